	.target	sm_100a

	.elftype	@"ET_EXEC"


//--------------------- .note.nv.tkinfo           --------------------------
	.section	.note.nv.tkinfo,"",@"SHT_NOTE"
	.sectionflags	@"SHF_NOTE_NV_TKINFO"
	.tkinfo
        /*0018*/ 	.word	0x00000002
        /*0030*/ 	.string	""
        /*0030*/ 	.string	"ptxas"
        /*0030*/ 	.string	"Cuda compilation tools, release 13.0, V13.0.88"
        /*0030*/ 	.string	"Build cuda_13.0.r13.0/compiler.36424714_0"
        /*0030*/ 	.string	"-arch sm_100a -m 64 "



//--------------------- .note.nv.cuinfo           --------------------------
	.section	.note.nv.cuinfo,"",@"SHT_NOTE"
	.sectionflags	@"SHF_NOTE_NV_CUINFO"
        /*0018*/ 	.short	0x0002
        /*001a*/ 	.short	0x0064
        /*001c*/ 	.short	0x0082
	.zero		2


//--------------------- .nv.info                  --------------------------
	.section	.nv.info,"",@"SHT_CUDA_INFO"
	.align	4


	//----- nvinfo : EIATTR_REGCOUNT
	.align		4
        /*0000*/ 	.byte	0x04, 0x2f
        /*0002*/ 	.short	(.L_19 - .L_18)
	.align		4
.L_18:
        /*0004*/ 	.word	index@(_ZN7cutlass13device_kernelINS_4gemm6kernel13GemmUniversalIN4cute5tupleIJiiiiEEENS1_10collective13CollectiveMmaINS1_46MainloopSm100TmaUmmaWarpSpecializedBlockScaledILi1ELi2ELi1ENS5_IJNS4_1CILi1EEESB_SB_EEEEENS5_IJNSA_ILi128EEENSA_ILi256EEESF_EEENS5_IJNS_12float_e5m2_tENS_13float_ue8m0_tEEEENS5_IJNS5_IJlSB_lEEENS4_6LayoutINS5_IJNS5_IJNS5_IJNSA_ILi32EEENSA_ILi4EEEEEEiEEESP_NS5_IJSB_iEEEEEENS5_IJNS5_IJNS5_IJNSA_ILi16EEESN_EEEiEEENS5_IJNS5_IJNSA_ILi0EEESB_EEENSA_ILi512EEEEEENS5_IJSV_iEEEEEEEEEEESJ_S12_NS4_8TiledMMAINS4_8MMA_AtomIJNS4_21SM100_MMA_MXF8F6F4_SSISH_SH_fSI_Li128ELi256ELNS4_4UMMA5MajorE0ELS17_0ELNS16_7ScaleInE0ELS18_0EEEEEENSL_ISC_NS5_IJSV_SV_SV_EEEEENS5_IJNS4_10UnderscoreES1D_S1D_EEEEENS5_IJNS4_13SM90_TMA_LOADES1G_EEENS5_IJNS4_14ComposedLayoutINS4_7SwizzleILi3ELi4ELi3EEENS4_18smem_ptr_flag_bitsILi8EEENSL_INS5_IJNSA_ILi8EEESE_EEENS5_IJSE_SB_EEEEEEENSL_INS5_IJNS5_IJNS5_IJSO_SB_EEENS5_IJSM_SB_EEEEEESB_NS5_IJSN_NSA_ILi2EEEEEEEEENS5_IJNS5_IJNS5_IJST_SX_EEESW_EEESV_NS5_IJSB_SX_EEEEEEEEEEEvNS4_8identityES1H_NS5_IJS1R_NSL_INS5_IJNS5_IJNS5_IJSO_S1V_EEES1T_EEESB_S1W_EEENS5_IJS1Z_SV_NS5_IJSB_NSA_ILi1024EEEEEEEEEEEEEEvS24_EENS_8epilogue10collective18CollectiveEpilogueINS2E_23Sm100TmaWarpSpecializedILi4ELi2ELi64ELb1ELb0EEEJSG_NS5_IJNSL_ISE_SB_EENSL_INSA_ILi64EEESB_EEEEENS_10bfloat16_tESK_S2N_SK_NS2E_6fusion15FusionCallbacksIS2I_NS2O_17LinearCombinationIS2N_fS2N_fLNS_15FloatRoundStyleE2EEESG_S2M_JEEENS4_5SM1004TMEM4LOAD26SM100_TMEM_LOAD_32dp32b64xES1G_NS1I_IS1K_NS1L_ILi16EEENSL_INS5_IJS1N_S2K_EEENS5_IJS2K_SB_EEEEEEENS4_39AutoVectorizingCopyWithAssumedAlignmentILi128EEENS4_14SM90_TMA_STOREES32_S34_S34_EEEvvEEEEvNT_6ParamsE)
        /*0008*/ 	.word	0x000000ba


	//----- nvinfo : EIATTR_FRAME_SIZE
	.align		4
.L_19:
        /*000c*/ 	.byte	0x04, 0x11
        /*000e*/ 	.short	(.L_21 - .L_20)
	.align		4
.L_20:
        /*0010*/ 	.word	index@($__internal_2_$__cuda_sm10x_tcgen05_guardrail_trap_unallocated_columns_being_dealloced)
        /*0014*/ 	.word	0x00000000


	//----- nvinfo : EIATTR_FRAME_SIZE
	.align		4
.L_21:
        /*0018*/ 	.byte	0x04, 0x11
        /*001a*/ 	.short	(.L_23 - .L_22)
	.align		4
.L_22:
        /*001c*/ 	.word	index@($__internal_1_$__cuda_sm10x_tcgen05_guardrail_trap_phase_invalid_during_alloc)
        /*0020*/ 	.word	0x00000000


	//----- nvinfo : EIATTR_FRAME_SIZE
	.align		4
.L_23:
        /*0024*/ 	.byte	0x04, 0x11
        /*0026*/ 	.short	(.L_25 - .L_24)
	.align		4
.L_24:
        /*0028*/ 	.word	index@($__internal_0_$__cuda_sm10x_tcgen05_guardrail_trap_col_being_dealloced_not_returned_by_alloc)
        /*002c*/ 	.word	0x00000000


	//----- nvinfo : EIATTR_FRAME_SIZE
	.align		4
.L_25:
        /*0030*/ 	.byte	0x04, 0x11
        /*0032*/ 	.short	(.L_27 - .L_26)
	.align		4
.L_26:
        /*0034*/ 	.word	index@(_ZN7cutlass13device_kernelINS_4gemm6kernel13GemmUniversalIN4cute5tupleIJiiiiEEENS1_10collective13CollectiveMmaINS1_46MainloopSm100TmaUmmaWarpSpecializedBlockScaledILi1ELi2ELi1ENS5_IJNS4_1CILi1EEESB_SB_EEEEENS5_IJNSA_ILi128EEENSA_ILi256EEESF_EEENS5_IJNS_12float_e5m2_tENS_13float_ue8m0_tEEEENS5_IJNS5_IJlSB_lEEENS4_6LayoutINS5_IJNS5_IJNS5_IJNSA_ILi32EEENSA_ILi4EEEEEEiEEESP_NS5_IJSB_iEEEEEENS5_IJNS5_IJNS5_IJNSA_ILi16EEESN_EEEiEEENS5_IJNS5_IJNSA_ILi0EEESB_EEENSA_ILi512EEEEEENS5_IJSV_iEEEEEEEEEEESJ_S12_NS4_8TiledMMAINS4_8MMA_AtomIJNS4_21SM100_MMA_MXF8F6F4_SSISH_SH_fSI_Li128ELi256ELNS4_4UMMA5MajorE0ELS17_0ELNS16_7ScaleInE0ELS18_0EEEEEENSL_ISC_NS5_IJSV_SV_SV_EEEEENS5_IJNS4_10UnderscoreES1D_S1D_EEEEENS5_IJNS4_13SM90_TMA_LOADES1G_EEENS5_IJNS4_14ComposedLayoutINS4_7SwizzleILi3ELi4ELi3EEENS4_18smem_ptr_flag_bitsILi8EEENSL_INS5_IJNSA_ILi8EEESE_EEENS5_IJSE_SB_EEEEEEENSL_INS5_IJNS5_IJNS5_IJSO_SB_EEENS5_IJSM_SB_EEEEEESB_NS5_IJSN_NSA_ILi2EEEEEEEEENS5_IJNS5_IJNS5_IJST_SX_EEESW_EEESV_NS5_IJSB_SX_EEEEEEEEEEEvNS4_8identityES1H_NS5_IJS1R_NSL_INS5_IJNS5_IJNS5_IJSO_S1V_EEES1T_EEESB_S1W_EEENS5_IJS1Z_SV_NS5_IJSB_NSA_ILi1024EEEEEEEEEEEEEEvS24_EENS_8epilogue10collective18CollectiveEpilogueINS2E_23Sm100TmaWarpSpecializedILi4ELi2ELi64ELb1ELb0EEEJSG_NS5_IJNSL_ISE_SB_EENSL_INSA_ILi64EEESB_EEEEENS_10bfloat16_tESK_S2N_SK_NS2E_6fusion15FusionCallbacksIS2I_NS2O_17LinearCombinationIS2N_fS2N_fLNS_15FloatRoundStyleE2EEESG_S2M_JEEENS4_5SM1004TMEM4LOAD26SM100_TMEM_LOAD_32dp32b64xES1G_NS1I_IS1K_NS1L_ILi16EEENSL_INS5_IJS1N_S2K_EEENS5_IJS2K_SB_EEEEEEENS4_39AutoVectorizingCopyWithAssumedAlignmentILi128EEENS4_14SM90_TMA_STOREES32_S34_S34_EEEvvEEEEvNT_6ParamsE)
        /*0038*/ 	.word	0x00000000


	//----- nvinfo : EIATTR_MIN_STACK_SIZE
	.align		4
.L_27:
        /*003c*/ 	.byte	0x04, 0x12
        /*003e*/ 	.short	(.L_29 - .L_28)
	.align		4
.L_28:
        /*0040*/ 	.word	index@(_ZN7cutlass13device_kernelINS_4gemm6kernel13GemmUniversalIN4cute5tupleIJiiiiEEENS1_10collective13CollectiveMmaINS1_46MainloopSm100TmaUmmaWarpSpecializedBlockScaledILi1ELi2ELi1ENS5_IJNS4_1CILi1EEESB_SB_EEEEENS5_IJNSA_ILi128EEENSA_ILi256EEESF_EEENS5_IJNS_12float_e5m2_tENS_13float_ue8m0_tEEEENS5_IJNS5_IJlSB_lEEENS4_6LayoutINS5_IJNS5_IJNS5_IJNSA_ILi32EEENSA_ILi4EEEEEEiEEESP_NS5_IJSB_iEEEEEENS5_IJNS5_IJNS5_IJNSA_ILi16EEESN_EEEiEEENS5_IJNS5_IJNSA_ILi0EEESB_EEENSA_ILi512EEEEEENS5_IJSV_iEEEEEEEEEEESJ_S12_NS4_8TiledMMAINS4_8MMA_AtomIJNS4_21SM100_MMA_MXF8F6F4_SSISH_SH_fSI_Li128ELi256ELNS4_4UMMA5MajorE0ELS17_0ELNS16_7ScaleInE0ELS18_0EEEEEENSL_ISC_NS5_IJSV_SV_SV_EEEEENS5_IJNS4_10UnderscoreES1D_S1D_EEEEENS5_IJNS4_13SM90_TMA_LOADES1G_EEENS5_IJNS4_14ComposedLayoutINS4_7SwizzleILi3ELi4ELi3EEENS4_18smem_ptr_flag_bitsILi8EEENSL_INS5_IJNSA_ILi8EEESE_EEENS5_IJSE_SB_EEEEEEENSL_INS5_IJNS5_IJNS5_IJSO_SB_EEENS5_IJSM_SB_EEEEEESB_NS5_IJSN_NSA_ILi2EEEEEEEEENS5_IJNS5_IJNS5_IJST_SX_EEESW_EEESV_NS5_IJSB_SX_EEEEEEEEEEEvNS4_8identityES1H_NS5_IJS1R_NSL_INS5_IJNS5_IJNS5_IJSO_S1V_EEES1T_EEESB_S1W_EEENS5_IJS1Z_SV_NS5_IJSB_NSA_ILi1024EEEEEEEEEEEEEEvS24_EENS_8epilogue10collective18CollectiveEpilogueINS2E_23Sm100TmaWarpSpecializedILi4ELi2ELi64ELb1ELb0EEEJSG_NS5_IJNSL_ISE_SB_EENSL_INSA_ILi64EEESB_EEEEENS_10bfloat16_tESK_S2N_SK_NS2E_6fusion15FusionCallbacksIS2I_NS2O_17LinearCombinationIS2N_fS2N_fLNS_15FloatRoundStyleE2EEESG_S2M_JEEENS4_5SM1004TMEM4LOAD26SM100_TMEM_LOAD_32dp32b64xES1G_NS1I_IS1K_NS1L_ILi16EEENSL_INS5_IJS1N_S2K_EEENS5_IJS2K_SB_EEEEEEENS4_39AutoVectorizingCopyWithAssumedAlignmentILi128EEENS4_14SM90_TMA_STOREES32_S34_S34_EEEvvEEEEvNT_6ParamsE)
        /*0044*/ 	.word	0x00000000
.L_29:


//--------------------- .nv.compat                --------------------------
	.section	.nv.compat,"",@"SHT_CUDA_COMPAT_INFO"
	.align	4
        /*0000*/ 	.byte	0x02, 0x09, 0x01, 0x00, 0x02, 0x02, 0x02, 0x00, 0x02, 0x05, 0x05, 0x00, 0x03, 0x07, 0x01, 0x01
        /*0010*/ 	.byte	0x02, 0x03, 0x01, 0x00, 0x02, 0x06, 0x01, 0x00, 0x04, 0x0b, 0x08, 0x00, 0x09, 0x00, 0x00, 0x00
        /*0020*/ 	.byte	0x00, 0x00, 0x00, 0x00


//--------------------- .nv.info._ZN7cutlass13device_kernelINS_4gemm6kernel13GemmUniversalIN4cute5tupleIJiiiiEEENS1_10collective13CollectiveMmaINS1_46MainloopSm100TmaUmmaWarpSpecializedBlockScaledILi1ELi2ELi1ENS5_IJNS4_1CILi1EEESB_SB_EEEEENS5_IJNSA_ILi128EEENSA_ILi256EEESF_EEENS5_IJNS_12float_e5m2_tENS_13float_ue8m0_tEEEENS5_IJNS5_IJlSB_lEEENS4_6LayoutINS5_IJNS5_IJNS5_IJNSA_ILi32EEENSA_ILi4EEEEEEiEEESP_NS5_IJSB_iEEEEEENS5_IJNS5_IJNS5_IJNSA_ILi16EEESN_EEEiEEENS5_IJNS5_IJNSA_ILi0EEESB_EEENSA_ILi512EEEEEENS5_IJSV_iEEEEEEEEEEESJ_S12_NS4_8TiledMMAINS4_8MMA_AtomIJNS4_21SM100_MMA_MXF8F6F4_SSISH_SH_fSI_Li128ELi256ELNS4_4UMMA5MajorE0ELS17_0ELNS16_7ScaleInE0ELS18_0EEEEEENSL_ISC_NS5_IJSV_SV_SV_EEEEENS5_IJNS4_10UnderscoreES1D_S1D_EEEEENS5_IJNS4_13SM90_TMA_LOADES1G_EEENS5_IJNS4_14ComposedLayoutINS4_7SwizzleILi3ELi4ELi3EEENS4_18smem_ptr_flag_bitsILi8EEENSL_INS5_IJNSA_ILi8EEESE_EEENS5_IJSE_SB_EEEEEEENSL_INS5_IJNS5_IJNS5_IJSO_SB_EEENS5_IJSM_SB_EEEEEESB_NS5_IJSN_NSA_ILi2EEEEEEEEENS5_IJNS5_IJNS5_IJST_SX_EEESW_EEESV_NS5_IJSB_SX_EEEEEEEEEEEvNS4_8identityES1H_NS5_IJS1R_NSL_INS5_IJNS5_IJNS5_IJSO_S1V_EEES1T_EEESB_S1W_EEENS5_IJS1Z_SV_NS5_IJSB_NSA_ILi1024EEEEEEEEEEEEEEvS24_EENS_8epilogue10collective18CollectiveEpilogueINS2E_23Sm100TmaWarpSpecializedILi4ELi2ELi64ELb1ELb0EEEJSG_NS5_IJNSL_ISE_SB_EENSL_INSA_ILi64EEESB_EEEEENS_10bfloat16_tESK_S2N_SK_NS2E_6fusion15FusionCallbacksIS2I_NS2O_17LinearCombinationIS2N_fS2N_fLNS_15FloatRoundStyleE2EEESG_S2M_JEEENS4_5SM1004TMEM4LOAD26SM100_TMEM_LOAD_32dp32b64xES1G_NS1I_IS1K_NS1L_ILi16EEENSL_INS5_IJS1N_S2K_EEENS5_IJS2K_SB_EEEEEEENS4_39AutoVectorizingCopyWithAssumedAlignmentILi128EEENS4_14SM90_TMA_STOREES32_S34_S34_EEEvvEEEEvNT_6ParamsE --------------------------
	.section	.nv.info._ZN7cutlass13device_kernelINS_4gemm6kernel13GemmUniversalIN4cute5tupleIJiiiiEEENS1_10collective13CollectiveMmaINS1_46MainloopSm100TmaUmmaWarpSpecializedBlockScaledILi1ELi2ELi1ENS5_IJNS4_1CILi1EEESB_SB_EEEEENS5_IJNSA_ILi128EEENSA_ILi256EEESF_EEENS5_IJNS_12float_e5m2_tENS_13float_ue8m0_tEEEENS5_IJNS5_IJlSB_lEEENS4_6LayoutINS5_IJNS5_IJNS5_IJNSA_ILi32EEENSA_ILi4EEEEEEiEEESP_NS5_IJSB_iEEEEEENS5_IJNS5_IJNS5_IJNSA_ILi16EEESN_EEEiEEENS5_IJNS5_IJNSA_ILi0EEESB_EEENSA_ILi512EEEEEENS5_IJSV_iEEEEEEEEEEESJ_S12_NS4_8TiledMMAINS4_8MMA_AtomIJNS4_21SM100_MMA_MXF8F6F4_SSISH_SH_fSI_Li128ELi256ELNS4_4UMMA5MajorE0ELS17_0ELNS16_7ScaleInE0ELS18_0EEEEEENSL_ISC_NS5_IJSV_SV_SV_EEEEENS5_IJNS4_10UnderscoreES1D_S1D_EEEEENS5_IJNS4_13SM90_TMA_LOADES1G_EEENS5_IJNS4_14ComposedLayoutINS4_7SwizzleILi3ELi4ELi3EEENS4_18smem_ptr_flag_bitsILi8EEENSL_INS5_IJNSA_ILi8EEESE_EEENS5_IJSE_SB_EEEEEEENSL_INS5_IJNS5_IJNS5_IJSO_SB_EEENS5_IJSM_SB_EEEEEESB_NS5_IJSN_NSA_ILi2EEEEEEEEENS5_IJNS5_IJNS5_IJST_SX_EEESW_EEESV_NS5_IJSB_SX_EEEEEEEEEEEvNS4_8identityES1H_NS5_IJS1R_NSL_INS5_IJNS5_IJNS5_IJSO_S1V_EEES1T_EEESB_S1W_EEENS5_IJS1Z_SV_NS5_IJSB_NSA_ILi1024EEEEEEEEEEEEEEvS24_EENS_8epilogue10collective18CollectiveEpilogueINS2E_23Sm100TmaWarpSpecializedILi4ELi2ELi64ELb1ELb0EEEJSG_NS5_IJNSL_ISE_SB_EENSL_INSA_ILi64EEESB_EEEEENS_10bfloat16_tESK_S2N_SK_NS2E_6fusion15FusionCallbacksIS2I_NS2O_17LinearCombinationIS2N_fS2N_fLNS_15FloatRoundStyleE2EEESG_S2M_JEEENS4_5SM1004TMEM4LOAD26SM100_TMEM_LOAD_32dp32b64xES1G_NS1I_IS1K_NS1L_ILi16EEENSL_INS5_IJS1N_S2K_EEENS5_IJS2K_SB_EEEEEEENS4_39AutoVectorizingCopyWithAssumedAlignmentILi128EEENS4_14SM90_TMA_STOREES32_S34_S34_EEEvvEEEEvNT_6ParamsE,"",@"SHT_CUDA_INFO"
	.sectionflags	@""
	.align	4


	//----- nvinfo : EIATTR_CUDA_API_VERSION
	.align		4
        /*0000*/ 	.byte	0x04, 0x37
        /*0002*/ 	.short	(.L_31 - .L_30)
.L_30:
        /*0004*/ 	.word	0x00000082


	//----- nvinfo : EIATTR_KPARAM_INFO
	.align		4
.L_31:
        /*0008*/ 	.byte	0x04, 0x17
        /*000a*/ 	.short	(.L_33 - .L_32)
.L_32:
        /*000c*/ 	.word	0x00000000
        /*0010*/ 	.short	0x0000
        /*0012*/ 	.short	0x0000
        /*0014*/ 	.byte	0x00, 0xf0, 0x01, 0x30


	//----- nvinfo : EIATTR_AT_ENTRY_FRAGMENTS
	.align		4
.L_33:
        /*0018*/ 	.byte	0x04, 0x4f
        /*001a*/ 	.short	(.L_35 - .L_34)


	//   ....[0]....
.L_34:
        /*001c*/ 	.word	0x00000006


	//----- nvinfo : EIATTR_RESERVED_SMEM_USED
	.align		4
.L_35:
        /*0020*/ 	.byte	0x01, 0x41
	.zero		2


	//----- nvinfo : EIATTR_SPARSE_MMA_MASK
	.align		4
        /*0024*/ 	.byte	0x03, 0x50
        /*0026*/ 	.short	0x0000


	//----- nvinfo : EIATTR_TCGEN05_1CTA_USED
	.align		4
        /*0028*/ 	.byte	0x01, 0x51
	.zero		2


	//----- nvinfo : EIATTR_MAXREG_COUNT
	.align		4
        /*002c*/ 	.byte	0x03, 0x1b
        /*002e*/ 	.short	0x00ff


	//----- nvinfo : EIATTR_NUM_BARRIERS
	.align		4
        /*0030*/ 	.byte	0x02, 0x4c
        /*0032*/ 	.byte	0x07
	.zero		1


	//----- nvinfo : EIATTR_EXTERNS
	.align		4
        /*0034*/ 	.byte	0x04, 0x0f
        /*0036*/ 	.short	(.L_37 - .L_36)


	//   ....[0]....
	.align		4
.L_36:
        /*0038*/ 	.word	index@(__assertfail)


	//----- nvinfo : EIATTR_MERCURY_ISA_VERSION
	.align		4
.L_37:
        /*003c*/ 	.byte	0x03, 0x5f
        /*003e*/ 	.short	0x0101


	//----- nvinfo : EIATTR_INT_WARP_WIDE_INSTR_OFFSETS
	.align		4
        /*0040*/ 	.byte	0x04, 0x31
        /*0042*/ 	.short	(.L_39 - .L_38)


	//   ....[0]....
.L_38:
        /*0044*/ 	.word	0x00000d90


	//   ....[1]....
        /*0048*/ 	.word	0x00000f00


	//   ....[2]....
        /*004c*/ 	.word	0x00002080


	//   ....[3]....
        /*0050*/ 	.word	0x000046e0


	//   ....[4]....
        /*0054*/ 	.word	0x00004700


	//   ....[5]....
        /*0058*/ 	.word	0x00004730


	//   ....[6]....
        /*005c*/ 	.word	0x00005070


	//   ....[7]....
        /*0060*/ 	.word	0x000050e0


	//   ....[8]....
        /*0064*/ 	.word	0x000051f0


	//   ....[9]....
        /*0068*/ 	.word	0x00005300


	//   ....[10]....
        /*006c*/ 	.word	0x00005380


	//   ....[11]....
        /*0070*/ 	.word	0x000054a0


	//   ....[12]....
        /*0074*/ 	.word	0x000055f0


	//   ....[13]....
        /*0078*/ 	.word	0x00005690


	//----- nvinfo : EIATTR_COOP_GROUP_MASK_REGIDS
	.align		4
.L_39:
        /*007c*/ 	.byte	0x04, 0x29
        /*007e*/ 	.short	(.L_41 - .L_40)


	//   ....[0]....
.L_40:
        /*0080*/ 	.word	0xffffffff


	//   ....[1]....
        /*0084*/ 	.word	0xffffffff


	//   ....[2]....
        /*0088*/ 	.word	0xffffffff


	//   ....[3]....
        /*008c*/ 	.word	0xffffffff


	//   ....[4]....
        /*0090*/ 	.word	0xffffffff


	//   ....[5]....
        /*0094*/ 	.word	0xffffffff


	//   ....[6]....
        /*0098*/ 	.word	0xffffffff


	//   ....[7]....
        /*009c*/ 	.word	0xffffffff


	//   ....[8]....
        /*00a0*/ 	.word	0xffffffff


	//   ....[9]....
        /*00a4*/ 	.word	0xffffffff


	//   ....[10]....
        /*00a8*/ 	.word	0xffffffff


	//   ....[11]....
        /*00ac*/ 	.word	0xffffffff


	//   ....[12]....
        /*00b0*/ 	.word	0xffffffff


	//----- nvinfo : EIATTR_COOP_GROUP_INSTR_OFFSETS
	.align		4
.L_41:
        /*00b4*/ 	.byte	0x04, 0x28
        /*00b6*/ 	.short	(.L_43 - .L_42)


	//   ....[0]....
.L_42:
        /*00b8*/ 	.word	0x00000090


	//   ....[1]....
        /*00bc*/ 	.word	0x00000530


	//   ....[2]....
        /*00c0*/ 	.word	0x00000640


	//   ....[3]....
        /*00c4*/ 	.word	0x000007e0


	//   ....[4]....
        /*00c8*/ 	.word	0x000008e0


	//   ....[5]....
        /*00cc*/ 	.word	0x00000a50


	//   ....[6]....
        /*00d0*/ 	.word	0x00000b90


	//   ....[7]....
        /*00d4*/ 	.word	0x00001f60


	//   ....[8]....
        /*00d8*/ 	.word	0x00002b80


	//   ....[9]....
        /*00dc*/ 	.word	0x00002d90


	//   ....[10]....
        /*00e0*/ 	.word	0x00002dc0


	//   ....[11]....
        /*00e4*/ 	.word	0x000045c0


	//   ....[12]....
        /*00e8*/ 	.word	0x000047f0


	//----- nvinfo : EIATTR_VRC_CTA_INIT_COUNT
	.align		4
.L_43:
        /*00ec*/ 	.byte	0x02, 0x4a
        /*00ee*/ 	.byte	0x80
	.zero		1


	//----- nvinfo : EIATTR_SYSCALL_OFFSETS
	.align		4
        /*00f0*/ 	.byte	0x04, 0x46
        /*00f2*/ 	.short	(.L_45 - .L_44)


	//   ....[0]....
.L_44:
        /*00f4*/ 	.word	0x00006240


	//   ....[1]....
        /*00f8*/ 	.word	0x00006330


	//   ....[2]....
        /*00fc*/ 	.word	0x00006cd0


	//   ....[3]....
        /*0100*/ 	.word	0x000081b0


	//   ....[4]....
        /*0104*/ 	.word	0x00009620


	//   ....[5]....
        /*0108*/ 	.word	0x0000aa80


	//----- nvinfo : EIATTR_MBARRIER_INSTR_OFFSETS
	.align		4
.L_45:
        /*010c*/ 	.byte	0x04, 0x39
        /*010e*/ 	.short	(.L_47 - .L_46)


	//   ....[0]....
.L_46:
        /*0110*/ 	.word	0x00000610
        /*0114*/ 	.word	0x000000ff
        /*0118*/ 	.word	0x00000000
        /*011c*/ 	.short	0x0100
        /*011e*/ 	.byte	0x06
	.zero		1


	//   ....[1]....
        /*0120*/ 	.word	0x00000620
        /*0124*/ 	.word	0x000000ff
        /*0128*/ 	.word	0x00000008
        /*012c*/ 	.short	0x0100
        /*012e*/ 	.byte	0x06
	.zero		1


	//   ....[2]....
        /*0130*/ 	.word	0x00000750
        /*0134*/ 	.word	0x000000ff
        /*0138*/ 	.word	0x00000010
        /*013c*/ 	.short	0x0100
        /*013e*/ 	.byte	0x04
	.zero		1


	//   ....[3]....
        /*0140*/ 	.word	0x00000760
        /*0144*/ 	.word	0x000000ff
        /*0148*/ 	.word	0x00000030
        /*014c*/ 	.short	0x0100
        /*014e*/ 	.byte	0x04
	.zero		1


	//   ....[4]....
        /*0150*/ 	.word	0x00000770
        /*0154*/ 	.word	0x000000ff
        /*0158*/ 	.word	0x00000018
        /*015c*/ 	.short	0x0100
        /*015e*/ 	.byte	0x04
	.zero		1


	//   ....[5]....
        /*0160*/ 	.word	0x00000780
        /*0164*/ 	.word	0x000000ff
        /*0168*/ 	.word	0x00000038
        /*016c*/ 	.short	0x0100
        /*016e*/ 	.byte	0x04
	.zero		1


	//   ....[6]....
        /*0170*/ 	.word	0x00000790
        /*0174*/ 	.word	0x000000ff
        /*0178*/ 	.word	0x00000020
        /*017c*/ 	.short	0x0100
        /*017e*/ 	.byte	0x04
	.zero		1


	//   ....[7]....
        /*0180*/ 	.word	0x000007a0
        /*0184*/ 	.word	0x000000ff
        /*0188*/ 	.word	0x00000040
        /*018c*/ 	.short	0x0100
        /*018e*/ 	.byte	0x04
	.zero		1


	//   ....[8]....
        /*0190*/ 	.word	0x000007b0
        /*0194*/ 	.word	0x000000ff
        /*0198*/ 	.word	0x00000028
        /*019c*/ 	.short	0x0100
        /*019e*/ 	.byte	0x04
	.zero		1


	//   ....[9]....
        /*01a0*/ 	.word	0x000007c0
        /*01a4*/ 	.word	0x000000ff
        /*01a8*/ 	.word	0x00000048
        /*01ac*/ 	.short	0x0100
        /*01ae*/ 	.byte	0x04
	.zero		1


	//   ....[10]....
        /*01b0*/ 	.word	0x000008b0
        /*01b4*/ 	.word	0x000000ff
        /*01b8*/ 	.word	0x00000050
        /*01bc*/ 	.short	0x0100
        /*01be*/ 	.byte	0x06
	.zero		1


	//   ....[11]....
        /*01c0*/ 	.word	0x000008c0
        /*01c4*/ 	.word	0x000000ff
        /*01c8*/ 	.word	0x00000058
        /*01cc*/ 	.short	0x0100
        /*01ce*/ 	.byte	0x06
	.zero		1


	//   ....[12]....
        /*01d0*/ 	.word	0x00000a00
        /*01d4*/ 	.word	0x000000ff
        /*01d8*/ 	.word	0x00000060
        /*01dc*/ 	.short	0x0100
        /*01de*/ 	.byte	0x06
	.zero		1


	//   ....[13]....
        /*01e0*/ 	.word	0x00000a10
        /*01e4*/ 	.word	0x000000ff
        /*01e8*/ 	.word	0x00000070
        /*01ec*/ 	.short	0x0100
        /*01ee*/ 	.byte	0x06
	.zero		1


	//   ....[14]....
        /*01f0*/ 	.word	0x00000a20
        /*01f4*/ 	.word	0x000000ff
        /*01f8*/ 	.word	0x00000068
        /*01fc*/ 	.short	0x0100
        /*01fe*/ 	.byte	0x06
	.zero		1


	//   ....[15]....
        /*0200*/ 	.word	0x00000a30
        /*0204*/ 	.word	0x000000ff
        /*0208*/ 	.word	0x00000078
        /*020c*/ 	.short	0x0100
        /*020e*/ 	.byte	0x06
	.zero		1


	//   ....[16]....
        /*0210*/ 	.word	0x00000b60
        /*0214*/ 	.word	0x000000ff
        /*0218*/ 	.word	0x00000080
        /*021c*/ 	.short	0x0100
        /*021e*/ 	.byte	0x04
	.zero		1


	//   ....[17]....
        /*0220*/ 	.word	0x00000b70
        /*0224*/ 	.word	0x000000ff
        /*0228*/ 	.word	0x00000088
        /*022c*/ 	.short	0x0100
        /*022e*/ 	.byte	0x04
	.zero		1


	//   ....[18]....
        /*0230*/ 	.word	0x00000c70
        /*0234*/ 	.word	0x000000ff
        /*0238*/ 	.word	0x00000090
        /*023c*/ 	.short	0x0100
        /*023e*/ 	.byte	0x04
	.zero		1


	//   ....[19]....
        /*0240*/ 	.word	0x00000c80
        /*0244*/ 	.word	0x000000ff
        /*0248*/ 	.word	0x000000a0
        /*024c*/ 	.short	0x0100
        /*024e*/ 	.byte	0x04
	.zero		1


	//   ....[20]....
        /*0250*/ 	.word	0x00000c90
        /*0254*/ 	.word	0x000000ff
        /*0258*/ 	.word	0x00000098
        /*025c*/ 	.short	0x0100
        /*025e*/ 	.byte	0x04
	.zero		1


	//   ....[21]....
        /*0260*/ 	.word	0x00000ca0
        /*0264*/ 	.word	0x000000ff
        /*0268*/ 	.word	0x000000a8
        /*026c*/ 	.short	0x0100
        /*026e*/ 	.byte	0x04
	.zero		1


	//   ....[22]....
        /*0270*/ 	.word	0x00000f50
        /*0274*/ 	.word	0x000000ff
        /*0278*/ 	.word	0x000000b0
        /*027c*/ 	.short	0x0100
        /*027e*/ 	.byte	0x06
	.zero		1


	//   ....[23]....
        /*0280*/ 	.word	0x00001610
        /*0284*/ 	.word	0x00000003
        /*0288*/ 	.word	0x000000a0
        /*028c*/ 	.short	0x010a
        /*028e*/ 	.byte	0xff
	.zero		1


	//   ....[24]....
        /*0290*/ 	.word	0x00001640
        /*0294*/ 	.word	0x00000003
        /*0298*/ 	.word	0x00000090
        /*029c*/ 	.short	0x0101
        /*029e*/ 	.byte	0xff
	.zero		1


	//   ....[25]....
        /*02a0*/ 	.word	0x00001700
        /*02a4*/ 	.word	0x000000ff
        /*02a8*/ 	.word	0x00000008
        /*02ac*/ 	.short	0x010a
        /*02ae*/ 	.byte	0x31
	.zero		1


	//   ....[26]....
        /*02b0*/ 	.word	0x00001760
        /*02b4*/ 	.word	0x000000ff
        /*02b8*/ 	.word	0x00000008
        /*02bc*/ 	.short	0x010a
        /*02be*/ 	.byte	0x31
	.zero		1


	//   ....[27]....
        /*02c0*/ 	.word	0x00001820
        /*02c4*/ 	.word	0x000000ff
        /*02c8*/ 	.word	0x00000008
        /*02cc*/ 	.short	0x010a
        /*02ce*/ 	.byte	0x31
	.zero		1


	//   ....[28]....
        /*02d0*/ 	.word	0x00001b10
        /*02d4*/ 	.word	0x000000ff
        /*02d8*/ 	.word	0x00000058
        /*02dc*/ 	.short	0x0101
        /*02de*/ 	.byte	0x31
	.zero		1


	//   ....[29]....
        /*02e0*/ 	.word	0x00001b30
        /*02e4*/ 	.word	0x000000ff
        /*02e8*/ 	.word	0x00000008
        /*02ec*/ 	.short	0x010a
        /*02ee*/ 	.byte	0x31
	.zero		1


	//   ....[30]....
        /*02f0*/ 	.word	0x00001b90
        /*02f4*/ 	.word	0x000000ff
        /*02f8*/ 	.word	0x00000008
        /*02fc*/ 	.short	0x010a
        /*02fe*/ 	.byte	0x31
	.zero		1


	//   ....[31]....
        /*0300*/ 	.word	0x00001c40
        /*0304*/ 	.word	0x000000ff
        /*0308*/ 	.word	0x00000008
        /*030c*/ 	.short	0x010a
        /*030e*/ 	.byte	0x31
	.zero		1


	//   ....[32]....
        /*0310*/ 	.word	0x00001f90
        /*0314*/ 	.word	0x00000002
        /*0318*/ 	.word	0x00000060
        /*031c*/ 	.short	0x010a
        /*031e*/ 	.byte	0xff
	.zero		1


	//   ....[33]....
        /*0320*/ 	.word	0x00002050
        /*0324*/ 	.word	0x00000002
        /*0328*/ 	.word	0x00000000
        /*032c*/ 	.short	0x0101
        /*032e*/ 	.byte	0xff
	.zero		1


	//   ....[34]....
        /*0330*/ 	.word	0x000025b0
        /*0334*/ 	.word	0x00000000
        /*0338*/ 	.word	0x00000008
        /*033c*/ 	.short	0x010a
        /*033e*/ 	.byte	0xff
	.zero		1


	//   ....[35]....
        /*0340*/ 	.word	0x000026d0
        /*0344*/ 	.word	0x00000000
        /*0348*/ 	.word	0x00000090
        /*034c*/ 	.short	0x010a
        /*034e*/ 	.byte	0xff
	.zero		1


	//   ....[36]....
        /*0350*/ 	.word	0x00002730
        /*0354*/ 	.word	0x00000004
        /*0358*/ 	.word	0x00000000
        /*035c*/ 	.short	0x0101
        /*035e*/ 	.byte	0xff
	.zero		1


	//   ....[37]....
        /*0360*/ 	.word	0x00002750
        /*0364*/ 	.word	0x000000ff
        /*0368*/ 	.word	0x00000070
        /*036c*/ 	.short	0x010a
        /*036e*/ 	.byte	0x04
	.zero		1


	//   ....[38]....
        /*0370*/ 	.word	0x00002870
        /*0374*/ 	.word	0x00000000
        /*0378*/ 	.word	0x00000060
        /*037c*/ 	.short	0x010a
        /*037e*/ 	.byte	0xff
	.zero		1


	//   ....[39]....
        /*0380*/ 	.word	0x00002980
        /*0384*/ 	.word	0x00000000
        /*0388*/ 	.word	0x00000000
        /*038c*/ 	.short	0x0101
        /*038e*/ 	.byte	0xff
	.zero		1


	//   ....[40]....
        /*0390*/ 	.word	0x00002a10
        /*0394*/ 	.word	0x000000ff
        /*0398*/ 	.word	0x00000070
        /*039c*/ 	.short	0x0106
        /*039e*/ 	.byte	0x04
	.zero		1


	//   ....[41]....
        /*03a0*/ 	.word	0x00002a30
        /*03a4*/ 	.word	0x000000ff
        /*03a8*/ 	.word	0x00000070
        /*03ac*/ 	.short	0x010a
        /*03ae*/ 	.byte	0x04
	.zero		1


	//   ....[42]....
        /*03b0*/ 	.word	0x00002ac0
        /*03b4*/ 	.word	0x000000ff
        /*03b8*/ 	.word	0x00000070
        /*03bc*/ 	.short	0x0106
        /*03be*/ 	.byte	0x07
	.zero		1


	//   ....[43]....
        /*03c0*/ 	.word	0x00002b00
        /*03c4*/ 	.word	0x00000000
        /*03c8*/ 	.word	0x00000070
        /*03cc*/ 	.short	0x010a
        /*03ce*/ 	.byte	0xff
	.zero		1


	//   ....[44]....
        /*03d0*/ 	.word	0x00003970
        /*03d4*/ 	.word	0x00000000
        /*03d8*/ 	.word	0x00000060
        /*03dc*/ 	.short	0x010a
        /*03de*/ 	.byte	0xff
	.zero		1


	//   ....[45]....
        /*03e0*/ 	.word	0x00003a80
        /*03e4*/ 	.word	0x00000002
        /*03e8*/ 	.word	0x00000000
        /*03ec*/ 	.short	0x0101
        /*03ee*/ 	.byte	0xff
	.zero		1


	//   ....[46]....
        /*03f0*/ 	.word	0x00003b10
        /*03f4*/ 	.word	0x000000ff
        /*03f8*/ 	.word	0x00000000
        /*03fc*/ 	.short	0x010a
        /*03fe*/ 	.byte	0x06
	.zero		1


	//   ....[47]....
        /*0400*/ 	.word	0x00003b60
        /*0404*/ 	.word	0x000000ff
        /*0408*/ 	.word	0x00000000
        /*040c*/ 	.short	0x010a
        /*040e*/ 	.byte	0x06
	.zero		1


	//   ....[48]....
        /*0410*/ 	.word	0x00003b80
        /*0414*/ 	.word	0x000000ff
        /*0418*/ 	.word	0x00000000
        /*041c*/ 	.short	0x010a
        /*041e*/ 	.byte	0x06
	.zero		1


	//   ....[49]....
        /*0420*/ 	.word	0x00003bf0
        /*0424*/ 	.word	0x000000ff
        /*0428*/ 	.word	0x00000088
        /*042c*/ 	.short	0x010a
        /*042e*/ 	.byte	0x06
	.zero		1


	//   ....[50]....
        /*0430*/ 	.word	0x00004180
        /*0434*/ 	.word	0x000000ff
        /*0438*/ 	.word	0x00000000
        /*043c*/ 	.short	0x010a
        /*043e*/ 	.byte	0x06
	.zero		1


	//   ....[51]....
        /*0440*/ 	.word	0x00004270
        /*0444*/ 	.word	0x000000ff
        /*0448*/ 	.word	0x00000000
        /*044c*/ 	.short	0x010a
        /*044e*/ 	.byte	0x06
	.zero		1


	//   ....[52]....
        /*0450*/ 	.word	0x000045a0
        /*0454*/ 	.word	0x000000ff
        /*0458*/ 	.word	0x000000b0
        /*045c*/ 	.short	0x010a
        /*045e*/ 	.byte	0x06
	.zero		1


	//   ....[53]....
        /*0460*/ 	.word	0x00004a20
        /*0464*/ 	.word	0x00000000
        /*0468*/ 	.word	0x00000060
        /*046c*/ 	.short	0x010a
        /*046e*/ 	.byte	0xff
	.zero		1


	//   ....[54]....
        /*0470*/ 	.word	0x00004b20
        /*0474*/ 	.word	0x00000000
        /*0478*/ 	.word	0x00000000
        /*047c*/ 	.short	0x0101
        /*047e*/ 	.byte	0xff
	.zero		1


	//   ....[55]....
        /*0480*/ 	.word	0x00004e40
        /*0484*/ 	.word	0x000000ff
        /*0488*/ 	.word	0x00000058
        /*048c*/ 	.short	0x010a
        /*048e*/ 	.byte	0x04
	.zero		1


	//   ....[56]....
        /*0490*/ 	.word	0x00004fc0
        /*0494*/ 	.word	0x000000ff
        /*0498*/ 	.word	0x00000030
        /*049c*/ 	.short	0x010a
        /*049e*/ 	.byte	0x04
	.zero		1


	//   ....[57]....
        /*04a0*/ 	.word	0x00005190
        /*04a4*/ 	.word	0x000000ff
        /*04a8*/ 	.word	0x00000010
        /*04ac*/ 	.short	0x010b
        /*04ae*/ 	.byte	0x04
	.zero		1


	//   ....[58]....
        /*04b0*/ 	.word	0x000051a0
        /*04b4*/ 	.word	0x000000ff
        /*04b8*/ 	.word	0x00000000
        /*04bc*/ 	.short	0x0101
        /*04be*/ 	.byte	0x05
	.zero		1


	//   ....[59]....
        /*04c0*/ 	.word	0x000051c0
        /*04c4*/ 	.word	0x000000ff
        /*04c8*/ 	.word	0x00000038
        /*04cc*/ 	.short	0x010a
        /*04ce*/ 	.byte	0x04
	.zero		1


	//   ....[60]....
        /*04d0*/ 	.word	0x00005320
        /*04d4*/ 	.word	0x000000ff
        /*04d8*/ 	.word	0x00000018
        /*04dc*/ 	.short	0x010b
        /*04de*/ 	.byte	0x04
	.zero		1


	//   ....[61]....
        /*04e0*/ 	.word	0x00005330
        /*04e4*/ 	.word	0x000000ff
        /*04e8*/ 	.word	0x00000000
        /*04ec*/ 	.short	0x0101
        /*04ee*/ 	.byte	0x05
	.zero		1


	//   ....[62]....
        /*04f0*/ 	.word	0x00005350
        /*04f4*/ 	.word	0x000000ff
        /*04f8*/ 	.word	0x00000040
        /*04fc*/ 	.short	0x010a
        /*04fe*/ 	.byte	0x04
	.zero		1


	//   ....[63]....
        /*0500*/ 	.word	0x000054c0
        /*0504*/ 	.word	0x000000ff
        /*0508*/ 	.word	0x00000020
        /*050c*/ 	.short	0x010b
        /*050e*/ 	.byte	0x04
	.zero		1


	//   ....[64]....
        /*0510*/ 	.word	0x000054d0
        /*0514*/ 	.word	0x000000ff
        /*0518*/ 	.word	0x00000000
        /*051c*/ 	.short	0x0101
        /*051e*/ 	.byte	0x05
	.zero		1


	//   ....[65]....
        /*0520*/ 	.word	0x000054e0
        /*0524*/ 	.word	0x000000ff
        /*0528*/ 	.word	0x00000048
        /*052c*/ 	.short	0x010a
        /*052e*/ 	.byte	0x04
	.zero		1


	//   ....[66]....
        /*0530*/ 	.word	0x000056d0
        /*0534*/ 	.word	0x000000ff
        /*0538*/ 	.word	0x00000028
        /*053c*/ 	.short	0x010b
        /*053e*/ 	.byte	0x04
	.zero		1


	//   ....[67]....
        /*0540*/ 	.word	0x00005770
        /*0544*/ 	.word	0x000000ff
        /*0548*/ 	.word	0x00000000
        /*054c*/ 	.short	0x0101
        /*054e*/ 	.byte	0x0d
	.zero		1


	//   ....[68]....
        /*0550*/ 	.word	0x00005850
        /*0554*/ 	.word	0x000000ff
        /*0558*/ 	.word	0x00000030
        /*055c*/ 	.short	0x010a
        /*055e*/ 	.byte	0x04
	.zero		1


	//   ....[69]....
        /*0560*/ 	.word	0x00005870
        /*0564*/ 	.word	0x000000ff
        /*0568*/ 	.word	0x00000038
        /*056c*/ 	.short	0x010a
        /*056e*/ 	.byte	0x04
	.zero		1


	//   ....[70]....
        /*0570*/ 	.word	0x00005890
        /*0574*/ 	.word	0x000000ff
        /*0578*/ 	.word	0x00000040
        /*057c*/ 	.short	0x010a
        /*057e*/ 	.byte	0x04
	.zero		1


	//   ....[71]....
        /*0580*/ 	.word	0x000058d0
        /*0584*/ 	.word	0x00000000
        /*0588*/ 	.word	0x00000048
        /*058c*/ 	.short	0x010a
        /*058e*/ 	.byte	0xff
	.zero		1


	//   ....[72]....
        /*0590*/ 	.word	0x00005c20
        /*0594*/ 	.word	0x00000000
        /*0598*/ 	.word	0x00000060
        /*059c*/ 	.short	0x010a
        /*059e*/ 	.byte	0xff
	.zero		1


	//   ....[73]....
        /*05a0*/ 	.word	0x00005d30
        /*05a4*/ 	.word	0x00000000
        /*05a8*/ 	.word	0x00000000
        /*05ac*/ 	.short	0x0101
        /*05ae*/ 	.byte	0xff
	.zero		1


	//   ....[74]....
        /*05b0*/ 	.word	0x000067c0
        /*05b4*/ 	.word	0x000000ff
        /*05b8*/ 	.word	0x00000010
        /*05bc*/ 	.short	0x010a
        /*05be*/ 	.byte	0x24
	.zero		1


	//   ....[75]....
        /*05c0*/ 	.word	0x000068c0
        /*05c4*/ 	.word	0x000000ff
        /*05c8*/ 	.word	0x00000080
        /*05cc*/ 	.short	0x010a
        /*05ce*/ 	.byte	0x24
	.zero		1


	//   ....[76]....
        /*05d0*/ 	.word	0x00006a70
        /*05d4*/ 	.word	0x000000ff
        /*05d8*/ 	.word	0x00000010
        /*05dc*/ 	.short	0x010a
        /*05de*/ 	.byte	0x24
	.zero		1


	//   ....[77]....
        /*05e0*/ 	.word	0x00006bb0
        /*05e4*/ 	.word	0x000000ff
        /*05e8*/ 	.word	0x00000080
        /*05ec*/ 	.short	0x010a
        /*05ee*/ 	.byte	0x24
	.zero		1


	//   ....[78]....
        /*05f0*/ 	.word	0x00006db0
        /*05f4*/ 	.word	0x000000ff
        /*05f8*/ 	.word	0x00000000
        /*05fc*/ 	.short	0x0101
        /*05fe*/ 	.byte	0x04
	.zero		1


	//   ....[79]....
        /*0600*/ 	.word	0x00007e20
        /*0604*/ 	.word	0x00000000
        /*0608*/ 	.word	0x00000000
        /*060c*/ 	.short	0x0101
        /*060e*/ 	.byte	0xff
	.zero		1


	//   ....[80]....
        /*0610*/ 	.word	0x00007e30
        /*0614*/ 	.word	0x00000003
        /*0618*/ 	.word	0x00000010
        /*061c*/ 	.short	0x010a
        /*061e*/ 	.byte	0xff
	.zero		1


	//   ....[81]....
        /*0620*/ 	.word	0x00007f40
        /*0624*/ 	.word	0x00000003
        /*0628*/ 	.word	0x00000010
        /*062c*/ 	.short	0x010a
        /*062e*/ 	.byte	0xff
	.zero		1


	//   ....[82]....
        /*0630*/ 	.word	0x000092c0
        /*0634*/ 	.word	0x00000069
        /*0638*/ 	.word	0x00000000
        /*063c*/ 	.short	0x0101
        /*063e*/ 	.byte	0xff
	.zero		1


	//   ....[83]....
        /*0640*/ 	.word	0x000092e0
        /*0644*/ 	.word	0x00000003
        /*0648*/ 	.word	0x00000010
        /*064c*/ 	.short	0x010a
        /*064e*/ 	.byte	0xff
	.zero		1


	//   ....[84]....
        /*0650*/ 	.word	0x000093b0
        /*0654*/ 	.word	0x00000003
        /*0658*/ 	.word	0x00000010
        /*065c*/ 	.short	0x010a
        /*065e*/ 	.byte	0xff
	.zero		1


	//   ....[85]....
        /*0660*/ 	.word	0x0000a720
        /*0664*/ 	.word	0x00000054
        /*0668*/ 	.word	0x00000000
        /*066c*/ 	.short	0x0101
        /*066e*/ 	.byte	0xff
	.zero		1


	//   ....[86]....
        /*0670*/ 	.word	0x0000a740
        /*0674*/ 	.word	0x00000000
        /*0678*/ 	.word	0x00000010
        /*067c*/ 	.short	0x010a
        /*067e*/ 	.byte	0xff
	.zero		1


	//   ....[87]....
        /*0680*/ 	.word	0x0000a810
        /*0684*/ 	.word	0x00000000
        /*0688*/ 	.word	0x00000010
        /*068c*/ 	.short	0x010a
        /*068e*/ 	.byte	0xff
	.zero		1


	//   ....[88]....
        /*0690*/ 	.word	0x0000bb70
        /*0694*/ 	.word	0x00000000
        /*0698*/ 	.word	0x00000000
        /*069c*/ 	.short	0x0101
        /*069e*/ 	.byte	0xff
	.zero		1


	//   ....[89]....
        /*06a0*/ 	.word	0x0000bc50
        /*06a4*/ 	.word	0x000000ff
        /*06a8*/ 	.word	0x000000b0
        /*06ac*/ 	.short	0x0101
        /*06ae*/ 	.byte	0x24
	.zero		1


	//   ....[90]....
        /*06b0*/ 	.word	0x0000bde0
        /*06b4*/ 	.word	0x000000ff
        /*06b8*/ 	.word	0x00000000
        /*06bc*/ 	.short	0x0101
        /*06be*/ 	.byte	0x04
	.zero		1


	//   ....[91]....
        /*06c0*/ 	.word	0x0000be00
        /*06c4*/ 	.word	0x00000003
        /*06c8*/ 	.word	0x000000a0
        /*06cc*/ 	.short	0x010a
        /*06ce*/ 	.byte	0xff
	.zero		1


	//   ....[92]....
        /*06d0*/ 	.word	0x0000be60
        /*06d4*/ 	.word	0x00000003
        /*06d8*/ 	.word	0x00000008
        /*06dc*/ 	.short	0x010a
        /*06de*/ 	.byte	0xff
	.zero		1


	//   ....[93]....
        /*06e0*/ 	.word	0x0000bec0
        /*06e4*/ 	.word	0x00000002
        /*06e8*/ 	.word	0x00000008
        /*06ec*/ 	.short	0x010a
        /*06ee*/ 	.byte	0xff
	.zero		1


	//   ....[94]....
        /*06f0*/ 	.word	0x0000bf10
        /*06f4*/ 	.word	0x00000002
        /*06f8*/ 	.word	0x00000060
        /*06fc*/ 	.short	0x010a
        /*06fe*/ 	.byte	0xff
	.zero		1


	//   ....[95]....
        /*0700*/ 	.word	0x0000bf60
        /*0704*/ 	.word	0x00000000
        /*0708*/ 	.word	0x00000090
        /*070c*/ 	.short	0x010a
        /*070e*/ 	.byte	0xff
	.zero		1


	//   ....[96]....
        /*0710*/ 	.word	0x0000bfc0
        /*0714*/ 	.word	0x00000000
        /*0718*/ 	.word	0x00000070
        /*071c*/ 	.short	0x010a
        /*071e*/ 	.byte	0xff
	.zero		1


	//   ....[97]....
        /*0720*/ 	.word	0x0000c010
        /*0724*/ 	.word	0x00000000
        /*0728*/ 	.word	0x00000060
        /*072c*/ 	.short	0x010a
        /*072e*/ 	.byte	0xff
	.zero		1


	//   ....[98]....
        /*0730*/ 	.word	0x0000c070
        /*0734*/ 	.word	0x00000000
        /*0738*/ 	.word	0x00000070
        /*073c*/ 	.short	0x010a
        /*073e*/ 	.byte	0xff
	.zero		1


	//   ....[99]....
        /*0740*/ 	.word	0x0000c0c0
        /*0744*/ 	.word	0x00000000
        /*0748*/ 	.word	0x00000060
        /*074c*/ 	.short	0x010a
        /*074e*/ 	.byte	0xff
	.zero		1


	//   ....[100]....
        /*0750*/ 	.word	0x0000c120
        /*0754*/ 	.word	0x0000000f
        /*0758*/ 	.word	0x00000000
        /*075c*/ 	.short	0x010a
        /*075e*/ 	.byte	0xff
	.zero		1


	//   ....[101]....
        /*0760*/ 	.word	0x0000c180
        /*0764*/ 	.word	0x0000000f
        /*0768*/ 	.word	0x00000088
        /*076c*/ 	.short	0x010a
        /*076e*/ 	.byte	0xff
	.zero		1


	//   ....[102]....
        /*0770*/ 	.word	0x0000c1e0
        /*0774*/ 	.word	0x0000000f
        /*0778*/ 	.word	0x00000000
        /*077c*/ 	.short	0x010a
        /*077e*/ 	.byte	0xff
	.zero		1


	//   ....[103]....
        /*0780*/ 	.word	0x0000c240
        /*0784*/ 	.word	0x00000000
        /*0788*/ 	.word	0x000000b0
        /*078c*/ 	.short	0x010a
        /*078e*/ 	.byte	0xff
	.zero		1


	//   ....[104]....
        /*0790*/ 	.word	0x0000c290
        /*0794*/ 	.word	0x00000000
        /*0798*/ 	.word	0x00000060
        /*079c*/ 	.short	0x010a
        /*079e*/ 	.byte	0xff
	.zero		1


	//   ....[105]....
        /*07a0*/ 	.word	0x0000c2f0
        /*07a4*/ 	.word	0x00000000
        /*07a8*/ 	.word	0x00000058
        /*07ac*/ 	.short	0x010a
        /*07ae*/ 	.byte	0xff
	.zero		1


	//   ....[106]....
        /*07b0*/ 	.word	0x0000c350
        /*07b4*/ 	.word	0x00000003
        /*07b8*/ 	.word	0x00000030
        /*07bc*/ 	.short	0x010a
        /*07be*/ 	.byte	0xff
	.zero		1


	//   ....[107]....
        /*07c0*/ 	.word	0x0000c3b0
        /*07c4*/ 	.word	0x00000003
        /*07c8*/ 	.word	0x00000038
        /*07cc*/ 	.short	0x010a
        /*07ce*/ 	.byte	0xff
	.zero		1


	//   ....[108]....
        /*07d0*/ 	.word	0x0000c410
        /*07d4*/ 	.word	0x00000003
        /*07d8*/ 	.word	0x00000040
        /*07dc*/ 	.short	0x010a
        /*07de*/ 	.byte	0xff
	.zero		1


	//   ....[109]....
        /*07e0*/ 	.word	0x0000c470
        /*07e4*/ 	.word	0x00000003
        /*07e8*/ 	.word	0x00000048
        /*07ec*/ 	.short	0x010a
        /*07ee*/ 	.byte	0xff
	.zero		1


	//   ....[110]....
        /*07f0*/ 	.word	0x0000c4d0
        /*07f4*/ 	.word	0x00000000
        /*07f8*/ 	.word	0x00000030
        /*07fc*/ 	.short	0x010a
        /*07fe*/ 	.byte	0xff
	.zero		1


	//   ....[111]....
        /*0800*/ 	.word	0x0000c530
        /*0804*/ 	.word	0x00000000
        /*0808*/ 	.word	0x00000038
        /*080c*/ 	.short	0x010a
        /*080e*/ 	.byte	0xff
	.zero		1


	//   ....[112]....
        /*0810*/ 	.word	0x0000c590
        /*0814*/ 	.word	0x00000000
        /*0818*/ 	.word	0x00000040
        /*081c*/ 	.short	0x010a
        /*081e*/ 	.byte	0xff
	.zero		1


	//   ....[113]....
        /*0820*/ 	.word	0x0000c5e0
        /*0824*/ 	.word	0x00000000
        /*0828*/ 	.word	0x00000060
        /*082c*/ 	.short	0x010a
        /*082e*/ 	.byte	0xff
	.zero		1


	//   ....[114]....
        /*0830*/ 	.word	0x0000c640
        /*0834*/ 	.word	0x00000000
        /*0838*/ 	.word	0x00000010
        /*083c*/ 	.short	0x010a
        /*083e*/ 	.byte	0xff
	.zero		1


	//   ....[115]....
        /*0840*/ 	.word	0x0000c6a0
        /*0844*/ 	.word	0x00000000
        /*0848*/ 	.word	0x00000080
        /*084c*/ 	.short	0x010a
        /*084e*/ 	.byte	0xff
	.zero		1


	//   ....[116]....
        /*0850*/ 	.word	0x0000c6f0
        /*0854*/ 	.word	0x00000003
        /*0858*/ 	.word	0x00000010
        /*085c*/ 	.short	0x010a
        /*085e*/ 	.byte	0xff
	.zero		1


	//   ....[117]....
        /*0860*/ 	.word	0x0000c740
        /*0864*/ 	.word	0x00000003
        /*0868*/ 	.word	0x00000010
        /*086c*/ 	.short	0x010a
        /*086e*/ 	.byte	0xff
	.zero		1


	//   ....[118]....
        /*0870*/ 	.word	0x0000c790
        /*0874*/ 	.word	0x00000000
        /*0878*/ 	.word	0x00000010
        /*087c*/ 	.short	0x010a
        /*087e*/ 	.byte	0xff
	.zero		1


	//----- nvinfo : EIATTR_NUM_MBARRIERS
	.align		4
.L_47:
        /*0880*/ 	.byte	0x03, 0x38
        /*0882*/ 	.short	0x0017


	//----- nvinfo : EIATTR_EXIT_INSTR_OFFSETS
	.align		4
        /*0884*/ 	.byte	0x04, 0x1c
        /*0886*/ 	.short	(.L_49 - .L_48)


	//   ....[0]....
.L_48:
        /*0888*/ 	.word	0x000025e0


	//   ....[1]....
        /*088c*/ 	.word	0x00002ad0


	//   ....[2]....
        /*0890*/ 	.word	0x00002b30


	//   ....[3]....
        /*0894*/ 	.word	0x00004800


	//   ....[4]....
        /*0898*/ 	.word	0x00005900


	//   ....[5]....
        /*089c*/ 	.word	0x00005940


	//   ....[6]....
        /*08a0*/ 	.word	0x0000bcd0


	//   ....[7]....
        /*08a4*/ 	.word	0x0000bd50


	//   ....[8]....
        /*08a8*/ 	.word	0x0000bd80


	//   ....[9]....
        /*08ac*/ 	.word	0x0000bdf0


	//----- nvinfo : EIATTR_MAX_THREADS
	.align		4
.L_49:
        /*08b0*/ 	.byte	0x04, 0x05
        /*08b2*/ 	.short	(.L_51 - .L_50)
.L_50:
        /*08b4*/ 	.word	0x00000100
        /*08b8*/ 	.word	0x00000001
        /*08bc*/ 	.word	0x00000001


	//----- nvinfo : EIATTR_CRS_STACK_SIZE
	.align		4
.L_51:
        /*08c0*/ 	.byte	0x04, 0x1e
        /*08c2*/ 	.short	(.L_53 - .L_52)
.L_52:
        /*08c4*/ 	.word	0x00000000


	//----- nvinfo : EIATTR_CBANK_PARAM_SIZE
	.align		4
.L_53:
        /*08c8*/ 	.byte	0x03, 0x19
        /*08ca*/ 	.short	0x0c00


	//----- nvinfo : EIATTR_PARAM_CBANK
	.align		4
        /*08cc*/ 	.byte	0x04, 0x0a
        /*08ce*/ 	.short	(.L_55 - .L_54)
	.align		4
.L_54:
        /*08d0*/ 	.word	index@(.nv.constant0._ZN7cutlass13device_kernelINS_4gemm6kernel13GemmUniversalIN4cute5tupleIJiiiiEEENS1_10collective13CollectiveMmaINS1_46MainloopSm100TmaUmmaWarpSpecializedBlockScaledILi1ELi2ELi1ENS5_IJNS4_1CILi1EEESB_SB_EEEEENS5_IJNSA_ILi128EEENSA_ILi256EEESF_EEENS5_IJNS_12float_e5m2_tENS_13float_ue8m0_tEEEENS5_IJNS5_IJlSB_lEEENS4_6LayoutINS5_IJNS5_IJNS5_IJNSA_ILi32EEENSA_ILi4EEEEEEiEEESP_NS5_IJSB_iEEEEEENS5_IJNS5_IJNS5_IJNSA_ILi16EEESN_EEEiEEENS5_IJNS5_IJNSA_ILi0EEESB_EEENSA_ILi512EEEEEENS5_IJSV_iEEEEEEEEEEESJ_S12_NS4_8TiledMMAINS4_8MMA_AtomIJNS4_21SM100_MMA_MXF8F6F4_SSISH_SH_fSI_Li128ELi256ELNS4_4UMMA5MajorE0ELS17_0ELNS16_7ScaleInE0ELS18_0EEEEEENSL_ISC_NS5_IJSV_SV_SV_EEEEENS5_IJNS4_10UnderscoreES1D_S1D_EEEEENS5_IJNS4_13SM90_TMA_LOADES1G_EEENS5_IJNS4_14ComposedLayoutINS4_7SwizzleILi3ELi4ELi3EEENS4_18smem_ptr_flag_bitsILi8EEENSL_INS5_IJNSA_ILi8EEESE_EEENS5_IJSE_SB_EEEEEEENSL_INS5_IJNS5_IJNS5_IJSO_SB_EEENS5_IJSM_SB_EEEEEESB_NS5_IJSN_NSA_ILi2EEEEEEEEENS5_IJNS5_IJNS5_IJST_SX_EEESW_EEESV_NS5_IJSB_SX_EEEEEEEEEEEvNS4_8identityES1H_NS5_IJS1R_NSL_INS5_IJNS5_IJNS5_IJSO_S1V_EEES1T_EEESB_S1W_EEENS5_IJS1Z_SV_NS5_IJSB_NSA_ILi1024EEEEEEEEEEEEEEvS24_EENS_8epilogue10collective18CollectiveEpilogueINS2E_23Sm100TmaWarpSpecializedILi4ELi2ELi64ELb1ELb0EEEJSG_NS5_IJNSL_ISE_SB_EENSL_INSA_ILi64EEESB_EEEEENS_10bfloat16_tESK_S2N_SK_NS2E_6fusion15FusionCallbacksIS2I_NS2O_17LinearCombinationIS2N_fS2N_fLNS_15FloatRoundStyleE2EEESG_S2M_JEEENS4_5SM1004TMEM4LOAD26SM100_TMEM_LOAD_32dp32b64xES1G_NS1I_IS1K_NS1L_ILi16EEENSL_INS5_IJS1N_S2K_EEENS5_IJS2K_SB_EEEEEEENS4_39AutoVectorizingCopyWithAssumedAlignmentILi128EEENS4_14SM90_TMA_STOREES32_S34_S34_EEEvvEEEEvNT_6ParamsE)
        /*08d4*/ 	.short	0x0380
        /*08d6*/ 	.short	0x0c00


	//----- nvinfo : EIATTR_SW_WAR
	.align		4
.L_55:
        /*08d8*/ 	.byte	0x04, 0x36
        /*08da*/ 	.short	(.L_57 - .L_56)
.L_56:
        /*08dc*/ 	.word	0x00000008
.L_57:


//--------------------- .nv.callgraph             --------------------------
	.section	.nv.callgraph,"",@"SHT_CUDA_CALLGRAPH"
	.align	4
	.sectionentsize	8
	.align		4
        /*0000*/ 	.word	0x00000000
	.align		4
        /*0004*/ 	.word	0xffffffff
	.align		4
        /*0008*/ 	.word	index@(_ZN7cutlass13device_kernelINS_4gemm6kernel13GemmUniversalIN4cute5tupleIJiiiiEEENS1_10collective13CollectiveMmaINS1_46MainloopSm100TmaUmmaWarpSpecializedBlockScaledILi1ELi2ELi1ENS5_IJNS4_1CILi1EEESB_SB_EEEEENS5_IJNSA_ILi128EEENSA_ILi256EEESF_EEENS5_IJNS_12float_e5m2_tENS_13float_ue8m0_tEEEENS5_IJNS5_IJlSB_lEEENS4_6LayoutINS5_IJNS5_IJNS5_IJNSA_ILi32EEENSA_ILi4EEEEEEiEEESP_NS5_IJSB_iEEEEEENS5_IJNS5_IJNS5_IJNSA_ILi16EEESN_EEEiEEENS5_IJNS5_IJNSA_ILi0EEESB_EEENSA_ILi512EEEEEENS5_IJSV_iEEEEEEEEEEESJ_S12_NS4_8TiledMMAINS4_8MMA_AtomIJNS4_21SM100_MMA_MXF8F6F4_SSISH_SH_fSI_Li128ELi256ELNS4_4UMMA5MajorE0ELS17_0ELNS16_7ScaleInE0ELS18_0EEEEEENSL_ISC_NS5_IJSV_SV_SV_EEEEENS5_IJNS4_10UnderscoreES1D_S1D_EEEEENS5_IJNS4_13SM90_TMA_LOADES1G_EEENS5_IJNS4_14ComposedLayoutINS4_7SwizzleILi3ELi4ELi3EEENS4_18smem_ptr_flag_bitsILi8EEENSL_INS5_IJNSA_ILi8EEESE_EEENS5_IJSE_SB_EEEEEEENSL_INS5_IJNS5_IJNS5_IJSO_SB_EEENS5_IJSM_SB_EEEEEESB_NS5_IJSN_NSA_ILi2EEEEEEEEENS5_IJNS5_IJNS5_IJST_SX_EEESW_EEESV_NS5_IJSB_SX_EEEEEEEEEEEvNS4_8identityES1H_NS5_IJS1R_NSL_INS5_IJNS5_IJNS5_IJSO_S1V_EEES1T_EEESB_S1W_EEENS5_IJS1Z_SV_NS5_IJSB_NSA_ILi1024EEEEEEEEEEEEEEvS24_EENS_8epilogue10collective18CollectiveEpilogueINS2E_23Sm100TmaWarpSpecializedILi4ELi2ELi64ELb1ELb0EEEJSG_NS5_IJNSL_ISE_SB_EENSL_INSA_ILi64EEESB_EEEEENS_10bfloat16_tESK_S2N_SK_NS2E_6fusion15FusionCallbacksIS2I_NS2O_17LinearCombinationIS2N_fS2N_fLNS_15FloatRoundStyleE2EEESG_S2M_JEEENS4_5SM1004TMEM4LOAD26SM100_TMEM_LOAD_32dp32b64xES1G_NS1I_IS1K_NS1L_ILi16EEENSL_INS5_IJS1N_S2K_EEENS5_IJS2K_SB_EEEEEEENS4_39AutoVectorizingCopyWithAssumedAlignmentILi128EEENS4_14SM90_TMA_STOREES32_S34_S34_EEEvvEEEEvNT_6ParamsE)
	.align		4
        /*000c*/ 	.word	index@(__assertfail)
	.align		4
        /*0010*/ 	.word	0x00000000
	.align		4
        /*0014*/ 	.word	0xfffffffe
	.align		4
        /*0018*/ 	.word	0x00000000
	.align		4
        /*001c*/ 	.word	0xfffffffd
	.align		4
        /*0020*/ 	.word	0x00000000
	.align		4
        /*0024*/ 	.word	0xfffffffc


//--------------------- .nv.constant4             --------------------------
	.section	.nv.constant4,"a",@progbits
	.align	8
	.align		8
.nv.constant4:
        /*0000*/ 	.dword	__assertfail
	.align		8
        /*0008*/ 	.dword	__unnamed_1
	.align		8
        /*0010*/ 	.dword	__unnamed_2
	.align		8
        /*0018*/ 	.dword	_ZN40_INTERNAL_b3c08d53_4_k_cu_7d6478e1_353044cuda3std3__45__cpo5beginE
	.align		8
        /*0020*/ 	.dword	_ZN40_INTERNAL_b3c08d53_4_k_cu_7d6478e1_353044cuda3std3__45__cpo3endE
	.align		8
        /*0028*/ 	.dword	_ZN40_INTERNAL_b3c08d53_4_k_cu_7d6478e1_353044cuda3std3__45__cpo6cbeginE
	.align		8
        /*0030*/ 	.dword	_ZN40_INTERNAL_b3c08d53_4_k_cu_7d6478e1_353044cuda3std3__45__cpo4cendE
	.align		8
        /*0038*/ 	.dword	_ZN40_INTERNAL_b3c08d53_4_k_cu_7d6478e1_353044cuda3std3__442_GLOBAL__N__b3c08d53_4_k_cu_7d6478e1_353046ignoreE
	.align		8
        /*0040*/ 	.dword	_ZN40_INTERNAL_b3c08d53_4_k_cu_7d6478e1_353044cuda3std3__419piecewise_constructE
	.align		8
        /*0048*/ 	.dword	_ZN40_INTERNAL_b3c08d53_4_k_cu_7d6478e1_353044cuda3std3__48in_placeE
	.align		8
        /*0050*/ 	.dword	_ZN40_INTERNAL_b3c08d53_4_k_cu_7d6478e1_353044cuda3std6ranges3__45__cpo4swapE
	.align		8
        /*0058*/ 	.dword	_ZN40_INTERNAL_b3c08d53_4_k_cu_7d6478e1_353044cuda3std6ranges3__45__cpo9iter_moveE
	.align		8
        /*0060*/ 	.dword	_ZN40_INTERNAL_b3c08d53_4_k_cu_7d6478e1_353044cute7productE
	.align		8
        /*0068*/ 	.dword	_ZN40_INTERNAL_b3c08d53_4_k_cu_7d6478e1_353044cute1_E
	.align		8
        /*0070*/ 	.dword	$str$25
	.align		8
        /*0078*/ 	.dword	$str$26
	.align		8
        /*0080*/ 	.dword	$str$27
	.align		8
        /*0088*/ 	.dword	$str$28


//--------------------- .text._ZN7cutlass13device_kernelINS_4gemm6kernel13GemmUniversalIN4cute5tupleIJiiiiEEENS1_10collective13CollectiveMmaINS1_46MainloopSm100TmaUmmaWarpSpecializedBlockScaledILi1ELi2ELi1ENS5_IJNS4_1CILi1EEESB_SB_EEEEENS5_IJNSA_ILi128EEENSA_ILi256EEESF_EEENS5_IJNS_12float_e5m2_tENS_13float_ue8m0_tEEEENS5_IJNS5_IJlSB_lEEENS4_6LayoutINS5_IJNS5_IJNS5_IJNSA_ILi32EEENSA_ILi4EEEEEEiEEESP_NS5_IJSB_iEEEEEENS5_IJNS5_IJNS5_IJNSA_ILi16EEESN_EEEiEEENS5_IJNS5_IJNSA_ILi0EEESB_EEENSA_ILi512EEEEEENS5_IJSV_iEEEEEEEEEEESJ_S12_NS4_8TiledMMAINS4_8MMA_AtomIJNS4_21SM100_MMA_MXF8F6F4_SSISH_SH_fSI_Li128ELi256ELNS4_4UMMA5MajorE0ELS17_0ELNS16_7ScaleInE0ELS18_0EEEEEENSL_ISC_NS5_IJSV_SV_SV_EEEEENS5_IJNS4_10UnderscoreES1D_S1D_EEEEENS5_IJNS4_13SM90_TMA_LOADES1G_EEENS5_IJNS4_14ComposedLayoutINS4_7SwizzleILi3ELi4ELi3EEENS4_18smem_ptr_flag_bitsILi8EEENSL_INS5_IJNSA_ILi8EEESE_EEENS5_IJSE_SB_EEEEEEENSL_INS5_IJNS5_IJNS5_IJSO_SB_EEENS5_IJSM_SB_EEEEEESB_NS5_IJSN_NSA_ILi2EEEEEEEEENS5_IJNS5_IJNS5_IJST_SX_EEESW_EEESV_NS5_IJSB_SX_EEEEEEEEEEEvNS4_8identityES1H_NS5_IJS1R_NSL_INS5_IJNS5_IJNS5_IJSO_S1V_EEES1T_EEESB_S1W_EEENS5_IJS1Z_SV_NS5_IJSB_NSA_ILi1024EEEEEEEEEEEEEEvS24_EENS_8epilogue10collective18CollectiveEpilogueINS2E_23Sm100TmaWarpSpecializedILi4ELi2ELi64ELb1ELb0EEEJSG_NS5_IJNSL_ISE_SB_EENSL_INSA_ILi64EEESB_EEEEENS_10bfloat16_tESK_S2N_SK_NS2E_6fusion15FusionCallbacksIS2I_NS2O_17LinearCombinationIS2N_fS2N_fLNS_15FloatRoundStyleE2EEESG_S2M_JEEENS4_5SM1004TMEM4LOAD26SM100_TMEM_LOAD_32dp32b64xES1G_NS1I_IS1K_NS1L_ILi16EEENSL_INS5_IJS1N_S2K_EEENS5_IJS2K_SB_EEEEEEENS4_39AutoVectorizingCopyWithAssumedAlignmentILi128EEENS4_14SM90_TMA_STOREES32_S34_S34_EEEvvEEEEvNT_6ParamsE --------------------------
	.section	.text._ZN7cutlass13device_kernelINS_4gemm6kernel13GemmUniversalIN4cute5tupleIJiiiiEEENS1_10collective13CollectiveMmaINS1_46MainloopSm100TmaUmmaWarpSpecializedBlockScaledILi1ELi2ELi1ENS5_IJNS4_1CILi1EEESB_SB_EEEEENS5_IJNSA_ILi128EEENSA_ILi256EEESF_EEENS5_IJNS_12float_e5m2_tENS_13float_ue8m0_tEEEENS5_IJNS5_IJlSB_lEEENS4_6LayoutINS5_IJNS5_IJNS5_IJNSA_ILi32EEENSA_ILi4EEEEEEiEEESP_NS5_IJSB_iEEEEEENS5_IJNS5_IJNS5_IJNSA_ILi16EEESN_EEEiEEENS5_IJNS5_IJNSA_ILi0EEESB_EEENSA_ILi512EEEEEENS5_IJSV_iEEEEEEEEEEESJ_S12_NS4_8TiledMMAINS4_8MMA_AtomIJNS4_21SM100_MMA_MXF8F6F4_SSISH_SH_fSI_Li128ELi256ELNS4_4UMMA5MajorE0ELS17_0ELNS16_7ScaleInE0ELS18_0EEEEEENSL_ISC_NS5_IJSV_SV_SV_EEEEENS5_IJNS4_10UnderscoreES1D_S1D_EEEEENS5_IJNS4_13SM90_TMA_LOADES1G_EEENS5_IJNS4_14ComposedLayoutINS4_7SwizzleILi3ELi4ELi3EEENS4_18smem_ptr_flag_bitsILi8EEENSL_INS5_IJNSA_ILi8EEESE_EEENS5_IJSE_SB_EEEEEEENSL_INS5_IJNS5_IJNS5_IJSO_SB_EEENS5_IJSM_SB_EEEEEESB_NS5_IJSN_NSA_ILi2EEEEEEEEENS5_IJNS5_IJNS5_IJST_SX_EEESW_EEESV_NS5_IJSB_SX_EEEEEEEEEEEvNS4_8identityES1H_NS5_IJS1R_NSL_INS5_IJNS5_IJNS5_IJSO_S1V_EEES1T_EEESB_S1W_EEENS5_IJS1Z_SV_NS5_IJSB_NSA_ILi1024EEEEEEEEEEEEEEvS24_EENS_8epilogue10collective18CollectiveEpilogueINS2E_23Sm100TmaWarpSpecializedILi4ELi2ELi64ELb1ELb0EEEJSG_NS5_IJNSL_ISE_SB_EENSL_INSA_ILi64EEESB_EEEEENS_10bfloat16_tESK_S2N_SK_NS2E_6fusion15FusionCallbacksIS2I_NS2O_17LinearCombinationIS2N_fS2N_fLNS_15FloatRoundStyleE2EEESG_S2M_JEEENS4_5SM1004TMEM4LOAD26SM100_TMEM_LOAD_32dp32b64xES1G_NS1I_IS1K_NS1L_ILi16EEENSL_INS5_IJS1N_S2K_EEENS5_IJS2K_SB_EEEEEEENS4_39AutoVectorizingCopyWithAssumedAlignmentILi128EEENS4_14SM90_TMA_STOREES32_S34_S34_EEEvvEEEEvNT_6ParamsE,"ax",@progbits
	.align	128
.text._ZN7cutlass13device_kernelINS_4gemm6kernel13GemmUniversalIN4cute5tupleIJiiiiEEENS1_10collective13CollectiveMmaINS1_46MainloopSm100TmaUmmaWarpSpecializedBlockScaledILi1ELi2ELi1ENS5_IJNS4_1CILi1EEESB_SB_EEEEENS5_IJNSA_ILi128EEENSA_ILi256EEESF_EEENS5_IJNS_12float_e5m2_tENS_13float_ue8m0_tEEEENS5_IJNS5_IJlSB_lEEENS4_6LayoutINS5_IJNS5_IJNS5_IJNSA_ILi32EEENSA_ILi4EEEEEEiEEESP_NS5_IJSB_iEEEEEENS5_IJNS5_IJNS5_IJNSA_ILi16EEESN_EEEiEEENS5_IJNS5_IJNSA_ILi0EEESB_EEENSA_ILi512EEEEEENS5_IJSV_iEEEEEEEEEEESJ_S12_NS4_8TiledMMAINS4_8MMA_AtomIJNS4_21SM100_MMA_MXF8F6F4_SSISH_SH_fSI_Li128ELi256ELNS4_4UMMA5MajorE0ELS17_0ELNS16_7ScaleInE0ELS18_0EEEEEENSL_ISC_NS5_IJSV_SV_SV_EEEEENS5_IJNS4_10UnderscoreES1D_S1D_EEEEENS5_IJNS4_13SM90_TMA_LOADES1G_EEENS5_IJNS4_14ComposedLayoutINS4_7SwizzleILi3ELi4ELi3EEENS4_18smem_ptr_flag_bitsILi8EEENSL_INS5_IJNSA_ILi8EEESE_EEENS5_IJSE_SB_EEEEEEENSL_INS5_IJNS5_IJNS5_IJSO_SB_EEENS5_IJSM_SB_EEEEEESB_NS5_IJSN_NSA_ILi2EEEEEEEEENS5_IJNS5_IJNS5_IJST_SX_EEESW_EEESV_NS5_IJSB_SX_EEEEEEEEEEEvNS4_8identityES1H_NS5_IJS1R_NSL_INS5_IJNS5_IJNS5_IJSO_S1V_EEES1T_EEESB_S1W_EEENS5_IJS1Z_SV_NS5_IJSB_NSA_ILi1024EEEEEEEEEEEEEEvS24_EENS_8epilogue10collective18CollectiveEpilogueINS2E_23Sm100TmaWarpSpecializedILi4ELi2ELi64ELb1ELb0EEEJSG_NS5_IJNSL_ISE_SB_EENSL_INSA_ILi64EEESB_EEEEENS_10bfloat16_tESK_S2N_SK_NS2E_6fusion15FusionCallbacksIS2I_NS2O_17LinearCombinationIS2N_fS2N_fLNS_15FloatRoundStyleE2EEESG_S2M_JEEENS4_5SM1004TMEM4LOAD26SM100_TMEM_LOAD_32dp32b64xES1G_NS1I_IS1K_NS1L_ILi16EEENSL_INS5_IJS1N_S2K_EEENS5_IJS2K_SB_EEEEEEENS4_39AutoVectorizingCopyWithAssumedAlignmentILi128EEENS4_14SM90_TMA_STOREES32_S34_S34_EEEvvEEEEvNT_6ParamsE:
        .type           _ZN7cutlass13device_kernelINS_4gemm6kernel13GemmUniversalIN4cute5tupleIJiiiiEEENS1_10collective13CollectiveMmaINS1_46MainloopSm100TmaUmmaWarpSpecializedBlockScaledILi1ELi2ELi1ENS5_IJNS4_1CILi1EEESB_SB_EEEEENS5_IJNSA_ILi128EEENSA_ILi256EEESF_EEENS5_IJNS_12float_e5m2_tENS_13float_ue8m0_tEEEENS5_IJNS5_IJlSB_lEEENS4_6LayoutINS5_IJNS5_IJNS5_IJNSA_ILi32EEENSA_ILi4EEEEEEiEEESP_NS5_IJSB_iEEEEEENS5_IJNS5_IJNS5_IJNSA_ILi16EEESN_EEEiEEENS5_IJNS5_IJNSA_ILi0EEESB_EEENSA_ILi512EEEEEENS5_IJSV_iEEEEEEEEEEESJ_S12_NS4_8TiledMMAINS4_8MMA_AtomIJNS4_21SM100_MMA_MXF8F6F4_SSISH_SH_fSI_Li128ELi256ELNS4_4UMMA5MajorE0ELS17_0ELNS16_7ScaleInE0ELS18_0EEEEEENSL_ISC_NS5_IJSV_SV_SV_EEEEENS5_IJNS4_10UnderscoreES1D_S1D_EEEEENS5_IJNS4_13SM90_TMA_LOADES1G_EEENS5_IJNS4_14ComposedLayoutINS4_7SwizzleILi3ELi4ELi3EEENS4_18smem_ptr_flag_bitsILi8EEENSL_INS5_IJNSA_ILi8EEESE_EEENS5_IJSE_SB_EEEEEEENSL_INS5_IJNS5_IJNS5_IJSO_SB_EEENS5_IJSM_SB_EEEEEESB_NS5_IJSN_NSA_ILi2EEEEEEEEENS5_IJNS5_IJNS5_IJST_SX_EEESW_EEESV_NS5_IJSB_SX_EEEEEEEEEEEvNS4_8identityES1H_NS5_IJS1R_NSL_INS5_IJNS5_IJNS5_IJSO_S1V_EEES1T_EEESB_S1W_EEENS5_IJS1Z_SV_NS5_IJSB_NSA_ILi1024EEEEEEEEEEEEEEvS24_EENS_8epilogue10collective18CollectiveEpilogueINS2E_23Sm100TmaWarpSpecializedILi4ELi2ELi64ELb1ELb0EEEJSG_NS5_IJNSL_ISE_SB_EENSL_INSA_ILi64EEESB_EEEEENS_10bfloat16_tESK_S2N_SK_NS2E_6fusion15FusionCallbacksIS2I_NS2O_17LinearCombinationIS2N_fS2N_fLNS_15FloatRoundStyleE2EEESG_S2M_JEEENS4_5SM1004TMEM4LOAD26SM100_TMEM_LOAD_32dp32b64xES1G_NS1I_IS1K_NS1L_ILi16EEENSL_INS5_IJS1N_S2K_EEENS5_IJS2K_SB_EEEEEEENS4_39AutoVectorizingCopyWithAssumedAlignmentILi128EEENS4_14SM90_TMA_STOREES32_S34_S34_EEEvvEEEEvNT_6ParamsE,@function
        .size           _ZN7cutlass13device_kernelINS_4gemm6kernel13GemmUniversalIN4cute5tupleIJiiiiEEENS1_10collective13CollectiveMmaINS1_46MainloopSm100TmaUmmaWarpSpecializedBlockScaledILi1ELi2ELi1ENS5_IJNS4_1CILi1EEESB_SB_EEEEENS5_IJNSA_ILi128EEENSA_ILi256EEESF_EEENS5_IJNS_12float_e5m2_tENS_13float_ue8m0_tEEEENS5_IJNS5_IJlSB_lEEENS4_6LayoutINS5_IJNS5_IJNS5_IJNSA_ILi32EEENSA_ILi4EEEEEEiEEESP_NS5_IJSB_iEEEEEENS5_IJNS5_IJNS5_IJNSA_ILi16EEESN_EEEiEEENS5_IJNS5_IJNSA_ILi0EEESB_EEENSA_ILi512EEEEEENS5_IJSV_iEEEEEEEEEEESJ_S12_NS4_8TiledMMAINS4_8MMA_AtomIJNS4_21SM100_MMA_MXF8F6F4_SSISH_SH_fSI_Li128ELi256ELNS4_4UMMA5MajorE0ELS17_0ELNS16_7ScaleInE0ELS18_0EEEEEENSL_ISC_NS5_IJSV_SV_SV_EEEEENS5_IJNS4_10UnderscoreES1D_S1D_EEEEENS5_IJNS4_13SM90_TMA_LOADES1G_EEENS5_IJNS4_14ComposedLayoutINS4_7SwizzleILi3ELi4ELi3EEENS4_18smem_ptr_flag_bitsILi8EEENSL_INS5_IJNSA_ILi8EEESE_EEENS5_IJSE_SB_EEEEEEENSL_INS5_IJNS5_IJNS5_IJSO_SB_EEENS5_IJSM_SB_EEEEEESB_NS5_IJSN_NSA_ILi2EEEEEEEEENS5_IJNS5_IJNS5_IJST_SX_EEESW_EEESV_NS5_IJSB_SX_EEEEEEEEEEEvNS4_8identityES1H_NS5_IJS1R_NSL_INS5_IJNS5_IJNS5_IJSO_S1V_EEES1T_EEESB_S1W_EEENS5_IJS1Z_SV_NS5_IJSB_NSA_ILi1024EEEEEEEEEEEEEEvS24_EENS_8epilogue10collective18CollectiveEpilogueINS2E_23Sm100TmaWarpSpecializedILi4ELi2ELi64ELb1ELb0EEEJSG_NS5_IJNSL_ISE_SB_EENSL_INSA_ILi64EEESB_EEEEENS_10bfloat16_tESK_S2N_SK_NS2E_6fusion15FusionCallbacksIS2I_NS2O_17LinearCombinationIS2N_fS2N_fLNS_15FloatRoundStyleE2EEESG_S2M_JEEENS4_5SM1004TMEM4LOAD26SM100_TMEM_LOAD_32dp32b64xES1G_NS1I_IS1K_NS1L_ILi16EEENSL_INS5_IJS1N_S2K_EEENS5_IJS2K_SB_EEEEEEENS4_39AutoVectorizingCopyWithAssumedAlignmentILi128EEENS4_14SM90_TMA_STOREES32_S34_S34_EEEvvEEEEvNT_6ParamsE,(.L_x_165 - _ZN7cutlass13device_kernelINS_4gemm6kernel13GemmUniversalIN4cute5tupleIJiiiiEEENS1_10collective13CollectiveMmaINS1_46MainloopSm100TmaUmmaWarpSpecializedBlockScaledILi1ELi2ELi1ENS5_IJNS4_1CILi1EEESB_SB_EEEEENS5_IJNSA_ILi128EEENSA_ILi256EEESF_EEENS5_IJNS_12float_e5m2_tENS_13float_ue8m0_tEEEENS5_IJNS5_IJlSB_lEEENS4_6LayoutINS5_IJNS5_IJNS5_IJNSA_ILi32EEENSA_ILi4EEEEEEiEEESP_NS5_IJSB_iEEEEEENS5_IJNS5_IJNS5_IJNSA_ILi16EEESN_EEEiEEENS5_IJNS5_IJNSA_ILi0EEESB_EEENSA_ILi512EEEEEENS5_IJSV_iEEEEEEEEEEESJ_S12_NS4_8TiledMMAINS4_8MMA_AtomIJNS4_21SM100_MMA_MXF8F6F4_SSISH_SH_fSI_Li128ELi256ELNS4_4UMMA5MajorE0ELS17_0ELNS16_7ScaleInE0ELS18_0EEEEEENSL_ISC_NS5_IJSV_SV_SV_EEEEENS5_IJNS4_10UnderscoreES1D_S1D_EEEEENS5_IJNS4_13SM90_TMA_LOADES1G_EEENS5_IJNS4_14ComposedLayoutINS4_7SwizzleILi3ELi4ELi3EEENS4_18smem_ptr_flag_bitsILi8EEENSL_INS5_IJNSA_ILi8EEESE_EEENS5_IJSE_SB_EEEEEEENSL_INS5_IJNS5_IJNS5_IJSO_SB_EEENS5_IJSM_SB_EEEEEESB_NS5_IJSN_NSA_ILi2EEEEEEEEENS5_IJNS5_IJNS5_IJST_SX_EEESW_EEESV_NS5_IJSB_SX_EEEEEEEEEEEvNS4_8identityES1H_NS5_IJS1R_NSL_INS5_IJNS5_IJNS5_IJSO_S1V_EEES1T_EEESB_S1W_EEENS5_IJS1Z_SV_NS5_IJSB_NSA_ILi1024EEEEEEEEEEEEEEvS24_EENS_8epilogue10collective18CollectiveEpilogueINS2E_23Sm100TmaWarpSpecializedILi4ELi2ELi64ELb1ELb0EEEJSG_NS5_IJNSL_ISE_SB_EENSL_INSA_ILi64EEESB_EEEEENS_10bfloat16_tESK_S2N_SK_NS2E_6fusion15FusionCallbacksIS2I_NS2O_17LinearCombinationIS2N_fS2N_fLNS_15FloatRoundStyleE2EEESG_S2M_JEEENS4_5SM1004TMEM4LOAD26SM100_TMEM_LOAD_32dp32b64xES1G_NS1I_IS1K_NS1L_ILi16EEENSL_INS5_IJS1N_S2K_EEENS5_IJS2K_SB_EEEEEEENS4_39AutoVectorizingCopyWithAssumedAlignmentILi128EEENS4_14SM90_TMA_STOREES32_S34_S34_EEEvvEEEEvNT_6ParamsE)
        .other          _ZN7cutlass13device_kernelINS_4gemm6kernel13GemmUniversalIN4cute5tupleIJiiiiEEENS1_10collective13CollectiveMmaINS1_46MainloopSm100TmaUmmaWarpSpecializedBlockScaledILi1ELi2ELi1ENS5_IJNS4_1CILi1EEESB_SB_EEEEENS5_IJNSA_ILi128EEENSA_ILi256EEESF_EEENS5_IJNS_12float_e5m2_tENS_13float_ue8m0_tEEEENS5_IJNS5_IJlSB_lEEENS4_6LayoutINS5_IJNS5_IJNS5_IJNSA_ILi32EEENSA_ILi4EEEEEEiEEESP_NS5_IJSB_iEEEEEENS5_IJNS5_IJNS5_IJNSA_ILi16EEESN_EEEiEEENS5_IJNS5_IJNSA_ILi0EEESB_EEENSA_ILi512EEEEEENS5_IJSV_iEEEEEEEEEEESJ_S12_NS4_8TiledMMAINS4_8MMA_AtomIJNS4_21SM100_MMA_MXF8F6F4_SSISH_SH_fSI_Li128ELi256ELNS4_4UMMA5MajorE0ELS17_0ELNS16_7ScaleInE0ELS18_0EEEEEENSL_ISC_NS5_IJSV_SV_SV_EEEEENS5_IJNS4_10UnderscoreES1D_S1D_EEEEENS5_IJNS4_13SM90_TMA_LOADES1G_EEENS5_IJNS4_14ComposedLayoutINS4_7SwizzleILi3ELi4ELi3EEENS4_18smem_ptr_flag_bitsILi8EEENSL_INS5_IJNSA_ILi8EEESE_EEENS5_IJSE_SB_EEEEEEENSL_INS5_IJNS5_IJNS5_IJSO_SB_EEENS5_IJSM_SB_EEEEEESB_NS5_IJSN_NSA_ILi2EEEEEEEEENS5_IJNS5_IJNS5_IJST_SX_EEESW_EEESV_NS5_IJSB_SX_EEEEEEEEEEEvNS4_8identityES1H_NS5_IJS1R_NSL_INS5_IJNS5_IJNS5_IJSO_S1V_EEES1T_EEESB_S1W_EEENS5_IJS1Z_SV_NS5_IJSB_NSA_ILi1024EEEEEEEEEEEEEEvS24_EENS_8epilogue10collective18CollectiveEpilogueINS2E_23Sm100TmaWarpSpecializedILi4ELi2ELi64ELb1ELb0EEEJSG_NS5_IJNSL_ISE_SB_EENSL_INSA_ILi64EEESB_EEEEENS_10bfloat16_tESK_S2N_SK_NS2E_6fusion15FusionCallbacksIS2I_NS2O_17LinearCombinationIS2N_fS2N_fLNS_15FloatRoundStyleE2EEESG_S2M_JEEENS4_5SM1004TMEM4LOAD26SM100_TMEM_LOAD_32dp32b64xES1G_NS1I_IS1K_NS1L_ILi16EEENSL_INS5_IJS1N_S2K_EEENS5_IJS2K_SB_EEEEEEENS4_39AutoVectorizingCopyWithAssumedAlignmentILi128EEENS4_14SM90_TMA_STOREES32_S34_S34_EEEvvEEEEvNT_6ParamsE,@"STO_CUDA_ENTRY STV_DEFAULT"
_ZN7cutlass13device_kernelINS_4gemm6kernel13GemmUniversalIN4cute5tupleIJiiiiEEENS1_10collective13CollectiveMmaINS1_46MainloopSm100TmaUmmaWarpSpecializedBlockScaledILi1ELi2ELi1ENS5_IJNS4_1CILi1EEESB_SB_EEEEENS5_IJNSA_ILi128EEENSA_ILi256EEESF_EEENS5_IJNS_12float_e5m2_tENS_13float_ue8m0_tEEEENS5_IJNS5_IJlSB_lEEENS4_6LayoutINS5_IJNS5_IJNS5_IJNSA_ILi32EEENSA_ILi4EEEEEEiEEESP_NS5_IJSB_iEEEEEENS5_IJNS5_IJNS5_IJNSA_ILi16EEESN_EEEiEEENS5_IJNS5_IJNSA_ILi0EEESB_EEENSA_ILi512EEEEEENS5_IJSV_iEEEEEEEEEEESJ_S12_NS4_8TiledMMAINS4_8MMA_AtomIJNS4_21SM100_MMA_MXF8F6F4_SSISH_SH_fSI_Li128ELi256ELNS4_4UMMA5MajorE0ELS17_0ELNS16_7ScaleInE0ELS18_0EEEEEENSL_ISC_NS5_IJSV_SV_SV_EEEEENS5_IJNS4_10UnderscoreES1D_S1D_EEEEENS5_IJNS4_13SM90_TMA_LOADES1G_EEENS5_IJNS4_14ComposedLayoutINS4_7SwizzleILi3ELi4ELi3EEENS4_18smem_ptr_flag_bitsILi8EEENSL_INS5_IJNSA_ILi8EEESE_EEENS5_IJSE_SB_EEEEEEENSL_INS5_IJNS5_IJNS5_IJSO_SB_EEENS5_IJSM_SB_EEEEEESB_NS5_IJSN_NSA_ILi2EEEEEEEEENS5_IJNS5_IJNS5_IJST_SX_EEESW_EEESV_NS5_IJSB_SX_EEEEEEEEEEEvNS4_8identityES1H_NS5_IJS1R_NSL_INS5_IJNS5_IJNS5_IJSO_S1V_EEES1T_EEESB_S1W_EEENS5_IJS1Z_SV_NS5_IJSB_NSA_ILi1024EEEEEEEEEEEEEEvS24_EENS_8epilogue10collective18CollectiveEpilogueINS2E_23Sm100TmaWarpSpecializedILi4ELi2ELi64ELb1ELb0EEEJSG_NS5_IJNSL_ISE_SB_EENSL_INSA_ILi64EEESB_EEEEENS_10bfloat16_tESK_S2N_SK_NS2E_6fusion15FusionCallbacksIS2I_NS2O_17LinearCombinationIS2N_fS2N_fLNS_15FloatRoundStyleE2EEESG_S2M_JEEENS4_5SM1004TMEM4LOAD26SM100_TMEM_LOAD_32dp32b64xES1G_NS1I_IS1K_NS1L_ILi16EEENSL_INS5_IJS1N_S2K_EEENS5_IJS2K_SB_EEEEEEENS4_39AutoVectorizingCopyWithAssumedAlignmentILi128EEENS4_14SM90_TMA_STOREES32_S34_S34_EEEvvEEEEvNT_6ParamsE:
[----:B------:R-:W1:Y:S01]  /*0000*/  LDC R1, c[0x0][0x37c] ;  /* 0x0000df00ff017b82 */ /* 0x000e620000000800 */
[----:B------:R-:W2:Y:S01]  /*0010*/  S2R R165, SR_TID.X ;  /* 0x0000000000a57919 */ /* 0x000ea20000002100 */
[----:B------:R-:W3:Y:S01]  /*0020*/  LDCU.64 UR12, c[0x0][0xc90] ;  /* 0x00019200ff0c77ac */ /* 0x000ee20008000a00 */
[----:B------:R-:W-:Y:S02]  /*0030*/  PRMT R151, RZ, 0x7610, R151 ;  /* 0x00007610ff977816 */ /* 0x000fe40000000097 */
[----:B------:R-:W-:Y:S01]  /*0040*/  ELECT P5, URZ, PT ;  /* 0x0000000000ff782f */ /* 0x000fe200038a0000 */
[----:B------:R-:W4:Y:S01]  /*0050*/  LDCU.64 UR54, c[0x0][0x358] ;  /* 0x00006b00ff3677ac */ /* 0x000f220008000a00 */
[----:B---3--:R-:W-:-:S04]  /*0060*/  UISETP.NE.U32.AND UP0, UPT, UR12, URZ, UPT ;  /* 0x000000ff0c00728c */ /* 0x008fc8000bf05070 */
[----:B------:R-:W-:Y:S01]  /*0070*/  UISETP.NE.AND.EX UP0, UPT, UR13, URZ, UPT, UP0 ;  /* 0x000000ff0d00728c */ /* 0x000fe2000bf05300 */
[----:B--2---:R-:W-:-:S05]  /*0080*/  SHF.R.U32.HI R158, RZ, 0x5, R165 ;  /* 0x00000005ff9e7819 */ /* 0x004fca00000116a5 */
[----:B------:R-:W2:Y:S02]  /*0090*/  SHFL.IDX PT, R0, R158, RZ, 0x1f ;  /* 0x00001fff9e007589 */ /* 0x000ea400000e0000 */
[----:B--2---:R-:W-:Y:S01]  /*00a0*/  R2UR UR14, R0 ;  /* 0x00000000000e72ca */ /* 0x004fe200000e0000 */
[----:B-1--4-:R-:W-:-:S14]  /*00b0*/  BRA.U UP0, `(.L_x_0) ;  /* 0x00000001002c7547 */ /* 0x012fdc000b800000 */
[----:B------:R-:W1:Y:S02]  /*00c0*/  LDCU.64 UR4, c[0x0][0xc88] ;  /* 0x00019100ff0477ac */ /* 0x000e640008000a00 */
[----:B-1----:R-:W-:-:S04]  /*00d0*/  UISETP.NE.U32.AND UP0, UPT, UR4, URZ, UPT ;  /* 0x000000ff0400728c */ /* 0x002fc8000bf05070 */
[----:B------:R-:W-:-:S09]  /*00e0*/  UISETP.NE.AND.EX UP0, UPT, UR5, URZ, UPT, UP0 ;  /* 0x000000ff0500728c */ /* 0x000fd2000bf05300 */
[----:B------:R-:W-:Y:S05]  /*00f0*/  BRA.U !UP0, `(.L_x_1) ;  /* 0x0000000108107547 */ /* 0x000fea000b800000 */
[----:B------:R-:W1:Y:S02]  /*0100*/  LDC.64 R2, c[0x0][0xc88] ;  /* 0x00032200ff027b82 */ /* 0x000e640000000a00 */
[----:B-1----:R1:W5:Y:S01]  /*0110*/  LDG.E R83, desc[UR54][R2.64] ;  /* 0x0000003602537981 */ /* 0x002362000c1e1900 */
[----:B------:R-:W-:Y:S01]  /*0120*/  HFMA2 R151, -RZ, RZ, 0, 5.9604644775390625e-08 ;  /* 0x00000001ff977431 */ /* 0x000fe200000001ff */
[----:B------:R-:W-:Y:S05]  /*0130*/  BRA `(.L_x_0) ;  /* 0x00000000000c7947 */ /* 0x000fea0003800000 */
.L_x_1:
[----:B------:R-:W1:Y:S01]  /*0140*/  LDCU UR4, c[0x0][0xc80] ;  /* 0x00019000ff0477ac */ /* 0x000e620008000800 */
[----:B------:R-:W-:Y:S01]  /*0150*/  HFMA2 R151, -RZ, RZ, 0, 5.9604644775390625e-08 ;  /* 0x00000001ff977431 */ /* 0x000fe200000001ff */
[----:B-1----:R-:W-:-:S07]  /*0160*/  MOV R83, UR4 ;  /* 0x0000000400537c02 */ /* 0x002fce0008000f00 */
.L_x_0:
[----:B------:R-:W2:Y:S02]  /*0170*/  LDCU.64 UR4, c[0x0][0xcb0] ;  /* 0x00019600ff0477ac */ /* 0x000ea40008000a00 */
[----:B--2---:R-:W-:-:S04]  /*0180*/  UISETP.NE.U32.AND UP0, UPT, UR4, URZ, UPT ;  /* 0x000000ff0400728c */ /* 0x004fc8000bf05070 */
[----:B------:R-:W-:-:S09]  /*0190*/  UISETP.NE.AND.EX UP0, UPT, UR5, URZ, UPT, UP0 ;  /* 0x000000ff0500728c */ /* 0x000fd2000bf05300 */
[----:B------:R-:W-:Y:S05]  /*01a0*/  BRA.U UP0, `(.L_x_2) ;  /* 0x0000000100247547 */ /* 0x000fea000b800000 */
[----:B------:R-:W2:Y:S02]  /*01b0*/  LDCU.64 UR4, c[0x0][0xca8] ;  /* 0x00019500ff0477ac */ /* 0x000ea40008000a00 */
[----:B--2---:R-:W-:-:S04]  /*01c0*/  UISETP.NE.U32.AND UP0, UPT, UR4, URZ, UPT ;  /* 0x000000ff0400728c */ /* 0x004fc8000bf05070 */
[----:B------:R-:W-:-:S09]  /*01d0*/  UISETP.NE.AND.EX UP0, UPT, UR5, URZ, UPT, UP0 ;  /* 0x000000ff0500728c */ /* 0x000fd2000bf05300 */
[----:B------:R-:W-:Y:S05]  /*01e0*/  BRA.U !UP0, `(.L_x_3) ;  /* 0x00000001080c7547 */ /* 0x000fea000b800000 */
[----:B------:R-:W2:Y:S02]  /*01f0*/  LDC.64 R76, c[0x0][0xca8] ;  /* 0x00032a00ff4c7b82 */ /* 0x000ea40000000a00 */
[----:B--2---:R2:W5:Y:S01]  /*0200*/  LDG.E R76, desc[UR54][R76.64] ;  /* 0x000000364c4c7981 */ /* 0x004562000c1e1900 */
[----:B------:R-:W-:Y:S05]  /*0210*/  BRA `(.L_x_2) ;  /* 0x0000000000087947 */ /* 0x000fea0003800000 */
.L_x_3:
[----:B------:R-:W2:Y:S02]  /*0220*/  LDCU UR4, c[0x0][0xca0] ;  /* 0x00019400ff0477ac */ /* 0x000ea40008000800 */
[----:B--2---:R-:W-:Y:S02]  /*0230*/  MOV R76, UR4 ;  /* 0x00000004004c7c02 */ /* 0x004fe40008000f00 */
.L_x_2:
[----:B------:R-:W-:Y:S01]  /*0240*/  IMAD.U32 R0, RZ, RZ, UR14 ;  /* 0x0000000eff007e24 */ /* 0x000fe2000f8e00ff */
[----:B------:R-:W-:Y:S04]  /*0250*/  BSSY.RECONVERGENT B0, `(.L_x_4) ;  /* 0x0000012000007945 */ /* 0x000fe80003800200 */
[C---:B------:R-:W-:Y:S02]  /*0260*/  ISETP.NE.OR P1, PT, R0.reuse, 0x1, !P5 ;  /* 0x000000010000780c */ /* 0x040fe40006f25670 */
[----:B------:R-:W-:-:S11]  /*0270*/  ISETP.NE.OR P0, PT, R0, 0x3, !P5 ;  /* 0x000000030000780c */ /* 0x000fd60006f05670 */
[----:B------:R-:W-:Y:S05]  /*0280*/  @P1 BRA `(.L_x_5) ;  /* 0x0000000000381947 */ /* 0x000fea0003800000 */
[----:B------:R-:W3:Y:S02]  /*0290*/  LDCU.64 UR4, c[0x0][0x348] ;  /* 0x00006900ff0477ac */ /* 0x000ee40008000a00 */
[----:B---3--:R-:W-:Y:S02]  /*02a0*/  UIADD3 UR10, UP3, UPT, UR4, 0x80, URZ ;  /* 0x00000080040a7890 */ /* 0x008fe4000ff7e0ff */
[----:B------:R-:W-:Y:S02]  /*02b0*/  UIADD3 UR8, UP2, UPT, UR4, 0x180, URZ ;  /* 0x0000018004087890 */ /* 0x000fe4000ff5e0ff */
[----:B------:R-:W-:Y:S02]  /*02c0*/  UIADD3 UR6, UP1, UPT, UR4, 0x280, URZ ;  /* 0x0000028004067890 */ /* 0x000fe4000ff3e0ff */
[----:B------:R-:W-:Y:S02]  /*02d0*/  UIADD3 UR4, UP0, UPT, UR4, 0x380, URZ ;  /* 0x0000038004047890 */ /* 0x000fe4000ff1e0ff */
[----:B------:R-:W-:-:S02]  /*02e0*/  UIADD3.X UR11, UPT, UPT, URZ, UR5, URZ, UP3, !UPT ;  /* 0x00000005ff0b7290 */ /* 0x000fc40009ffe4ff */
[----:B------:R-:W-:Y:S02]  /*02f0*/  UIADD3.X UR9, UPT, UPT, URZ, UR5, URZ, UP2, !UPT ;  /* 0x00000005ff097290 */ /* 0x000fe400097fe4ff */
[----:B------:R-:W-:Y:S02]  /*0300*/  UIADD3.X UR7, UPT, UPT, URZ, UR5, URZ, UP1, !UPT ;  /* 0x00000005ff077290 */ /* 0x000fe40008ffe4ff */
[----:B------:R-:W-:-:S03]  /*0310*/  UIADD3.X UR5, UPT, UPT, URZ, UR5, URZ, UP0, !UPT ;  /* 0x00000005ff057290 */ /* 0x000fc600087fe4ff */
[----:B------:R3:W-:Y:S02]  /*0320*/  UTMACCTL.PF [UR10] ;  /* 0x000000000a0079b9 */ /* 0x0007e40008040000 */
[----:B------:R3:W-:Y:S02]  /*0330*/  UTMACCTL.PF [UR8] ;  /* 0x00000000080079b9 */ /* 0x0007e40008040000 */
[----:B------:R3:W-:Y:S02]  /*0340*/  UTMACCTL.PF [UR6] ;  /* 0x00000000060079b9 */ /* 0x0007e40008040000 */
[----:B------:R3:W-:Y:S02]  /*0350*/  UTMACCTL.PF [UR4] ;  /* 0x00000000040079b9 */ /* 0x0007e40008040000 */
[----:B---3--:R-:W-:Y:S01]  /*0360*/  NOP ;  /* 0x0000000000007918 */ /* 0x008fe20000000000 */
.L_x_5:
[----:B------:R-:W-:Y:S05]  /*0370*/  BSYNC.RECONVERGENT B0 ;  /* 0x0000000000007941 */ /* 0x000fea0003800200 */
.L_x_4:
[----:B------:R-:W-:Y:S04]  /*0380*/  BSSY.RECONVERGENT B0, `(.L_x_6) ;  /* 0x000000a000007945 */ /* 0x000fe80003800200 */
[----:B------:R-:W-:Y:S05]  /*0390*/  @P0 BRA `(.L_x_7) ;  /* 0x0000000000200947 */ /* 0x000fea0003800000 */
[----:B------:R-:W3:Y:S02]  /*03a0*/  LDCU.64 UR4, c[0x0][0x348] ;  /* 0x00006900ff0477ac */ /* 0x000ee40008000a00 */
[----:B---3--:R-:W-:Y:S02]  /*03b0*/  UIADD3 UR6, UP1, UPT, UR4, 0x980, URZ ;  /* 0x0000098004067890 */ /* 0x008fe4000ff3e0ff */
[----:B------:R-:W-:Y:S02]  /*03c0*/  UIADD3 UR4, UP0, UPT, UR4, 0xa80, URZ ;  /* 0x00000a8004047890 */ /* 0x000fe4000ff1e0ff */
[----:B------:R-:W-:Y:S02]  /*03d0*/  UIADD3.X UR7, UPT, UPT, URZ, UR5, URZ, UP1, !UPT ;  /* 0x00000005ff077290 */ /* 0x000fe40008ffe4ff */
[----:B------:R-:W-:-:S07]  /*03e0*/  UIADD3.X UR5, UPT, UPT, URZ, UR5, URZ, UP0, !UPT ;  /* 0x00000005ff057290 */ /* 0x000fce00087fe4ff */
[----:B------:R3:W-:Y:S02]  /*03f0*/  UTMACCTL.PF [UR6] ;  /* 0x00000000060079b9 */ /* 0x0007e40008040000 */
[----:B------:R3:W-:Y:S02]  /*0400*/  UTMACCTL.PF [UR4] ;  /* 0x00000000040079b9 */ /* 0x0007e40008040000 */
[----:B---3--:R-:W-:Y:S01]  /*0410*/  NOP ;  /* 0x0000000000007918 */ /* 0x008fe20000000000 */
.L_x_7:
[----:B------:R-:W-:Y:S05]  /*0420*/  BSYNC.RECONVERGENT B0 ;  /* 0x0000000000007941 */ /* 0x000fea0003800200 */
.L_x_6:
[----:B------:R-:W3:Y:S01]  /*0430*/  LDCU.64 UR4, c[0x0][0xc88] ;  /* 0x00019100ff0477ac */ /* 0x000ee20008000a00 */
[----:B------:R-:W-:Y:S02]  /*0440*/  UISETP.EQ.U32.AND UP1, UPT, UR12, URZ, UPT ;  /* 0x000000ff0c00728c */ /* 0x000fe4000bf22070 */
[----:B------:R-:W-:Y:S02]  /*0450*/  UPLOP3.LUT UP2, UPT, UPT, UPT, UPT, 0x80, 0x8 ;  /* 0x000000000008789c */ /* 0x000fe40003f4f070 */
[----:B---3--:R-:W-:-:S04]  /*0460*/  UISETP.NE.U32.AND UP0, UPT, UR4, URZ, UPT ;  /* 0x000000ff0400728c */ /* 0x008fc8000bf05070 */
[----:B------:R-:W-:-:S04]  /*0470*/  UISETP.NE.AND.EX UP0, UPT, UR5, URZ, UPT, UP0 ;  /* 0x000000ff0500728c */ /* 0x000fc8000bf05300 */
[----:B------:R-:W-:-:S04]  /*0480*/  UISETP.EQ.OR.EX UP3, UPT, UR13, URZ, !UP0, UP1 ;  /* 0x000000ff0d00728c */ /* 0x000fc8000c762710 */
[----:B------:R-:W-:-:S05]  /*0490*/  UP2UR UR44, UPR, URZ, 0x8 ;  /* 0x00000008ff2c7883 */ /* 0x000fca0008000000 */
[----:B------:R-:W-:Y:S07]  /*04a0*/  BRA.U !UP3, `(.L_x_8) ;  /* 0x000000010b207547 */ /* 0x000fee000b800000 */
[----:B------:R-:W-:Y:S01]  /*04b0*/  UISETP.NE.U32.AND UP2, UPT, UR12, URZ, UPT ;  /* 0x000000ff0c00728c */ /* 0x000fe2000bf45070 */
[----:B-----5:R-:W-:Y:S01]  /*04c0*/  FSETP.NEU.AND P0, PT, R83, RZ, PT ;  /* 0x000000ff5300720b */ /* 0x020fe20003f0d000 */
[----:B------:R-:W-:Y:S02]  /*04d0*/  USEL UR4, URZ, 0xffffffff, UP0 ;  /* 0xffffffffff047887 */ /* 0x000fe40008000000 */
[----:B------:R-:W-:-:S10]  /*04e0*/  UISETP.NE.AND.EX UP2, UPT, UR13, URZ, UPT, UP2 ;  /* 0x000000ff0d00728c */ /* 0x000fd4000bf45320 */
[----:B------:R-:W-:Y:S01]  /*04f0*/  VOTEU.ANY UP1, P0 ;  /* 0x0000000000ff7886 */ /* 0x000fe20000020100 */
[----:B------:R-:W-:-:S04]  /*0500*/  @!UP2 USEL UR4, URZ, 0xffffffff, UP1 ;  /* 0xffffffffff04a887 */ /* 0x000fc80008800000 */
[----:B------:R-:W-:-:S04]  /*0510*/  ULOP3.LUT UR4, UR4, 0x1, URZ, 0xc0, !UPT ;  /* 0x0000000104047892 */ /* 0x000fc8000f8ec0ff */
[----:B------:R-:W-:-:S11]  /*0520*/  UISETP.NE.U32.AND UP2, UPT, UR4, 0x1, UPT ;  /* 0x000000010400788c */ /* 0x000fd6000bf45070 */
.L_x_8:
[----:B-1----:R-:W1:Y:S01]  /*0530*/  SHFL.IDX PT, R2, R158, RZ, 0x1f ;  /* 0x00001fff9e027589 */ /* 0x002e6200000e0000 */
[----:B------:R-:W-:-:S04]  /*0540*/  UISETP.NE.AND UP1, UPT, UR14, 0x2, UPT ;  /* 0x000000020e00788c */ /* 0x000fc8000bf25270 */
[----:B------:R-:W-:Y:S01]  /*0550*/  USEL UR21, URZ, 0x1, UP1 ;  /* 0x00000001ff157887 */ /* 0x000fe20008800000 */
[----:B-1----:R-:W-:-:S13]  /*0560*/  ISETP.NE.AND P0, PT, R2, RZ, PT ;  /* 0x000000ff0200720c */ /* 0x002fda0003f05270 */
[----:B------:R-:W-:Y:S05]  /*0570*/  @P0 BRA `(.L_x_9) ;  /* 0x0000000000300947 */ /* 0x000fea0003800000 */
[----:B------:R-:W1:Y:S01]  /*0580*/  S2UR UR6, SR_CgaCtaId ;  /* 0x00000000000679c3 */ /* 0x000e620000008800 */
[----:B------:R-:W-:Y:S01]  /*0590*/  UMOV UR4, 0x400 ;  /* 0x0000040000047882 */ /* 0x000fe20000000000 */
[----:B------:R-:W-:Y:S01]  /*05a0*/  UMOV UR5, 0x1 ;  /* 0x0000000100057882 */ /* 0x000fe20000000000 */
[----:B------:R-:W-:Y:S01]  /*05b0*/  ELECT P0, URZ, PT ;  /* 0x0000000000ff782f */ /* 0x000fe20003800000 */
[----:B-1----:R-:W-:Y:S02]  /*05c0*/  ULEA UR6, UR6, UR4, 0x18 ;  /* 0x0000000406067291 */ /* 0x002fe4000f8ec0ff */
[----:B------:R-:W-:-:S04]  /*05d0*/  UIADD3 UR4, UPT, UPT, -UR5, 0x100000, URZ ;  /* 0x0010000005047890 */ /* 0x000fc8000fffe1ff */
[----:B------:R-:W-:Y:S02]  /*05e0*/  USHF.L.U32 UR5, UR4, 0xb, URZ ;  /* 0x0000000b04057899 */ /* 0x000fe400080006ff */
[----:B------:R-:W-:Y:S01]  /*05f0*/  USHF.L.U32 UR4, UR4, 0x1, URZ ;  /* 0x0000000104047899 */ /* 0x000fe200080006ff */
[----:B------:R-:W1:Y:S11]  /*0600*/  FENCE.VIEW.ASYNC.S ;  /* 0x00000000000073c6 */ /* 0x000e760000000000 */
[----:B-1----:R1:W3:Y:S01]  /*0610*/  SYNCS.EXCH.64 URZ, [UR6], UR4 ;  /* 0x0000000406ff75b2 */ /* 0x0022e20008000100 */
[----:B------:R1:W4:Y:S01]  /*0620*/  SYNCS.EXCH.64 URZ, [UR6+0x8], UR4 ;  /* 0x0000080406ff75b2 */ /* 0x0003220008000100 */
[----:B------:R-:W-:Y:S01]  /*0630*/  NOP ;  /* 0x0000000000007918 */ /* 0x000fe20000000000 */
.L_x_9:
[----:B------:R-:W2:Y:S01]  /*0640*/  SHFL.IDX PT, R2, R158, RZ, 0x1f ;  /* 0x00001fff9e027589 */ /* 0x000ea200000e0000 */
[----:B------:R-:W-:Y:S01]  /*0650*/  NOP ;  /* 0x0000000000007918 */ /* 0x000fe20000000000 */
[----:B--2---:R-:W-:-:S13]  /*0660*/  ISETP.NE.AND P0, PT, R2, 0x1, PT ;  /* 0x000000010200780c */ /* 0x004fda0003f05270 */
[----:B------:R-:W-:Y:S05]  /*0670*/  @P0 BRA `(.L_x_10) ;  /* 0x0000000000580947 */ /* 0x000fea0003800000 */
[----:B-1----:R-:W1:Y:S01]  /*0680*/  S2UR UR4, SR_CgaCtaId ;  /* 0x00000000000479c3 */ /* 0x002e620000008800 */
[----:B------:R-:W-:Y:S01]  /*0690*/  UMOV UR5, 0x400 ;  /* 0x0000040000057882 */ /* 0x000fe20000000000 */
[----:B------:R-:W-:Y:S01]  /*06a0*/  UMOV UR8, 0x20 ;  /* 0x0000002000087882 */ /* 0x000fe20000000000 */
[----:B------:R-:W-:Y:S01]  /*06b0*/  UMOV UR6, 0x80 ;  /* 0x0000008000067882 */ /* 0x000fe20000000000 */
[----:B------:R-:W-:-:S04]  /*06c0*/  UIADD3 UR8, UPT, UPT, -UR8, 0x100000, URZ ;  /* 0x0010000008087890 */ /* 0x000fc8000fffe1ff */
[----:B------:R-:W-:Y:S02]  /*06d0*/  USHF.L.U32 UR9, UR8, 0xb, URZ ;  /* 0x0000000b08097899 */ /* 0x000fe400080006ff */
[----:B------:R-:W-:Y:S02]  /*06e0*/  USHF.L.U32 UR8, UR8, 0x1, URZ ;  /* 0x0000000108087899 */ /* 0x000fe400080006ff */
[----:B------:R-:W-:-:S04]  /*06f0*/  UIADD3 UR6, UPT, UPT, -UR6, 0x100000, URZ ;  /* 0x0010000006067890 */ /* 0x000fc8000fffe1ff */
[----:B------:R-:W-:Y:S02]  /*0700*/  USHF.L.U32 UR7, UR6, 0xb, URZ ;  /* 0x0000000b06077899 */ /* 0x000fe400080006ff */
[----:B------:R-:W-:Y:S01]  /*0710*/  USHF.L.U32 UR6, UR6, 0x1, URZ ;  /* 0x0000000106067899 */ /* 0x000fe200080006ff */
[----:B------:R-:W-:Y:S01]  /*0720*/  ELECT P0, URZ, PT ;  /* 0x0000000000ff782f */ /* 0x000fe20003800000 */
[----:B-1----:R-:W-:Y:S01]  /*0730*/  ULEA UR4, UR4, UR5, 0x18 ;  /* 0x0000000504047291 */ /* 0x002fe2000f8ec0ff */
[----:B------:R-:W1:Y:S11]  /*0740*/  FENCE.VIEW.ASYNC.S ;  /* 0x00000000000073c6 */ /* 0x000e760000000000 */
[----:B-1----:R2:W1:Y:S01]  /*0750*/  SYNCS.EXCH.64 URZ, [UR4+0x10], UR8 ;  /* 0x0000100804ff75b2 */ /* 0x0024620008000100 */
[----:B------:R2:W1:Y:S01]  /*0760*/  SYNCS.EXCH.64 URZ, [UR4+0x30], UR6 ;  /* 0x0000300604ff75b2 */ /* 0x0004620008000100 */
[----:B------:R2:W1:Y:S01]  /*0770*/  SYNCS.EXCH.64 URZ, [UR4+0x18], UR8 ;  /* 0x0000180804ff75b2 */ /* 0x0004620008000100 */
[----:B------:R2:W1:Y:S01]  /*0780*/  SYNCS.EXCH.64 URZ, [UR4+0x38], UR6 ;  /* 0x0000380604ff75b2 */ /* 0x0004620008000100 */
[----:B------:R2:W1:Y:S01]  /*0790*/  SYNCS.EXCH.64 URZ, [UR4+0x20], UR8 ;  /* 0x0000200804ff75b2 */ /* 0x0004620008000100 */
[----:B------:R2:W1:Y:S01]  /*07a0*/  SYNCS.EXCH.64 URZ, [UR4+0x40], UR6 ;  /* 0x0000400604ff75b2 */ /* 0x0004620008000100 */
[----:B------:R2:W1:Y:S01]  /*07b0*/  SYNCS.EXCH.64 URZ, [UR4+0x28], UR8 ;  /* 0x0000280804ff75b2 */ /* 0x0004620008000100 */
[----:B------:R2:W1:Y:S02]  /*07c0*/  SYNCS.EXCH.64 URZ, [UR4+0x48], UR6 ;  /* 0x0000480604ff75b2 */ /* 0x0004640008000100 */
[----:B--2---:R-:W-:Y:S01]  /*07d0*/  NOP ;  /* 0x0000000000007918 */ /* 0x004fe20000000000 */
.L_x_10:
[----:B------:R-:W2:Y:S01]  /*07e0*/  SHFL.IDX PT, R2, R158, RZ, 0x1f ;  /* 0x00001fff9e027589 */ /* 0x000ea200000e0000 */
[----:B------:R-:W-:Y:S01]  /*07f0*/  NOP ;  /* 0x0000000000007918 */ /* 0x000fe20000000000 */
[----:B--2---:R-:W-:-:S13]  /*0800*/  ISETP.NE.AND P0, PT, R2, 0x3, PT ;  /* 0x000000030200780c */ /* 0x004fda0003f05270 */
[----:B------:R-:W-:Y:S05]  /*0810*/  @P0 BRA `(.L_x_11) ;  /* 0x0000000000300947 */ /* 0x000fea0003800000 */
[----:B-1----:R-:W1:Y:S01]  /*0820*/  S2UR UR6, SR_CgaCtaId ;  /* 0x00000000000679c3 */ /* 0x002e620000008800 */
        /* <DEDUP_REMOVED lines=8> */
[----:B-1----:R2:W1:Y:S01]  /*08b0*/  SYNCS.EXCH.64 URZ, [UR6+0x50], UR4 ;  /* 0x0000500406ff75b2 */ /* 0x0024620008000100 */
[----:B------:R2:W1:Y:S02]  /*08c0*/  SYNCS.EXCH.64 URZ, [UR6+0x58], UR4 ;  /* 0x0000580406ff75b2 */ /* 0x0004640008000100 */
[----:B--2---:R-:W-:Y:S01]  /*08d0*/  NOP ;  /* 0x0000000000007918 */ /* 0x004fe20000000000 */
.L_x_11:
[----:B------:R-:W2:Y:S01]  /*08e0*/  SHFL.IDX PT, R2, R158, RZ, 0x1f ;  /* 0x00001fff9e027589 */ /* 0x000ea200000e0000 */
[----:B------:R-:W-:Y:S01]  /*08f0*/  NOP ;  /* 0x0000000000007918 */ /* 0x000fe20000000000 */
[----:B--2---:R-:W-:-:S13]  /*0900*/  ISETP.NE.AND P0, PT, R2, 0x4, PT ;  /* 0x000000040200780c */ /* 0x004fda0003f05270 */
[----:B------:R-:W-:Y:S05]  /*0910*/  @P0 BRA `(.L_x_12) ;  /* 0x00000000004c0947 */ /* 0x000fea0003800000 */
[----:B-1----:R-:W1:Y:S01]  /*0920*/  S2UR UR6, SR_CgaCtaId ;  /* 0x00000000000679c3 */ /* 0x002e620000008800 */
[----:B------:R-:W-:Y:S01]  /*0930*/  UMOV UR4, 0x100 ;  /* 0x0000010000047882 */ /* 0x000fe20000000000 */
[----:B------:R-:W-:Y:S01]  /*0940*/  UMOV UR5, 0x400 ;  /* 0x0000040000057882 */ /* 0x000fe20000000000 */
[----:B------:R-:W-:Y:S01]  /*0950*/  USEL UR4, UR4, 0xe0, UP2 ;  /* 0x000000e004047887 */ /* 0x000fe20009000000 */
[----:B------:R-:W-:Y:S01]  /*0960*/  UMOV UR8, 0x1 ;  /* 0x0000000100087882 */ /* 0x000fe20000000000 */
[----:B------:R-:W-:Y:S01]  /*0970*/  ELECT P0, URZ, PT ;  /* 0x0000000000ff782f */ /* 0x000fe20003800000 */
[----:B------:R-:W-:-:S04]  /*0980*/  UIADD3 UR8, UPT, UPT, -UR8, 0x100000, URZ ;  /* 0x0010000008087890 */ /* 0x000fc8000fffe1ff */
[----:B------:R-:W-:Y:S02]  /*0990*/  USHF.L.U32 UR9, UR8, 0xb, URZ ;  /* 0x0000000b08097899 */ /* 0x000fe400080006ff */
[----:B------:R-:W-:Y:S02]  /*09a0*/  USHF.L.U32 UR8, UR8, 0x1, URZ ;  /* 0x0000000108087899 */ /* 0x000fe400080006ff */
[----:B-1----:R-:W-:Y:S02]  /*09b0*/  ULEA UR6, UR6, UR5, 0x18 ;  /* 0x0000000506067291 */ /* 0x002fe4000f8ec0ff */
[----:B------:R-:W-:-:S04]  /*09c0*/  UIADD3 UR4, UPT, UPT, -UR4, 0x100000, URZ ;  /* 0x0010000004047890 */ /* 0x000fc8000fffe1ff */
[----:B------:R-:W-:Y:S02]  /*09d0*/  USHF.L.U32 UR5, UR4, 0xb, URZ ;  /* 0x0000000b04057899 */ /* 0x000fe400080006ff */
[----:B------:R-:W-:Y:S01]  /*09e0*/  USHF.L.U32 UR4, UR4, 0x1, URZ ;  /* 0x0000000104047899 */ /* 0x000fe200080006ff */
[----:B------:R-:W1:Y:S03]  /*09f0*/  FENCE.VIEW.ASYNC.S ;  /* 0x00000000000073c6 */ /* 0x000e660000000000 */
[----:B-1----:R2:W1:Y:S08]  /*0a00*/  SYNCS.EXCH.64 URZ, [UR6+0x60], UR8 ;  /* 0x0000600806ff75b2 */ /* 0x0024700008000100 */
[----:B------:R2:W1:Y:S01]  /*0a10*/  SYNCS.EXCH.64 URZ, [UR6+0x70], UR4 ;  /* 0x0000700406ff75b2 */ /* 0x0004620008000100 */
[----:B------:R2:W1:Y:S01]  /*0a20*/  SYNCS.EXCH.64 URZ, [UR6+0x68], UR8 ;  /* 0x0000680806ff75b2 */ /* 0x0004620008000100 */
[----:B------:R2:W1:Y:S02]  /*0a30*/  SYNCS.EXCH.64 URZ, [UR6+0x78], UR4 ;  /* 0x0000780406ff75b2 */ /* 0x0004640008000100 */
[----:B--2---:R-:W-:Y:S01]  /*0a40*/  NOP ;  /* 0x0000000000007918 */ /* 0x004fe20000000000 */
.L_x_12:
        /* <DEDUP_REMOVED lines=18> */
[----:B------:R2:W1:Y:S02]  /*0b70*/  SYNCS.EXCH.64 URZ, [UR4+0x88], UR6 ;  /* 0x0000880604ff75b2 */ /* 0x0004640008000100 */
[----:B--2---:R-:W-:Y:S01]  /*0b80*/  NOP ;  /* 0x0000000000007918 */ /* 0x004fe20000000000 */
.L_x_13:
[----:B------:R-:W2:Y:S01]  /*0b90*/  SHFL.IDX PT, R2, R158, RZ, 0x1f ;  /* 0x00001fff9e027589 */ /* 0x000ea200000e0000 */
[----:B------:R-:W1:Y:S01]  /*0ba0*/  S2UR UR20, SR_CTAID.X ;  /* 0x00000000001479c3 */ /* 0x000e620000002500 */
[----:B------:R-:W-:Y:S01]  /*0bb0*/  NOP ;  /* 0x0000000000007918 */ /* 0x000fe20000000000 */
[----:B--2---:R-:W-:-:S13]  /*0bc0*/  ISETP.NE.AND P0, PT, R2, 0x3, PT ;  /* 0x000000030200780c */ /* 0x004fda0003f05270 */
[----:B-1----:R-:W-:Y:S05]  /*0bd0*/  @P0 BRA `(.L_x_14) ;  /* 0x0000000000380947 */ /* 0x002fea0003800000 */
[----:B------:R-:W1:Y:S01]  /*0be0*/  S2UR UR4, SR_CgaCtaId ;  /* 0x00000000000479c3 */ /* 0x000e620000008800 */
[----:B------:R-:W-:Y:S01]  /*0bf0*/  UMOV UR5, 0x400 ;  /* 0x0000040000057882 */ /* 0x000fe20000000000 */
[----:B------:R-:W-:Y:S01]  /*0c00*/  UMOV UR6, 0x20 ;  /* 0x0000002000067882 */ /* 0x000fe20000000000 */
[----:B------:R-:W-:Y:S01]  /*0c10*/  ELECT P0, URZ, PT ;  /* 0x0000000000ff782f */ /* 0x000fe20003800000 */
[----:B------:R-:W-:-:S04]  /*0c20*/  UIADD3 UR6, UPT, UPT, -UR6, 0x100000, URZ ;  /* 0x0010000006067890 */ /* 0x000fc8000fffe1ff */
[----:B------:R-:W-:Y:S02]  /*0c30*/  USHF.L.U32 UR7, UR6, 0xb, URZ ;  /* 0x0000000b06077899 */ /* 0x000fe400080006ff */
[----:B------:R-:W-:Y:S02]  /*0c40*/  USHF.L.U32 UR6, UR6, 0x1, URZ ;  /* 0x0000000106067899 */ /* 0x000fe400080006ff */
[----:B-1----:R-:W-:Y:S01]  /*0c50*/  ULEA UR4, UR4, UR5, 0x18 ;  /* 0x0000000504047291 */ /* 0x002fe2000f8ec0ff */
[----:B------:R-:W1:Y:S11]  /*0c60*/  FENCE.VIEW.ASYNC.S ;  /* 0x00000000000073c6 */ /* 0x000e760000000000 */
[----:B-1----:R1:W2:Y:S01]  /*0c70*/  SYNCS.EXCH.64 URZ, [UR4+0x90], UR6 ;  /* 0x0000900604ff75b2 */ /* 0x0022a20008000100 */
[----:B------:R1:W1:Y:S01]  /*0c80*/  SYNCS.EXCH.64 URZ, [UR4+0xa0], UR6 ;  /* 0x0000a00604ff75b2 */ /* 0x0002620008000100 */
[----:B------:R1:W1:Y:S01]  /*0c90*/  SYNCS.EXCH.64 URZ, [UR4+0x98], UR6 ;  /* 0x0000980604ff75b2 */ /* 0x0002620008000100 */
[----:B------:R1:W1:Y:S01]  /*0ca0*/  SYNCS.EXCH.64 URZ, [UR4+0xa8], UR6 ;  /* 0x0000a80604ff75b2 */ /* 0x0002620008000100 */
[----:B------:R-:W-:Y:S01]  /*0cb0*/  NOP ;  /* 0x0000000000007918 */ /* 0x000fe20000000000 */
.L_x_14:
[----:B------:R-:W-:Y:S01]  /*0cc0*/  ISETP.NE.OR P1, PT, RZ, UR14, !P5 ;  /* 0x0000000eff007c0c */ /* 0x000fe2000ef25670 */
[----:B------:R-:W3:Y:S01]  /*0cd0*/  S2UR UR8, SR_CTAID.Y ;  /* 0x00000000000879c3 */ /* 0x000ee20000002600 */
[----:B------:R-:W-:-:S05]  /*0ce0*/  CS2R.32 R152, SR_CgaSize ;  /* 0x0000000000987805 */ /* 0x000fca0000008a00 */
[----:B------:R-:W-:-:S05]  /*0cf0*/  IMAD R152, R152, -0xa0, RZ ;  /* 0xffffff6098987824 */ /* 0x000fca00078e02ff */
[----:B-1----:R-:W-:-:S14]  /*0d00*/  R2UR UR4, R152 ;  /* 0x00000000980472ca */ /* 0x002fdc00000e0000 */
[----:B------:R-:W1:Y:S01]  /*0d10*/  LDCU UR4, c[0x0][UR4+0x2b4] ;  /* 0x00005680040477ac */ /* 0x000e620008000800 */
[----:B------:R-:W-:Y:S01]  /*0d20*/  I2FP.F32.U32 R4, UR20 ;  /* 0x0000001400047c45 */ /* 0x000fe20008201000 */
[----:B------:R-:W-:Y:S01]  /*0d30*/  NOP ;  /* 0x0000000000007918 */ /* 0x000fe20000000000 */
[----:B------:R-:W-:-:S05]  /*0d40*/  CS2R.32 R152, SR_CgaSize ;  /* 0x0000000000987805 */ /* 0x000fca0000008a00 */
[----:B------:R-:W-:-:S05]  /*0d50*/  IMAD R152, R152, -0xa0, RZ ;  /* 0xffffff6098987824 */ /* 0x000fca00078e02ff */
[----:B------:R-:W-:-:S14]  /*0d60*/  R2UR UR5, R152 ;  /* 0x00000000980572ca */ /* 0x000fdc00000e0000 */
[----:B------:R-:W4:Y:S01]  /*0d70*/  LDCU UR5, c[0x0][UR5+0x2b0] ;  /* 0x00005600050577ac */ /* 0x000f220008000800 */
[----:B------:R-:W2:Y:S01]  /*0d80*/  LDC R10, c[0x0][0xf24] ;  /* 0x0003c900ff0a7b82 */ /* 0x000ea20000000800 */
[----:B------:R-:W-:Y:S01]  /*0d90*/  VOTEU.ALL UP1, P1 ;  /* 0x0000000000ff7886 */ /* 0x000fe20000820000 */
[----:B------:R-:W-:-:S05]  /*0da0*/  CS2R.32 R3, SR_CgaSize ;  /* 0x0000000000037805 */ /* 0x000fca0000008a00 */
[----:B------:R-:W-:-:S06]  /*0db0*/  IMAD R3, R3, -0xa0, RZ ;  /* 0xffffff6003037824 */ /* 0x000fcc00078e02ff */
[----:B------:R-:W2:Y:S01]  /*0dc0*/  LDC R3, c[0x0][R3+0x2a4] ;  /* 0x0000a90003037b82 */ /* 0x000ea20000000800 */
[----:B------:R-:W-:Y:S01]  /*0dd0*/  @!UP1 UMOV UR7, 0x400 ;  /* 0x0000040000079882 */ /* 0x000fe20000000000 */
[----:B----4-:R-:W-:-:S06]  /*0de0*/  FMUL R4, R4, UR5 ;  /* 0x0000000504047c20 */ /* 0x010fcc0008400000 */
[----:B------:R-:W4:Y:S01]  /*0df0*/  @!UP1 S2UR UR6, SR_CgaCtaId ;  /* 0x00000000000699c3 */ /* 0x000f220000008800 */
[----:B---3--:R-:W-:Y:S01]  /*0e00*/  I2FP.F32.U32 R2, UR8 ;  /* 0x0000000800027c45 */ /* 0x008fe20008201000 */
[----:B------:R-:W3:Y:S01]  /*0e10*/  F2I.U32.TRUNC.NTZ R152, R4 ;  /* 0x0000000400987305 */ /* 0x000ee2000020f000 */
[----:B------:R-:W-:-:S03]  /*0e20*/  MOV R20, UR8 ;  /* 0x0000000800147c02 */ /* 0x000fc60008000f00 */
[----:B-1----:R-:W-:Y:S01]  /*0e30*/  FMUL R2, R2, UR4 ;  /* 0x0000000402027c20 */ /* 0x002fe20008400000 */
[----:B------:R-:W-:Y:S01]  /*0e40*/  UMOV UR4, 0x80 ;  /* 0x0000008000047882 */ /* 0x000fe20000000000 */
[----:B------:R-:W-:-:S05]  /*0e50*/  CS2R.32 R5, SR_CgaSize ;  /* 0x0000000000057805 */ /* 0x000fca0000008a00 */
[----:B------:R-:W-:-:S06]  /*0e60*/  IMAD R5, R5, -0xa0, RZ ;  /* 0xffffff6005057824 */ /* 0x000fcc00078e02ff */
[----:B------:R-:W1:Y:S01]  /*0e70*/  LDC R5, c[0x0][R5+0x2a0] ;  /* 0x0000a80005057b82 */ /* 0x000e620000000800 */
[----:B------:R-:W-:-:S04]  /*0e80*/  @!UP1 UIADD3 UR4, UPT, UPT, -UR4, 0x100000, URZ ;  /* 0x0010000004049890 */ /* 0x000fc8000fffe1ff */
[----:B------:R-:W-:Y:S02]  /*0e90*/  @!UP1 USHF.L.U32 UR5, UR4, 0xb, URZ ;  /* 0x0000000b04059899 */ /* 0x000fe400080006ff */
[----:B------:R-:W-:Y:S01]  /*0ea0*/  @!UP1 USHF.L.U32 UR4, UR4, 0x1, URZ ;  /* 0x0000000104049899 */ /* 0x000fe200080006ff */
[----:B--2---:R-:W-:Y:S01]  /*0eb0*/  ISETP.GE.AND P0, PT, R10, 0x1, PT ;  /* 0x000000010a00780c */ /* 0x004fe20003f06270 */
[----:B------:R-:W2:Y:S01]  /*0ec0*/  F2I.U32.TRUNC.NTZ R150, R2 ;  /* 0x0000000200967305 */ /* 0x000ea2000020f000 */
[----:B------:R-:W1:Y:S01]  /*0ed0*/  S2UR UR52, SR_CTAID.Z ;  /* 0x00000000003479c3 */ /* 0x000e620000002700 */
[----:B---3--:R-:W-:Y:S01]  /*0ee0*/  IADD3 R152, PT, PT, -R152, RZ, RZ ;  /* 0x000000ff98987210 */ /* 0x008fe20007ffe1ff */
[----:B----4-:R-:W-:Y:S01]  /*0ef0*/  @!UP1 ULEA UR6, UR6, UR7, 0x18 ;  /* 0x0000000706069291 */ /* 0x010fe2000f8ec0ff */
[----:B------:R-:W-:Y:S01]  /*0f00*/  VOTEU.ALL UP1, P1 ;  /* 0x0000000000ff7886 */ /* 0x000fe20000820000 */
[----:B--2---:R-:W-:-:S05]  /*0f10*/  IADD3 R150, PT, PT, -R150, RZ, RZ ;  /* 0x000000ff96967210 */ /* 0x004fca0007ffe1ff */
[----:B------:R-:W-:Y:S02]  /*0f20*/  IMAD R150, R3, R150, UR8 ;  /* 0x0000000803967e24 */ /* 0x000fe4000f8e0296 */
[----:B-1----:R-:W-:Y:S01]  /*0f30*/  IMAD R152, R5, R152, UR20 ;  /* 0x0000001405987e24 */ /* 0x002fe2000f8e0298 */
[----:B------:R-:W1:Y:S02]  /*0f40*/  FENCE.VIEW.ASYNC.S ;  /* 0x00000000000073c6 */ /* 0x000e640000000000 */
[----:B-1----:R1:W2:Y:S02]  /*0f50*/  @!UP1 SYNCS.EXCH.64 URZ, [UR6+0xb0], UR4 ;  /* 0x0000b00406ff95b2 */ /* 0x0022a40008000100 */
[----:B--2---:R-:W-:Y:S06]  /*0f60*/  BAR.SYNC.DEFER_BLOCKING 0x0 ;  /* 0x0000000000007b1d */ /* 0x004fec0000010000 */
[----:B------:R-:W-:Y:S05]  /*0f70*/  @!P0 BRA `(.L_x_15) ;  /* 0x0000000000c08947 */ /* 0x000fea0003800000 */
[----:B------:R-:W2:Y:S01]  /*0f80*/  LDC.64 R4, c[0x0][0xf18] ;  /* 0x0003c600ff047b82 */ /* 0x000ea20000000a00 */
[----:B------:R-:W-:-:S07]  /*0f90*/  ISETP.NE.AND P0, PT, R10, 0x1, PT ;  /* 0x000000010a00780c */ /* 0x000fce0003f05270 */
[----:B------:R-:W3:Y:S08]  /*0fa0*/  LDC R9, c[0x0][0xf0c] ;  /* 0x0003c300ff097b82 */ /* 0x000ef00000000800 */
[----:B------:R-:W4:Y:S08]  /*0fb0*/  LDC R13, c[0x0][0x370] ;  /* 0x0000dc00ff0d7b82 */ /* 0x000f300000000800 */
[----:B------:R-:W1:Y:S01]  /*0fc0*/  LDC R11, c[0x0][0x374] ;  /* 0x0000dd00ff0b7b82 */ /* 0x000e620000000800 */
[----:B--2---:R-:W-:-:S07]  /*0fd0*/  ISETP.NE.AND P1, PT, R4, 0x1, PT ;  /* 0x000000010400780c */ /* 0x004fce0003f25270 */
[----:B------:R-:W4:Y:S01]  /*0fe0*/  LDC.64 R6, c[0x0][0xf10] ;  /* 0x0003c400ff067b82 */ /* 0x000f220000000a00 */
[----:B---3--:R-:W-:-:S07]  /*0ff0*/  ISETP.NE.AND P2, PT, R9, 0x1, PT ;  /* 0x000000010900780c */ /* 0x008fce0003f45270 */
[----:B------:R-:W2:Y:S08]  /*1000*/  LDC R8, c[0x0][0xf20] ;  /* 0x0003c800ff087b82 */ /* 0x000eb00000000800 */
[----:B------:R-:W3:Y:S01]  /*1010*/  LDC.64 R2, c[0x0][0xf28] ;  /* 0x0003ca00ff027b82 */ /* 0x000ee20000000a00 */
[----:B-1----:R-:W-:-:S04]  /*1020*/  IMAD.HI.U32 R15, R11, R5, RZ ;  /* 0x000000050b0f7227 */ /* 0x002fc800078e00ff */
[----:B------:R-:W-:-:S04]  /*1030*/  IMAD.HI.U32 R5, R20, R5, RZ ;  /* 0x0000000514057227 */ /* 0x000fc800078e00ff */
[----:B----4-:R-:W-:-:S04]  /*1040*/  IMAD.HI.U32 R12, R13, R6, RZ ;  /* 0x000000060d0c7227 */ /* 0x010fc800078e00ff */
[----:B------:R-:W-:Y:S01]  /*1050*/  IMAD.HI.U32 R6, R6, UR20, RZ ;  /* 0x0000001406067c27 */ /* 0x000fe2000f8e00ff */
[-C--:B------:R-:W-:Y:S02]  /*1060*/  @P2 SHF.R.U32.HI R13, RZ, R7.reuse, R12 ;  /* 0x00000007ff0d2219 */ /* 0x080fe4000001160c */
[-C--:B--2---:R-:W-:Y:S02]  /*1070*/  @P1 SHF.R.U32.HI R11, RZ, R8.reuse, R15 ;  /* 0x00000008ff0b1219 */ /* 0x084fe4000001160f */
[----:B------:R-:W-:Y:S01]  /*1080*/  SHF.R.U32.HI R6, RZ, R7, R6 ;  /* 0x00000007ff067219 */ /* 0x000fe20000011606 */
[----:B------:R-:W-:Y:S01]  /*1090*/  IMAD.U32 R7, RZ, RZ, UR20 ;  /* 0x00000014ff077e24 */ /* 0x000fe2000f8e00ff */
[----:B------:R-:W-:Y:S01]  /*10a0*/  SHF.R.U32.HI R5, RZ, R8, R5 ;  /* 0x00000008ff057219 */ /* 0x000fe20000011605 */
[----:B---3--:R-:W-:-:S03]  /*10b0*/  IMAD.HI.U32 R12, R11, R2, RZ ;  /* 0x000000020b0c7227 */ /* 0x008fc600078e00ff */
[----:B------:R-:W-:Y:S02]  /*10c0*/  SEL R5, R20, R5, !P1 ;  /* 0x0000000514057207 */ /* 0x000fe40004800000 */
[----:B------:R-:W-:Y:S01]  /*10d0*/  SEL R7, R7, R6, !P2 ;  /* 0x0000000607077207 */ /* 0x000fe20005000000 */
[----:B------:R-:W-:Y:S01]  /*10e0*/  IMAD.HI.U32 R14, R13, R2, RZ ;  /* 0x000000020d0e7227 */ /* 0x000fe200078e00ff */
[----:B------:R-:W-:-:S04]  /*10f0*/  @P0 SHF.R.U32.HI R11, RZ, R3, R12 ;  /* 0x00000003ff0b0219 */ /* 0x000fc8000001160c */
[----:B------:R-:W-:Y:S01]  /*1100*/  @P0 SHF.R.U32.HI R13, RZ, R3, R14 ;  /* 0x00000003ff0d0219 */ /* 0x000fe2000001160e */
[----:B------:R-:W-:-:S04]  /*1110*/  IMAD R11, R11, R10, RZ ;  /* 0x0000000a0b0b7224 */ /* 0x000fc800078e02ff */
[----:B------:R-:W-:Y:S01]  /*1120*/  IMAD R6, R13, R10, RZ ;  /* 0x0000000a0d067224 */ /* 0x000fe200078e02ff */
[----:B------:R-:W-:-:S04]  /*1130*/  ISETP.GE.AND P1, PT, R5, R11, PT ;  /* 0x0000000b0500720c */ /* 0x000fc80003f26270 */
[----:B------:R-:W-:Y:S01]  /*1140*/  ISETP.GE.OR P1, PT, R7, R6, P1 ;  /* 0x000000060700720c */ /* 0x000fe20000f26670 */
[----:B------:R-:W-:-:S05]  /*1150*/  IMAD.HI.U32 R6, R5, R2, RZ ;  /* 0x0000000205067227 */ /* 0x000fca00078e00ff */
[----:B------:R-:W-:-:S04]  /*1160*/  SHF.R.U32.HI R6, RZ, R3, R6 ;  /* 0x00000003ff067219 */ /* 0x000fc80000011606 */
[----:B------:R-:W-:-:S03]  /*1170*/  SEL R6, R5, R6, !P0 ;  /* 0x0000000605067207 */ /* 0x000fc60004000000 */
[----:B------:R-:W-:-:S04]  /*1180*/  @!P1 IMAD.HI.U32 R8, R7, R2, RZ ;  /* 0x0000000207089227 */ /* 0x000fc800078e00ff */
[----:B------:R-:W-:Y:S01]  /*1190*/  IMAD.MOV R2, RZ, RZ, -R6 ;  /* 0x000000ffff027224 */ /* 0x000fe200078e0a06 */
[----:B------:R-:W-:-:S03]  /*11a0*/  @!P1 SHF.R.U32.HI R8, RZ, R3, R8 ;  /* 0x00000003ff089219 */ /* 0x000fc60000011608 */
[----:B------:R-:W-:Y:S01]  /*11b0*/  IMAD R2, R10, R2, R5 ;  /* 0x000000020a027224 */ /* 0x000fe200078e0205 */
[----:B------:R-:W-:-:S04]  /*11c0*/  @!P1 SEL R3, R7, R8, !P0 ;  /* 0x0000000807039207 */ /* 0x000fc80004000000 */
[----:B------:R-:W-:Y:S01]  /*11d0*/  @!P1 IADD3 R6, PT, PT, R6, -R3, RZ ;  /* 0x8000000306069210 */ /* 0x000fe20007ffe0ff */
[----:B------:R-:W-:Y:S01]  /*11e0*/  @!P1 IMAD R13, R2, R13, R3 ;  /* 0x0000000d020d9224 */ /* 0x000fe200078e0203 */
[----:B------:R-:W-:Y:S01]  /*11f0*/  IADD3 R3, PT, PT, -R5, RZ, RZ ;  /* 0x000000ff05037210 */ /* 0x000fe20007ffe1ff */
[--C-:B------:R-:W-:Y:S02]  /*1200*/  IMAD.MOV R2, RZ, RZ, -R7.reuse ;  /* 0x000000ffff027224 */ /* 0x100fe400078e0a07 */
[----:B------:R-:W-:Y:S01]  /*1210*/  @!P1 IMAD R5, R6, R10, R7 ;  /* 0x0000000a06059224 */ /* 0x000fe200078e0207 */
[----:B------:R-:W-:Y:S01]  /*1220*/  @!P1 MOV R7, R13 ;  /* 0x0000000d00079202 */ /* 0x000fe20000000f00 */
[----:B------:R-:W-:Y:S02]  /*1230*/  IMAD R2, R9, R2, UR20 ;  /* 0x0000001409027e24 */ /* 0x000fe4000f8e0202 */
[----:B------:R-:W-:Y:S02]  /*1240*/  IMAD R3, R4, R3, R20 ;  /* 0x0000000304037224 */ /* 0x000fe400078e0214 */
[----:B------:R-:W-:-:S02]  /*1250*/  IMAD R2, R7, R9, R2 ;  /* 0x0000000907027224 */ /* 0x000fc400078e0202 */
[----:B------:R-:W-:-:S03]  /*1260*/  IMAD R20, R5, R4, R3 ;  /* 0x0000000405147224 */ /* 0x000fc600078e0203 */
[----:B------:R-:W-:Y:S02]  /*1270*/  R2UR UR20, R2 ;  /* 0x00000000021472ca */ /* 0x000fe400000e0000 */
.L_x_15:
[----:B-1----:R-:W1:Y:S01]  /*1280*/  LDCU UR4, c[0x0][0xf30] ;  /* 0x0001e600ff0477ac */ /* 0x002e620008000800 */
[----:B------:R-:W2:Y:S08]  /*1290*/  S2UR UR45, SR_CgaCtaId ;  /* 0x00000000002d79c3 */ /* 0x000eb00000008800 */
[----:B------:R-:W3:Y:S01]  /*12a0*/  LDC R72, c[0x0][0xf24] ;  /* 0x0003c900ff487b82 */ /* 0x000ee20000000800 */
[----:B-1----:R-:W-:-:S09]  /*12b0*/  UISETP.NE.AND UP1, UPT, UR4, 0x1, UPT ;  /* 0x000000010400788c */ /* 0x002fd2000bf25270 */
[----:B--2---:R-:W-:Y:S05]  /*12c0*/  BRA.U UP1, `(.L_x_16) ;  /* 0x0000000101487547 */ /* 0x004fea000b800000 */
[----:B------:R-:W1:Y:S08]  /*12d0*/  LDC.64 R4, c[0x0][0xf10] ;  /* 0x0003c400ff047b82 */ /* 0x000e700000000a00 */
[----:B------:R-:W2:Y:S08]  /*12e0*/  LDC.64 R2, c[0x0][0xf18] ;  /* 0x0003c600ff027b82 */ /* 0x000eb00000000a00 */
[----:B------:R-:W4:Y:S08]  /*12f0*/  LDC R6, c[0x0][0xf20] ;  /* 0x0003c800ff067b82 */ /* 0x000f300000000800 */
[----:B------:R-:W3:Y:S01]  /*1300*/  LDC R7, c[0x0][0xf0c] ;  /* 0x0003c300ff077b82 */ /* 0x000ee20000000800 */
[----:B-1----:R-:W-:-:S05]  /*1310*/  IMAD.HI.U32 R4, R4, UR20, RZ ;  /* 0x0000001404047c27 */ /* 0x002fca000f8e00ff */
[----:B------:R-:W-:Y:S01]  /*1320*/  SHF.R.U32.HI R4, RZ, R5, R4 ;  /* 0x00000005ff047219 */ /* 0x000fe20000011604 */
[----:B--2---:R-:W-:Y:S01]  /*1330*/  IMAD.HI.U32 R3, R20, R3, RZ ;  /* 0x0000000314037227 */ /* 0x004fe200078e00ff */
[----:B------:R-:W-:-:S04]  /*1340*/  ISETP.NE.AND P0, PT, R2, 0x1, PT ;  /* 0x000000010200780c */ /* 0x000fc80003f05270 */
[----:B----4-:R-:W-:Y:S01]  /*1350*/  SHF.R.U32.HI R5, RZ, R6, R3 ;  /* 0x00000006ff057219 */ /* 0x010fe20000011603 */
[----:B------:R-:W-:Y:S01]  /*1360*/  IMAD.U32 R3, RZ, RZ, UR20 ;  /* 0x00000014ff037e24 */ /* 0x000fe2000f8e00ff */
[----:B---3--:R-:W-:-:S04]  /*1370*/  ISETP.NE.AND P1, PT, R7, 0x1, PT ;  /* 0x000000010700780c */ /* 0x008fc80003f25270 */
[----:B------:R-:W-:Y:S02]  /*1380*/  SEL R3, R3, R4, !P1 ;  /* 0x0000000403037207 */ /* 0x000fe40004800000 */
[----:B------:R-:W-:-:S05]  /*1390*/  SEL R4, R20, R5, !P0 ;  /* 0x0000000514047207 */ /* 0x000fca0004000000 */
[----:B------:R-:W-:Y:S02]  /*13a0*/  IMAD.IADD R6, R4, 0x1, -R3 ;  /* 0x0000000104067824 */ /* 0x000fe400078e0a03 */
[----:B------:R-:W-:Y:S02]  /*13b0*/  IMAD.IADD R3, R3, 0x1, -R4 ;  /* 0x0000000103037824 */ /* 0x000fe400078e0a04 */
[----:B------:R-:W-:Y:S02]  /*13c0*/  IMAD R6, R6, R7, UR20 ;  /* 0x0000001406067e24 */ /* 0x000fe4000f8e0207 */
[----:B------:R-:W-:-:S03]  /*13d0*/  IMAD R20, R3, R2, R20 ;  /* 0x0000000203147224 */ /* 0x000fc600078e0214 */
[----:B------:R-:W-:-:S15]  /*13e0*/  R2UR UR20, R6 ;  /* 0x00000000061472ca */ /* 0x000fde00000e0000 */
.L_x_16:
[----:B------:R-:W-:Y:S01]  /*13f0*/  BAR.SYNC.DEFER_BLOCKING 0x0 ;  /* 0x0000000000007b1d */ /* 0x000fe20000010000 */
[----:B------:R-:W-:Y:S01]  /*1400*/  UISETP.NE.AND UP1, UPT, UR14, 0x2, UPT ;  /* 0x000000020e00788c */ /* 0x000fe2000bf25270 */
[----:B------:R-:W-:Y:S02]  /*1410*/  ISETP.NE.OR P5, PT, R0, 0x2, !P5 ;  /* 0x000000020000780c */ /* 0x000fe40006fa5670 */
[----:B------:R-:W-:-:S06]  /*1420*/  LOP3.LUT R2, R165, 0x1f, RZ, 0xc0, !PT ;  /* 0x0000001fa5027812 */ /* 0x000fcc00078ec0ff */
[----:B------:R-:W-:Y:S05]  /*1430*/  BRA.U UP1, `(.L_x_17) ;  /* 0x0000001101707547 */ /* 0x000fea000b800000 */
[----:B------:R-:W1:Y:S01]  /*1440*/  LDCU UR6, c[0x0][0x38c] ;  /* 0x00007180ff0677ac */ /* 0x000e620008000800 */
[----:B------:R-:W2:Y:S01]  /*1450*/  LDC R9, c[0x0][0x370] ;  /* 0x0000dc00ff097b82 */ /* 0x000ea20000000800 */
[----:B------:R-:W-:Y:S01]  /*1460*/  PLOP3.LUT P1, PT, PT, PT, UP2, 0x80, 0x8 ;  /* 0x000000000008781c */ /* 0x000fe20003f2f028 */
[----:B------:R-:W-:Y:S01]  /*1470*/  HFMA2 R12, -RZ, RZ, 0, 0 ;  /* 0x00000000ff0c7431 */ /* 0x000fe200000001ff */
[----:B------:R-:W-:Y:S01]  /*1480*/  ISETP.EQ.OR P4, PT, R2, RZ, P5 ;  /* 0x000000ff0200720c */ /* 0x000fe20002f82670 */
[----:B------:R-:W-:Y:S01]  /*1490*/  IMAD.MOV.U32 R15, RZ, RZ, 0x1 ;  /* 0x00000001ff0f7424 */ /* 0x000fe200078e00ff */
[----:B------:R-:W-:Y:S01]  /*14a0*/  PLOP3.LUT P1, PT, P1, PT, PT, 0x8, 0x80 ;  /* 0x000000000080781c */ /* 0x000fe20000f2e170 */
[----:B------:R-:W-:Y:S01]  /*14b0*/  IMAD.MOV.U32 R14, RZ, RZ, RZ ;  /* 0x000000ffff0e7224 */ /* 0x000fe200078e00ff */
[----:B------:R-:W-:Y:S01]  /*14c0*/  MOV R8, 0x1 ;  /* 0x0000000100087802 */ /* 0x000fe20000000f00 */
[----:B------:R-:W4:Y:S01]  /*14d0*/  LDC R0, c[0x0][0x374] ;  /* 0x0000dd00ff007b82 */ /* 0x000f220000000800 */
[----:B------:R-:W-:Y:S01]  /*14e0*/  IMAD.MOV.U32 R10, RZ, RZ, RZ ;  /* 0x000000ffff0a7224 */ /* 0x000fe200078e00ff */
[----:B------:R-:W2:Y:S01]  /*14f0*/  LDCU.64 UR46, c[0x0][0x348] ;  /* 0x00006900ff2e77ac */ /* 0x000ea20008000a00 */
[----:B-1----:R-:W-:-:S02]  /*1500*/  UIADD3 UR5, UPT, UPT, UR6, 0xff, URZ ;  /* 0x000000ff06057890 */ /* 0x002fc4000fffe0ff */
[----:B------:R-:W-:Y:S02]  /*1510*/  UIADD3 UR54, UPT, UPT, UR6, -0x1, URZ ;  /* 0xffffffff06367890 */ /* 0x000fe4000fffe0ff */
[----:B------:R-:W-:Y:S02]  /*1520*/  USHF.R.S32.HI UR4, URZ, 0x1f, UR5 ;  /* 0x0000001fff047899 */ /* 0x000fe40008011405 */
[----:B------:R-:W-:Y:S02]  /*1530*/  UISETP.GE.U32.AND UP0, UPT, UR54, -0x1ff, UPT ;  /* 0xfffffe013600788c */ /* 0x000fe4000bf06070 */
[----:B------:R-:W-:Y:S02]  /*1540*/  ULEA.HI UR4, UR4, UR5, URZ, 0x8 ;  /* 0x0000000504047291 */ /* 0x000fe4000f8f40ff */
[----:B------:R-:W-:Y:S02]  /*1550*/  USEL UR53, URZ, 0x1, UP0 ;  /* 0x00000001ff357887 */ /* 0x000fe40008000000 */
[----:B------:R-:W-:-:S04]  /*1560*/  USHF.R.S32.HI UR29, URZ, 0x8, UR4 ;  /* 0x00000008ff1d7899 */ /* 0x000fc80008011404 */
[----:B------:R-:W-:Y:S02]  /*1570*/  UIADD3 UR37, UPT, UPT, UR29, -0x1, URZ ;  /* 0xffffffff1d257890 */ /* 0x000fe4000fffe0ff */
[----:B------:R-:W-:-:S12]  /*1580*/  @UP0 UIADD3 UR37, UPT, UPT, UR29, URZ, URZ ;  /* 0x000000ff1d250290 */ /* 0x000fd8000fffe0ff */
.L_x_37:
[----:B------:R-:W-:Y:S01]  /*1590*/  UISETP.NE.AND UP0, UPT, UR45, URZ, UPT ;  /* 0x000000ff2d00728c */ /* 0x000fe2000bf05270 */
[----:B------:R-:W1:Y:S08]  /*15a0*/  S2UR UR45, SR_CgaCtaId ;  /* 0x00000000002d79c3 */ /* 0x000e700000008800 */
[----:B------:R-:W-:Y:S05]  /*15b0*/  BRA.U UP0, `(.L_x_18) ;  /* 0x0000000100347547 */ /* 0x000fea000b800000 */
[----:B------:R-:W2:Y:S01]  /*15c0*/  S2R R2, SR_CgaCtaId ;  /* 0x0000000000027919 */ /* 0x000ea20000008800 */
[----:B------:R-:W-:-:S04]  /*15d0*/  MOV R3, 0x400 ;  /* 0x0000040000037802 */ /* 0x000fc80000000f00 */
[----:B--2---:R-:W-:Y:S02]  /*15e0*/  LEA R3, R2, R3, 0x18 ;  /* 0x0000000302037211 */ /* 0x004fe400078ec0ff */
[----:B------:R-:W-:-:S03]  /*15f0*/  SHF.L.U32 R2, R8, 0x1f, RZ ;  /* 0x0000001f08027819 */ /* 0x000fc600000006ff */
[----:B------:R-:W-:-:S04]  /*1600*/  IMAD R3, R10, 0x8, R3 ;  /* 0x000000080a037824 */ /* 0x000fc800078e0203 */
[----:B------:R-:W2:Y:S02]  /*1610*/  SYNCS.PHASECHK.TRANS64.TRYWAIT P0, [R3+URZ+0xa0], R2 ;  /* 0x0000a002030075a7 */ /* 0x000ea400080011ff */
[----:B--2---:R-:W-:Y:S05]  /*1620*/  @!P0 BRA `(.L_x_19) ;  /* 0x000000a400f48947 */ /* 0x004fea0003800000 */
.L_x_131:
[----:B------:R-:W-:Y:S01]  /*1630*/  VIADD R10, R10, 0x1 ;  /* 0x000000010a0a7836 */ /* 0x000fe20000000000 */
[----:B------:R2:W-:Y:S04]  /*1640*/  SYNCS.ARRIVE.TRANS64.A1T0 RZ, [R3+URZ+0x90], RZ ;  /* 0x000090ff03ff79a7 */ /* 0x0005e800081000ff */
[----:B------:R-:W-:-:S04]  /*1650*/  ISETP.NE.AND P0, PT, R10, 0x2, PT ;  /* 0x000000020a00780c */ /* 0x000fc80003f05270 */
[----:B------:R-:W-:Y:S02]  /*1660*/  SEL R10, R10, RZ, P0 ;  /* 0x000000ff0a0a7207 */ /* 0x000fe40000000000 */
[----:B--2---:R-:W-:-:S04]  /*1670*/  SEL R3, RZ, 0x1, P0 ;  /* 0x00000001ff037807 */ /* 0x004fc80000000000 */
[----:B------:R-:W-:-:S07]  /*1680*/  LOP3.LUT R8, R8, R3, RZ, 0x3c, !PT ;  /* 0x0000000308087212 */ /* 0x000fce00078e3cff */
.L_x_18:
[----:B------:R-:W-:Y:S01]  /*1690*/  UMOV UR49, 0x400 ;  /* 0x0000040000317882 */ /* 0x000fe20000000000 */
[----:B------:R-:W-:Y:S01]  /*16a0*/  SHF.L.U32 R2, R15, 0x1f, RZ ;  /* 0x0000001f0f027819 */ /* 0x000fe200000006ff */
[----:B-1----:R-:W-:Y:S01]  /*16b0*/  ULEA UR49, UR45, UR49, 0x18 ;  /* 0x000000312d317291 */ /* 0x002fe2000f8ec0ff */
[----:B------:R-:W-:Y:S01]  /*16c0*/  R2UR UR11, R20 ;  /* 0x00000000140b72ca */ /* 0x000fe200000e0000 */
[----:B------:R-:W-:Y:S02]  /*16d0*/  UISETP.GT.U32.AND UP0, UPT, UR54, -0x200, UPT ;  /* 0xfffffe003600788c */ /* 0x000fe4000bf04070 */
[----:B------:R-:W-:Y:S01]  /*16e0*/  USHF.L.U32 UR51, UR20, 0x7, URZ ;  /* 0x0000000714337899 */ /* 0x000fe200080006ff */
[----:B------:R-:W-:-:S04]  /*16f0*/  UMOV UR14, URZ ;  /* 0x000000ff000e7c82 */ /* 0x000fc80008000000 */
[----:B------:R1:W1:Y:S05]  /*1700*/  SYNCS.PHASECHK.TRANS64.TRYWAIT P0, [UR49+0x8], R2 ;  /* 0x00000802ff0075a7 */ /* 0x00026a0008001131 */
[----:B------:R-:W-:Y:S02]  /*1710*/  USHF.L.U32 UR35, UR11, 0x8, URZ ;  /* 0x000000080b237899 */ /* 0x000fe400080006ff */
[----:B------:R-:W-:Y:S01]  /*1720*/  USHF.L.U32 UR11, UR11, 0x1, URZ ;  /* 0x000000010b0b7899 */ /* 0x000fe200080006ff */
[----:B------:R-:W-:Y:S11]  /*1730*/  BRA.U UP0, `(.L_x_20) ;  /* 0x0000000100f07547 */ /* 0x000ff6000b800000 */
[----:B------:R-:W-:Y:S01]  /*1740*/  @!P5 MOV R4, 0x18c00 ;  /* 0x00018c000004d802 */ /* 0x000fe20000000f00 */
[----:B-1----:R-:W-:Y:S06]  /*1750*/  @P0 BRA `(.L_x_21) ;  /* 0x0000000000080947 */ /* 0x002fec0003800000 */
[----:B------:R-:W1:Y:S02]  /*1760*/  SYNCS.PHASECHK.TRANS64.TRYWAIT P0, [UR49+0x8], R2 ;  /* 0x00000802ff0075a7 */ /* 0x000e640008001131 */
[----:B-1----:R-:W-:Y:S05]  /*1770*/  @!P0 BRA `(.L_x_22) ;  /* 0x000000a400b48947 */ /* 0x002fea0003800000 */
.L_x_21:
[----:B------:R1:W-:Y:S01]  /*1780*/  @!P5 SYNCS.ARRIVE.TRANS64 RZ, [UR49], R4 ;  /* 0x00000004ffffd9a7 */ /* 0x0003e20008000031 */
[----:B------:R-:W-:Y:S01]  /*1790*/  BSSY.RECONVERGENT B0, `(.L_x_23) ;  /* 0x0000004000007945 */ /* 0x000fe20003800200 */
[----:B------:R-:W-:-:S03]  /*17a0*/  LOP3.LUT R15, R15, 0x1, RZ, 0x3c, !PT ;  /* 0x000000010f0f7812 */ /* 0x000fc600078e3cff */
[----:B------:R-:W-:Y:S05]  /*17b0*/  @P4 BRA `(.L_x_24) ;  /* 0x0000000000044947 */ /* 0x000fea0003800000 */
[----:B--2---:R-:W-:Y:S05]  /*17c0*/  BPT.TRAP 0x1 ;  /* 0x000000040000795c */ /* 0x004fea0000300000 */
.L_x_24:
[----:B--2---:R-:W-:Y:S05]  /*17d0*/  BSYNC.RECONVERGENT B0 ;  /* 0x0000000000007941 */ /* 0x004fea0003800200 */
.L_x_23:
[----:B------:R-:W-:Y:S02]  /*17e0*/  ELECT P0, URZ, PT ;  /* 0x0000000000ff782f */ /* 0x000fe40003800000 */
[----:B------:R-:W-:Y:S01]  /*17f0*/  SHF.L.U32 R2, R15, 0x1f, RZ ;  /* 0x0000001f0f027819 */ /* 0x000fe200000006ff */
[----:B------:R-:W-:Y:S01]  /*1800*/  UMOV UR14, 0x1 ;  /* 0x00000001000e7882 */ /* 0x000fe20000000000 */
[----:B------:R-:W-:Y:S02]  /*1810*/  BSSY.RECONVERGENT B0, `(.L_x_20) ;  /* 0x000002e000007945 */ /* 0x000fe40003800200 */
[----:B------:R2:W-:Y:S07]  /*1820*/  SYNCS.PHASECHK.TRANS64.TRYWAIT PT, [UR49+0x8], R2 ;  /* 0x00000802ff0075a7 */ /* 0x0005ee00080e1131 */
[----:B------:R-:W-:Y:S05]  /*1830*/  @!P0 BRA `(.L_x_25) ;  /* 0x0000000000ac8947 */ /* 0x000fea0003800000 */
[----:B------:R-:W-:Y:S02]  /*1840*/  UIADD3 UR4, UP3, UPT, UR46, 0x80, URZ ;  /* 0x000000802e047890 */ /* 0x000fe4000ff7e0ff */
[----:B------:R-:W-:Y:S02]  /*1850*/  UIADD3 UR6, UP2, UPT, UR46, 0x180, URZ ;  /* 0x000001802e067890 */ /* 0x000fe4000ff5e0ff */
[----:B------:R-:W-:Y:S02]  /*1860*/  UIADD3 UR30, UP1, UPT, UR46, 0x280, URZ ;  /* 0x000002802e1e7890 */ /* 0x000fe4000ff3e0ff */
[----:B------:R-:W-:Y:S02]  /*1870*/  UIADD3 UR48, UPT, UPT, UR49, 0x10800, URZ ;  /* 0x0001080031307890 */ /* 0x000fe4000fffe0ff */
[----:B------:R-:W-:Y:S02]  /*1880*/  UIADD3.X UR5, UPT, UPT, URZ, UR47, URZ, UP3, !UPT ;  /* 0x0000002fff057290 */ /* 0x000fe40009ffe4ff */
[----:B------:R-:W-:-:S02]  /*1890*/  UIADD3 UR22, UP0, UPT, UR46, 0x380, URZ ;  /* 0x000003802e167890 */ /* 0x000fc4000ff1e0ff */
[----:B------:R-:W-:Y:S02]  /*18a0*/  UIADD3 UR40, UPT, UPT, UR49, 0x14800, URZ ;  /* 0x0001480031287890 */ /* 0x000fe4000fffe0ff */
[----:B------:R-:W-:Y:S02]  /*18b0*/  UIADD3 UR32, UPT, UPT, UR49, 0x18800, URZ ;  /* 0x0001880031207890 */ /* 0x000fe4000fffe0ff */
[----:B------:R-:W-:Y:S02]  /*18c0*/  UIADD3.X UR7, UPT, UPT, URZ, UR47, URZ, UP2, !UPT ;  /* 0x0000002fff077290 */ /* 0x000fe400097fe4ff */
[----:B------:R-:W-:Y:S02]  /*18d0*/  UIADD3 UR24, UPT, UPT, UR49, 0x20800, URZ ;  /* 0x0002080031187890 */ /* 0x000fe4000fffe0ff */
[----:B------:R-:W-:Y:S02]  /*18e0*/  UIADD3 UR16, UPT, UPT, UR49, 0x28800, URZ ;  /* 0x0002880031107890 */ /* 0x000fe4000fffe0ff */
[----:B------:R-:W-:-:S02]  /*18f0*/  UIADD3.X UR31, UPT, UPT, URZ, UR47, URZ, UP1, !UPT ;  /* 0x0000002fff1f7290 */ /* 0x000fc40008ffe4ff */
[----:B------:R-:W-:Y:S02]  /*1900*/  UIADD3 UR8, UPT, UPT, UR49, 0x28c00, URZ ;  /* 0x00028c0031087890 */ /* 0x000fe4000fffe0ff */
[----:B------:R-:W-:Y:S01]  /*1910*/  UIADD3.X UR23, UPT, UPT, URZ, UR47, URZ, UP0, !UPT ;  /* 0x0000002fff177290 */ /* 0x000fe200087fe4ff */
[----:B------:R-:W-:Y:S01]  /*1920*/  UMOV UR38, 0x0 ;  /* 0x0000000000267882 */ /* 0x000fe20000000000 */
[----:B------:R-:W-:Y:S01]  /*1930*/  UMOV UR39, 0x10000000 ;  /* 0x1000000000277882 */ /* 0x000fe20000000000 */
[----:B------:R-:W-:Y:S01]  /*1940*/  UMOV UR50, URZ ;  /* 0x000000ff00327c82 */ /* 0x000fe20008000000 */
[----:B------:R-:W-:Y:S01]  /*1950*/  UMOV UR42, 0x80 ;  /* 0x00000080002a7882 */ /* 0x000fe20000000000 */
[----:B------:R-:W-:Y:S01]  /*1960*/  UMOV UR41, UR49 ;  /* 0x0000003100297c82 */ /* 0x000fe20008000000 */
[----:B------:R-:W-:Y:S01]  /*1970*/  UMOV UR43, UR51 ;  /* 0x00000033002b7c82 */ /* 0x000fe20008000000 */
[----:B------:R-:W-:Y:S01]  /*1980*/  UMOV UR44, UR52 ;  /* 0x00000034002c7c82 */ /* 0x000fe20008000000 */
[----:B------:R-:W-:Y:S01]  /*1990*/  UMOV UR33, UR49 ;  /* 0x0000003100217c82 */ /* 0x000fe20008000000 */
[----:B------:R-:W-:Y:S01]  /*19a0*/  UMOV UR36, UR52 ;  /* 0x0000003400247c82 */ /* 0x000fe20008000000 */
[----:B------:R1:W-:Y:S01]  /*19b0*/  UTMALDG.3D [UR48], [UR4], desc[UR38] ;  /* 0x00002630040075b4 */ /* 0x0003e20008011000 */
[----:B------:R-:W-:Y:S01]  /*19c0*/  UMOV UR34, UR50 ;  /* 0x0000003200227c82 */ /* 0x000fe20008000000 */
[----:B------:R-:W-:Y:S01]  /*19d0*/  UMOV UR25, UR49 ;  /* 0x0000003100197c82 */ /* 0x000fe20008000000 */
[----:B------:R-:W-:Y:S01]  /*19e0*/  UMOV UR26, 0x80 ;  /* 0x00000080001a7882 */ /* 0x000fe20000000000 */
[----:B------:R-:W-:Y:S01]  /*19f0*/  UMOV UR27, UR35 ;  /* 0x00000023001b7c82 */ /* 0x000fe20008000000 */
[----:B------:R-:W-:Y:S01]  /*1a00*/  UMOV UR28, UR52 ;  /* 0x00000034001c7c82 */ /* 0x000fe20008000000 */
[----:B------:R-:W-:Y:S01]  /*1a10*/  UMOV UR18, URZ ;  /* 0x000000ff00127c82 */ /* 0x000fe20008000000 */
[----:B------:R-:W-:Y:S01]  /*1a20*/  UMOV UR19, URZ ;  /* 0x000000ff00137c82 */ /* 0x000fe20008000000 */
[----:B------:R1:W-:Y:S01]  /*1a30*/  UTMALDG.3D [UR40], [UR4], desc[UR38] ;  /* 0x00002628040075b4 */ /* 0x0003e20008011000 */
[----:B------:R-:W-:Y:S01]  /*1a40*/  UMOV UR17, UR49 ;  /* 0x0000003100117c82 */ /* 0x000fe20008000000 */
[----:B------:R-:W-:Y:S01]  /*1a50*/  UMOV UR21, UR52 ;  /* 0x0000003400157c82 */ /* 0x000fe20008000000 */
[----:B------:R-:W-:Y:S01]  /*1a60*/  UMOV UR12, URZ ;  /* 0x000000ff000c7c82 */ /* 0x000fe20008000000 */
[----:B------:R-:W-:Y:S01]  /*1a70*/  UMOV UR9, UR49 ;  /* 0x0000003100097c82 */ /* 0x000fe20008000000 */
[----:B------:R-:W-:Y:S01]  /*1a80*/  UMOV UR13, UR52 ;  /* 0x00000034000d7c82 */ /* 0x000fe20008000000 */
[----:B------:R-:W-:Y:S01]  /*1a90*/  UMOV UR10, UR18 ;  /* 0x00000012000a7c82 */ /* 0x000fe20008000000 */
[----:B------:R1:W-:Y:S01]  /*1aa0*/  UTMALDG.3D [UR32], [UR6], desc[UR38] ;  /* 0x00002620060075b4 */ /* 0x0003e20008011000 */
[----:B------:R1:W-:Y:S01]  /*1ab0*/  UTMALDG.3D [UR24], [UR6], desc[UR38] ;  /* 0x00002618060075b4 */ /* 0x0003e20008011000 */
[----:B------:R1:W-:Y:S01]  /*1ac0*/  UTMALDG.4D [UR16], [UR30], desc[UR38] ;  /* 0x000026101e0075b4 */ /* 0x0003e20008019000 */
[----:B------:R1:W-:Y:S02]  /*1ad0*/  UTMALDG.4D [UR8], [UR22], desc[UR38] ;  /* 0x00002608160075b4 */ /* 0x0003e40008019000 */
[----:B-1----:R-:W-:Y:S01]  /*1ae0*/  NOP ;  /* 0x0000000000007918 */ /* 0x002fe20000000000 */
.L_x_25:
[----:B------:R-:W-:Y:S05]  /*1af0*/  BSYNC.RECONVERGENT B0 ;  /* 0x0000000000007941 */ /* 0x000fea0003800200 */
.L_x_20:
[----:B-12---:R-:W-:Y:S01]  /*1b00*/  SHF.L.U32 R2, R15, 0x1f, RZ ;  /* 0x0000001f0f027819 */ /* 0x006fe200000006ff */
[----:B------:R-:W-:Y:S01]  /*1b10*/  @!P1 SYNCS.ARRIVE.TRANS64.A1T0 RZ, [UR49+0x58], RZ ;  /* 0x000058ffffff99a7 */ /* 0x000fe20008100031 */
[----:B------:R-:W-:Y:S02]  /*1b20*/  UISETP.GT.AND UP0, UPT, UR29, UR53, UPT ;  /* 0x000000351d00728c */ /* 0x000fe4000bf04270 */
[----:B------:R1:W2:Y:S07]  /*1b30*/  SYNCS.PHASECHK.TRANS64.TRYWAIT P1, [UR49+0x8], R2 ;  /* 0x00000802ff0075a7 */ /* 0x0002ae0008021131 */
[----:B------:R-:W-:Y:S05]  /*1b40*/  BRA.U !UP0, `(.L_x_26) ;  /* 0x0000000508007547 */ /* 0x000fea000b800000 */
[----:B------:R-:W-:-:S12]  /*1b50*/  UIADD3 UR15, UPT, UPT, UR37, UR14, URZ ;  /* 0x0000000e250f7290 */ /* 0x000fd8000fffe0ff */
.L_x_33:
[----:B--2---:R-:W-:Y:S01]  /*1b60*/  @!P5 MOV R3, 0x18c00 ;  /* 0x00018c000003d802 */ /* 0x004fe20000000f00 */
[----:B--2---:R-:W-:Y:S06]  /*1b70*/  @P1 BRA `(.L_x_27) ;  /* 0x00000000000c1947 */ /* 0x004fec0003800000 */
[----:B------:R-:W-:-:S04]  /*1b80*/  SHF.L.U32 R5, R15, 0x1f, RZ ;  /* 0x0000001f0f057819 */ /* 0x000fc800000006ff */
[----:B------:R-:W2:Y:S02]  /*1b90*/  SYNCS.PHASECHK.TRANS64.TRYWAIT P0, [UR49+0x8], R5 ;  /* 0x00000805ff0075a7 */ /* 0x000ea40008001131 */
[----:B--2---:R-:W-:Y:S05]  /*1ba0*/  @!P0 BRA `(.L_x_28) ;  /* 0x000000a000c08947 */ /* 0x004fea0003800000 */
.L_x_27:
[----:B------:R2:W-:Y:S01]  /*1bb0*/  @!P5 SYNCS.ARRIVE.TRANS64 RZ, [UR49], R3 ;  /* 0x00000003ffffd9a7 */ /* 0x0005e20008000031 */
[----:B------:R-:W-:Y:S04]  /*1bc0*/  BSSY.RECONVERGENT B0, `(.L_x_29) ;  /* 0x0000003000007945 */ /* 0x000fe80003800200 */
[----:B------:R-:W-:Y:S05]  /*1bd0*/  @P4 BRA `(.L_x_30) ;  /* 0x0000000000044947 */ /* 0x000fea0003800000 */
[----:B------:R-:W-:Y:S05]  /*1be0*/  BPT.TRAP 0x1 ;  /* 0x000000040000795c */ /* 0x000fea0000300000 */
.L_x_30:
[----:B------:R-:W-:Y:S05]  /*1bf0*/  BSYNC.RECONVERGENT B0 ;  /* 0x0000000000007941 */ /* 0x000fea0003800200 */
.L_x_29:
[----:B------:R-:W-:Y:S02]  /*1c00*/  ELECT P0, URZ, PT ;  /* 0x0000000000ff782f */ /* 0x000fe40003800000 */
[----:B------:R-:W-:Y:S01]  /*1c10*/  LOP3.LUT R15, R15, 0x1, RZ, 0x3c, !PT ;  /* 0x000000010f0f7812 */ /* 0x000fe200078e3cff */
[----:B------:R-:W-:Y:S03]  /*1c20*/  BSSY.RECONVERGENT B0, `(.L_x_31) ;  /* 0x000002f000007945 */ /* 0x000fe60003800200 */
[----:B-1----:R-:W-:-:S04]  /*1c30*/  SHF.L.U32 R2, R15, 0x1f, RZ ;  /* 0x0000001f0f027819 */ /* 0x002fc800000006ff */
[----:B------:R1:W1:Y:S03]  /*1c40*/  SYNCS.PHASECHK.TRANS64.TRYWAIT P1, [UR49+0x8], R2 ;  /* 0x00000802ff0075a7 */ /* 0x0002660008021131 */
[----:B------:R-:W-:Y:S05]  /*1c50*/  @!P0 BRA `(.L_x_32) ;  /* 0x0000000000ac8947 */ /* 0x000fea0003800000 */
[----:B------:R-:W-:Y:S02]  /*1c60*/  UIADD3 UR4, UP3, UPT, UR46, 0x80, URZ ;  /* 0x000000802e047890 */ /* 0x000fe4000ff7e0ff */
[----:B------:R-:W-:Y:S02]  /*1c70*/  USHF.L.U32 UR50, UR14, 0x8, URZ ;  /* 0x000000080e327899 */ /* 0x000fe400080006ff */
[----:B------:R-:W-:Y:S02]  /*1c80*/  UIADD3 UR6, UP2, UPT, UR46, 0x180, URZ ;  /* 0x000001802e067890 */ /* 0x000fe4000ff5e0ff */
[----:B------:R-:W-:Y:S02]  /*1c90*/  UIADD3 UR22, UP1, UPT, UR46, 0x280, URZ ;  /* 0x000002802e167890 */ /* 0x000fe4000ff3e0ff */
[----:B------:R-:W-:Y:S02]  /*1ca0*/  UIADD3 UR48, UPT, UPT, UR49, 0x10800, URZ ;  /* 0x0001080031307890 */ /* 0x000fe4000fffe0ff */
[----:B------:R-:W-:-:S02]  /*1cb0*/  UIADD3.X UR5, UPT, UPT, URZ, UR47, URZ, UP3, !UPT ;  /* 0x0000002fff057290 */ /* 0x000fc40009ffe4ff */
[----:B------:R-:W-:Y:S02]  /*1cc0*/  UIADD3 UR30, UP0, UPT, UR46, 0x380, URZ ;  /* 0x000003802e1e7890 */ /* 0x000fe4000ff1e0ff */
[----:B------:R-:W-:Y:S02]  /*1cd0*/  UIADD3 UR40, UPT, UPT, UR49, 0x14800, URZ ;  /* 0x0001480031287890 */ /* 0x000fe4000fffe0ff */
[----:B------:R-:W-:Y:S02]  /*1ce0*/  UIADD3 UR42, UPT, UPT, UR50, 0x80, URZ ;  /* 0x00000080322a7890 */ /* 0x000fe4000fffe0ff */
[----:B------:R-:W-:Y:S02]  /*1cf0*/  UIADD3 UR32, UPT, UPT, UR49, 0x18800, URZ ;  /* 0x0001880031207890 */ /* 0x000fe4000fffe0ff */
[----:B------:R-:W-:Y:S02]  /*1d00*/  UIADD3.X UR7, UPT, UPT, URZ, UR47, URZ, UP2, !UPT ;  /* 0x0000002fff077290 */ /* 0x000fe400097fe4ff */
[----:B------:R-:W-:-:S02]  /*1d10*/  UIADD3 UR24, UPT, UPT, UR49, 0x20800, URZ ;  /* 0x0002080031187890 */ /* 0x000fc4000fffe0ff */
[----:B------:R-:W-:Y:S02]  /*1d20*/  USHF.L.U32 UR19, UR14, 0x1, URZ ;  /* 0x000000010e137899 */ /* 0x000fe400080006ff */
[----:B------:R-:W-:Y:S02]  /*1d30*/  UIADD3 UR16, UPT, UPT, UR49, 0x28800, URZ ;  /* 0x0002880031107890 */ /* 0x000fe4000fffe0ff */
[----:B------:R-:W-:Y:S02]  /*1d40*/  UIADD3.X UR23, UPT, UPT, URZ, UR47, URZ, UP1, !UPT ;  /* 0x0000002fff177290 */ /* 0x000fe40008ffe4ff */
[----:B------:R-:W-:Y:S02]  /*1d50*/  UIADD3 UR8, UPT, UPT, UR49, 0x28c00, URZ ;  /* 0x00028c0031087890 */ /* 0x000fe4000fffe0ff */
[----:B------:R-:W-:Y:S01]  /*1d60*/  UIADD3.X UR31, UPT, UPT, URZ, UR47, URZ, UP0, !UPT ;  /* 0x0000002fff1f7290 */ /* 0x000fe200087fe4ff */
[----:B------:R-:W-:Y:S01]  /*1d70*/  UMOV UR38, 0x0 ;  /* 0x0000000000267882 */ /* 0x000fe20000000000 */
        /* <DEDUP_REMOVED lines=9> */
[----:B------:R-:W-:Y:S01]  /*1e10*/  UMOV UR27, UR35 ;  /* 0x00000023001b7c82 */ /* 0x000fe20008000000 */
[----:B------:R-:W-:Y:S01]  /*1e20*/  UMOV UR28, UR52 ;  /* 0x00000034001c7c82 */ /* 0x000fe20008000000 */
[----:B------:R-:W-:Y:S01]  /*1e30*/  UMOV UR18, URZ ;  /* 0x000000ff00127c82 */ /* 0x000fe20008000000 */
[----:B------:R-:W-:Y:S01]  /*1e40*/  UMOV UR26, UR42 ;  /* 0x0000002a001a7c82 */ /* 0x000fe20008000000 */
[----:B------:R-:W-:Y:S01]  /*1e50*/  UMOV UR17, UR49 ;  /* 0x0000003100117c82 */ /* 0x000fe20008000000 */
[----:B------:R1:W-:Y:S01]  /*1e60*/  UTMALDG.3D [UR40], [UR4], desc[UR38] ;  /* 0x00002628040075b4 */ /* 0x0003e20008011000 */
[----:B------:R-:W-:Y:S01]  /*1e70*/  UMOV UR21, UR52 ;  /* 0x0000003400157c82 */ /* 0x000fe20008000000 */
[----:B------:R-:W-:Y:S01]  /*1e80*/  UMOV UR9, UR49 ;  /* 0x0000003100097c82 */ /* 0x000fe20008000000 */
[----:B------:R-:W-:Y:S01]  /*1e90*/  UMOV UR13, UR52 ;  /* 0x00000034000d7c82 */ /* 0x000fe20008000000 */
[----:B------:R-:W-:Y:S01]  /*1ea0*/  UMOV UR10, UR18 ;  /* 0x00000012000a7c82 */ /* 0x000fe20008000000 */
[----:B------:R-:W-:Y:S01]  /*1eb0*/  UMOV UR12, UR19 ;  /* 0x00000013000c7c82 */ /* 0x000fe20008000000 */
[----:B------:R1:W-:Y:S01]  /*1ec0*/  UTMALDG.3D [UR32], [UR6], desc[UR38] ;  /* 0x00002620060075b4 */ /* 0x0003e20008011000 */
[----:B------:R1:W-:Y:S01]  /*1ed0*/  UTMALDG.3D [UR24], [UR6], desc[UR38] ;  /* 0x00002618060075b4 */ /* 0x0003e20008011000 */
[----:B------:R1:W-:Y:S01]  /*1ee0*/  UTMALDG.4D [UR16], [UR22], desc[UR38] ;  /* 0x00002610160075b4 */ /* 0x0003e20008019000 */
[----:B------:R1:W-:Y:S01]  /*1ef0*/  UTMALDG.4D [UR8], [UR30], desc[UR38] ;  /* 0x000026081e0075b4 */ /* 0x0003e20008019000 */
[----:B------:R-:W-:Y:S01]  /*1f00*/  NOP ;  /* 0x0000000000007918 */ /* 0x000fe20000000000 */
.L_x_32:
[----:B-1----:R-:W-:Y:S05]  /*1f10*/  BSYNC.RECONVERGENT B0 ;  /* 0x0000000000007941 */ /* 0x002fea0003800200 */
.L_x_31:
[----:B------:R-:W-:-:S04]  /*1f20*/  UIADD3 UR14, UPT, UPT, UR14, 0x1, URZ ;  /* 0x000000010e0e7890 */ /* 0x000fc8000fffe0ff */
[----:B------:R-:W-:-:S09]  /*1f30*/  UISETP.NE.AND UP0, UPT, UR14, UR15, UPT ;  /* 0x0000000f0e00728c */ /* 0x000fd2000bf05270 */
[----:B------:R-:W-:Y:S05]  /*1f40*/  BRA.U UP0, `(.L_x_33) ;  /* 0xfffffffd00047547 */ /* 0x000fea000b83ffff */
.L_x_26:
[----:B-1----:R-:W-:Y:S01]  /*1f50*/  LEA R2, R14, UR49, 0x3 ;  /* 0x000000310e027c11 */ /* 0x002fe2000f8e18ff */
[----:B------:R-:W-:Y:S01]  /*1f60*/  NOP ;  /* 0x0000000000007918 */ /* 0x000fe20000000000 */
[----:B--2---:R-:W-:Y:S02]  /*1f70*/  SHF.L.U32 R3, R12, 0x1f, RZ ;  /* 0x0000001f0c037819 */ /* 0x004fe400000006ff */
[----:B------:R-:W-:Y:S02]  /*1f80*/  LEA R4, R14, UR49, 0x4 ;  /* 0x000000310e047c11 */ /* 0x000fe4000f8e20ff */
[----:B------:R-:W1:Y:S02]  /*1f90*/  SYNCS.PHASECHK.TRANS64.TRYWAIT P0, [R2+URZ+0x60], R3 ;  /* 0x00006003020075a7 */ /* 0x000e6400080011ff */
[----:B-1----:R-:W-:Y:S05]  /*1fa0*/  @!P0 BRA `(.L_x_34) ;  /* 0x0000009c00d88947 */ /* 0x002fea0003800000 */
.L_x_134:
[----:B------:R-:W2:Y:S01]  /*1fb0*/  LDS.128 R4, [R4+0xc0] ;  /* 0x0000c00004047984 */ /* 0x000ea20000000c00 */
[----:B---3--:R-:W-:Y:S01]  /*1fc0*/  ISETP.GE.AND P0, PT, R72, 0x1, PT ;  /* 0x000000014800780c */ /* 0x008fe20003f06270 */
[----:B-1----:R-:W-:Y:S01]  /*1fd0*/  VIADD R2, R2, 0x70 ;  /* 0x0000007002027836 */ /* 0x002fe20000000000 */
[----:B------:R-:W-:Y:S01]  /*1fe0*/  @!PT LDS RZ, [RZ] ;  /* 0x00000000fffff984 */ /* 0x000fe20000000800 */
[----:B------:R-:W-:Y:S01]  /*1ff0*/  @!PT LDS RZ, [RZ] ;  /* 0x00000000fffff984 */ /* 0x000fe20000000800 */
[----:B------:R-:W-:Y:S01]  /*2000*/  @!PT LDS RZ, [RZ] ;  /* 0x00000000fffff984 */ /* 0x000fe20000000800 */
[----:B------:R-:W-:Y:S01]  /*2010*/  @!PT LDS RZ, [RZ] ;  /* 0x00000000fffff984 */ /* 0x000fe20000000800 */
[----:B------:R1:W-:Y:S06]  /*2020*/  MEMBAR.ALL.CTA ;  /* 0x0000000000007992 */ /* 0x0003ec0000008000 */
[----:B-1----:R-:W1:Y:S01]  /*2030*/  FENCE.VIEW.ASYNC.S ;  /* 0x00000000000073c6 */ /* 0x002e620000000000 */
[----:B------:R-:W-:-:S04]  /*2040*/  PRMT R2, RZ, 0x654, R2 ;  /* 0x00000654ff027816 */ /* 0x000fc80000000002 */
[----:B-1----:R1:W-:Y:S01]  /*2050*/  SYNCS.ARRIVE.TRANS64.RED.A1T0 RZ, [R2+URZ], RZ ;  /* 0x000000ff02ff79a7 */ /* 0x0023e200081004ff */
[----:B--2---:R-:W-:-:S13]  /*2060*/  LOP3.LUT P2, RZ, R6, 0x1, RZ, 0xc0, !PT ;  /* 0x0000000106ff7812 */ /* 0x004fda000784c0ff */
[----:B------:R-:W-:Y:S01]  /*2070*/  @P2 SHF.R.U32.HI R3, RZ, 0x10, R5 ;  /* 0x00000010ff032819 */ /* 0x000fe20000011605 */
[----:B------:R-:W-:Y:S01]  /*2080*/  VOTEU.ANY UP0, P2 ;  /* 0x0000000000ff7886 */ /* 0x000fe20001000100 */
[----:B------:R-:W-:Y:S02]  /*2090*/  @P2 MOV R13, R4 ;  /* 0x00000004000d2202 */ /* 0x000fe40000000f00 */
[----:B------:R-:W-:Y:S02]  /*20a0*/  @P2 R2UR.BROADCAST UR4, R3 ;  /* 0x00000000030422ca */ /* 0x000fe400008e0000 */
[----:B------:R-:W-:-:S11]  /*20b0*/  @P2 LOP3.LUT R11, R5, 0xffff, RZ, 0xc0, !PT ;  /* 0x0000ffff050b2812 */ /* 0x000fd600078ec0ff */
[----:B------:R-:W-:Y:S01]  /*20c0*/  @UP0 UMOV UR52, UR4 ;  /* 0x0000000400340c82 */ /* 0x000fe20008000000 */
[----:B-1----:R-:W-:Y:S05]  /*20d0*/  @!P0 BRA `(.L_x_35) ;  /* 0x0000000000b88947 */ /* 0x002fea0003800000 */
[----:B------:R-:W4:Y:S01]  /*20e0*/  LDC.64 R4, c[0x0][0xf18] ;  /* 0x0003c600ff047b82 */ /* 0x000f220000000a00 */
[----:B------:R-:W-:-:S07]  /*20f0*/  ISETP.NE.AND P3, PT, R72, 0x1, PT ;  /* 0x000000014800780c */ /* 0x000fce0003f65270 */
[----:B------:R-:W1:Y:S08]  /*2100*/  LDC.64 R6, c[0x0][0xf10] ;  /* 0x0003c400ff067b82 */ /* 0x000e700000000a00 */
[----:B------:R-:W2:Y:S08]  /*2110*/  LDC R16, c[0x0][0xf20] ;  /* 0x0003c800ff107b82 */ /* 0x000eb00000000800 */
[----:B------:R-:W3:Y:S01]  /*2120*/  LDC R18, c[0x0][0xf0c] ;  /* 0x0003c300ff127b82 */ /* 0x000ee20000000800 */
[----:B----4-:R-:W-:Y:S01]  /*2130*/  IMAD.HI.U32 R17, R0, R5, RZ ;  /* 0x0000000500117227 */ /* 0x010fe200078e00ff */
[----:B------:R-:W-:-:S03]  /*2140*/  ISETP.NE.AND P0, PT, R4, 0x1, PT ;  /* 0x000000010400780c */ /* 0x000fc60003f05270 */
[----:B------:R-:W-:-:S03]  /*2150*/  IMAD.HI.U32 R5, R11, R5, RZ ;  /* 0x000000050b057227 */ /* 0x000fc600078e00ff */
[----:B------:R-:W4:Y:S01]  /*2160*/  LDC.64 R2, c[0x0][0xf28] ;  /* 0x0003ca00ff027b82 */ /* 0x000f220000000a00 */
[----:B-1----:R-:W-:-:S04]  /*2170*/  IMAD.HI.U32 R20, R9, R6, RZ ;  /* 0x0000000609147227 */ /* 0x002fc800078e00ff */
[----:B------:R-:W-:Y:S01]  /*2180*/  IMAD.HI.U32 R22, R13, R6, RZ ;  /* 0x000000060d167227 */ /* 0x000fe200078e00ff */
[----:B------:R-:W-:Y:S02]  /*2190*/  SHF.R.U32.HI R20, RZ, R7, R20 ;  /* 0x00000007ff147219 */ /* 0x000fe40000011614 */
[-C--:B--2---:R-:W-:Y:S02]  /*21a0*/  SHF.R.U32.HI R17, RZ, R16.reuse, R17 ;  /* 0x00000010ff117219 */ /* 0x084fe40000011611 */
[----:B------:R-:W-:Y:S02]  /*21b0*/  SHF.R.U32.HI R16, RZ, R16, R5 ;  /* 0x00000010ff107219 */ /* 0x000fe40000011605 */
[----:B------:R-:W-:Y:S02]  /*21c0*/  SEL R17, R0, R17, !P0 ;  /* 0x0000001100117207 */ /* 0x000fe40004000000 */
[----:B------:R-:W-:Y:S02]  /*21d0*/  SHF.R.U32.HI R22, RZ, R7, R22 ;  /* 0x00000007ff167219 */ /* 0x000fe40000011616 */
[----:B---3--:R-:W-:-:S02]  /*21e0*/  ISETP.NE.AND P1, PT, R18, 0x1, PT ;  /* 0x000000011200780c */ /* 0x008fc40003f25270 */
[----:B------:R-:W-:Y:S02]  /*21f0*/  SEL R5, R11, R16, !P0 ;  /* 0x000000100b057207 */ /* 0x000fe40004000000 */
[----:B------:R-:W-:Y:S02]  /*2200*/  SEL R19, R9, R20, !P1 ;  /* 0x0000001409137207 */ /* 0x000fe40004800000 */
[----:B------:R-:W-:Y:S01]  /*2210*/  SEL R7, R13, R22, !P1 ;  /* 0x000000160d077207 */ /* 0x000fe20004800000 */
[----:B----4-:R-:W-:-:S04]  /*2220*/  IMAD.HI.U32 R20, R17, R2, RZ ;  /* 0x0000000211147227 */ /* 0x010fc800078e00ff */
        /* <DEDUP_REMOVED lines=14> */
[----:B------:R-:W-:Y:S02]  /*2310*/  @!P0 SEL R3, R7, R16, !P3 ;  /* 0x0000001007038207 */ /* 0x000fe40005800000 */
[----:B------:R-:W-:-:S03]  /*2320*/  IADD3 R16, PT, PT, -R5, RZ, RZ ;  /* 0x000000ff05107210 */ /* 0x000fc60007ffe1ff */
[--C-:B------:R-:W-:Y:S02]  /*2330*/  @!P0 IMAD.IADD R6, R6, 0x1, -R3.reuse ;  /* 0x0000000106068824 */ /* 0x100fe400078e0a03 */
[----:B------:R-:W-:Y:S01]  /*2340*/  @!P0 IMAD R3, R2, R19, R3 ;  /* 0x0000001302038224 */ /* 0x000fe200078e0203 */
[----:B------:R-:W-:Y:S01]  /*2350*/  IADD3 R2, PT, PT, -R7, RZ, RZ ;  /* 0x000000ff07027210 */ /* 0x000fe20007ffe1ff */
[----:B------:R-:W-:Y:S02]  /*2360*/  @!P0 IMAD R5, R72, R6, R7 ;  /* 0x0000000648058224 */ /* 0x000fe400078e0207 */
[----:B------:R-:W-:Y:S02]  /*2370*/  IMAD R11, R4, R16, R11 ;  /* 0x00000010040b7224 */ /* 0x000fe400078e020b */
[----:B------:R-:W-:Y:S02]  /*2380*/  @!P0 IMAD.MOV.U32 R7, RZ, RZ, R3 ;  /* 0x000000ffff078224 */ /* 0x000fe400078e0003 */
[----:B------:R-:W-:-:S02]  /*2390*/  IMAD R2, R18, R2, R13 ;  /* 0x0000000212027224 */ /* 0x000fc400078e020d */
[----:B------:R-:W-:Y:S02]  /*23a0*/  IMAD R11, R5, R4, R11 ;  /* 0x00000004050b7224 */ /* 0x000fe400078e020b */
[----:B------:R-:W-:Y:S02]  /*23b0*/  IMAD R13, R7, R18, R2 ;  /* 0x00000012070d7224 */ /* 0x000fe400078e0202 */
.L_x_35:
[----:B------:R-:W1:Y:S02]  /*23c0*/  LDCU UR4, c[0x0][0xf30] ;  /* 0x0001e600ff0477ac */ /* 0x000e640008000800 */
[----:B-1----:R-:W-:-:S09]  /*23d0*/  UISETP.NE.AND UP0, UPT, UR4, 0x1, UPT ;  /* 0x000000010400788c */ /* 0x002fd2000bf05270 */
[----:B------:R-:W-:Y:S05]  /*23e0*/  BRA.U UP0, `(.L_x_36) ;  /* 0x0000000100407547 */ /* 0x000fea000b800000 */
[----:B------:R-:W1:Y:S08]  /*23f0*/  LDC.64 R4, c[0x0][0xf10] ;  /* 0x0003c400ff047b82 */ /* 0x000e700000000a00 */
[----:B------:R-:W2:Y:S08]  /*2400*/  LDC.64 R2, c[0x0][0xf18] ;  /* 0x0003c600ff027b82 */ /* 0x000eb00000000a00 */
[----:B------:R-:W3:Y:S08]  /*2410*/  LDC R6, c[0x0][0xf20] ;  /* 0x0003c800ff067b82 */ /* 0x000ef00000000800 */
[----:B------:R-:W4:Y:S01]  /*2420*/  LDC R16, c[0x0][0xf0c] ;  /* 0x0003c300ff107b82 */ /* 0x000f220000000800 */
[----:B-1----:R-:W-:-:S05]  /*2430*/  IMAD.HI.U32 R4, R13, R4, RZ ;  /* 0x000000040d047227 */ /* 0x002fca00078e00ff */
[----:B------:R-:W-:Y:S01]  /*2440*/  SHF.R.U32.HI R4, RZ, R5, R4 ;  /* 0x00000005ff047219 */ /* 0x000fe20000011604 */
[----:B--2---:R-:W-:Y:S01]  /*2450*/  IMAD.HI.U32 R3, R11, R3, RZ ;  /* 0x000000030b037227 */ /* 0x004fe200078e00ff */
[----:B------:R-:W-:-:S04]  /*2460*/  ISETP.NE.AND P0, PT, R2, 0x1, PT ;  /* 0x000000010200780c */ /* 0x000fc80003f05270 */
[----:B---3--:R-:W-:-:S04]  /*2470*/  SHF.R.U32.HI R6, RZ, R6, R3 ;  /* 0x00000006ff067219 */ /* 0x008fc80000011603 */
[----:B------:R-:W-:Y:S02]  /*2480*/  SEL R3, R11, R6, !P0 ;  /* 0x000000060b037207 */ /* 0x000fe40004000000 */
[----:B----4-:R-:W-:-:S04]  /*2490*/  ISETP.NE.AND P1, PT, R16, 0x1, PT ;  /* 0x000000011000780c */ /* 0x010fc80003f25270 */
[----:B------:R-:W-:-:S05]  /*24a0*/  SEL R4, R13, R4, !P1 ;  /* 0x000000040d047207 */ /* 0x000fca0004800000 */
[----:B------:R-:W-:Y:S02]  /*24b0*/  IMAD.IADD R5, R3, 0x1, -R4 ;  /* 0x0000000103057824 */ /* 0x000fe400078e0a04 */
[----:B------:R-:W-:Y:S02]  /*24c0*/  IMAD.IADD R3, R4, 0x1, -R3 ;  /* 0x0000000104037824 */ /* 0x000fe400078e0a03 */
[----:B------:R-:W-:Y:S02]  /*24d0*/  IMAD R13, R5, R16, R13 ;  /* 0x00000010050d7224 */ /* 0x000fe400078e020d */
[----:B------:R-:W-:-:S07]  /*24e0*/  IMAD R11, R3, R2, R11 ;  /* 0x00000002030b7224 */ /* 0x000fce00078e020b */
.L_x_36:
[----:B------:R-:W-:Y:S01]  /*24f0*/  VIADD R14, R14, 0x1 ;  /* 0x000000010e0e7836 */ /* 0x000fe20000000000 */
[----:B------:R-:W-:Y:S01]  /*2500*/  PLOP3.LUT P1, PT, PT, PT, PT, 0x80, 0x8 ;  /* 0x000000000008781c */ /* 0x000fe20003f2f070 */
[----:B------:R-:W-:Y:S02]  /*2510*/  IMAD.IADD R2, R13, 0x1, R152 ;  /* 0x000000010d027824 */ /* 0x000fe400078e0298 */
[----:B------:R-:W-:Y:S01]  /*2520*/  IMAD.IADD R20, R11, 0x1, R150 ;  /* 0x000000010b147824 */ /* 0x000fe200078e0296 */
[----:B------:R-:W-:Y:S02]  /*2530*/  ISETP.NE.AND P0, PT, R14, 0x2, PT ;  /* 0x000000020e00780c */ /* 0x000fe40003f05270 */
[----:B------:R-:W-:Y:S02]  /*2540*/  R2UR UR20, R2 ;  /* 0x00000000021472ca */ /* 0x000fe400000e0000 */
[----:B------:R-:W-:Y:S02]  /*2550*/  SEL R3, RZ, 0x1, P0 ;  /* 0x00000001ff037807 */ /* 0x000fe40000000000 */
[----:B------:R-:W-:-:S02]  /*2560*/  SEL R14, R14, RZ, P0 ;  /* 0x000000ff0e0e7207 */ /* 0x000fc40000000000 */
[----:B------:R-:W-:Y:S01]  /*2570*/  LOP3.LUT R12, R12, R3, RZ, 0x3c, !PT ;  /* 0x000000030c0c7212 */ /* 0x000fe200078e3cff */
[----:B------:R-:W-:Y:S05]  /*2580*/  @P2 BRA `(.L_x_37) ;  /* 0xfffffff000002947 */ /* 0x000fea000383ffff */
[----:B----4-:R-:W-:-:S07]  /*2590*/  MOV R0, UR49 ;  /* 0x0000003100007c02 */ /* 0x010fce0008000f00 */
.L_x_38:
[----:B-1----:R-:W-:-:S04]  /*25a0*/  SHF.L.U32 R3, R15, 0x1f, RZ ;  /* 0x0000001f0f037819 */ /* 0x002fc800000006ff */
[----:B------:R1:W2:Y:S03]  /*25b0*/  SYNCS.PHASECHK.TRANS64.TRYWAIT P0, [R0+URZ+0x8], R3 ;  /* 0x00000803000075a7 */ /* 0x0002a600080011ff */
[----:B--2---:R-:W-:Y:S05]  /*25c0*/  @!P0 NANOSLEEP.SYNCS 0x989680 ;  /* 0x009896800000895d */ /* 0x004fea0003900000 */
[----:B------:R-:W2:Y:S02]  /*25d0*/  @!P0 SYNCS.PHASECHK.TRANS64 P0, [R0+URZ+0x8], R3 ;  /* 0x00000803000085a7 */ /* 0x000ea400080010ff */
[----:B--2---:R-:W-:Y:S05]  /*25e0*/  @P0 EXIT ;  /* 0x000000000000094d */ /* 0x004fea0003800000 */
[----:B------:R-:W-:Y:S05]  /*25f0*/  BRA `(.L_x_38) ;  /* 0xfffffffc00e87947 */ /* 0x000fea000383ffff */
.L_x_17:
[----:B------:R-:W-:-:S04]  /*2600*/  UISETP.NE.AND UP1, UPT, UR45, URZ, UPT ;  /* 0x000000ff2d00728c */ /* 0x000fc8000bf25270 */
[----:B------:R-:W-:-:S09]  /*2610*/  UISETP.NE.OR UP1, UPT, UR14, 0x1, UP1 ;  /* 0x000000010e00788c */ /* 0x000fd20008f25670 */
[----:B------:R-:W-:Y:S05]  /*2620*/  BRA.U UP1, `(.L_x_39) ;  /* 0x0000000501487547 */ /* 0x000fea000b800000 */
[----:B------:R-:W-:Y:S01]  /*2630*/  ISETP.NE.AND P2, PT, R2, RZ, PT ;  /* 0x000000ff0200720c */ /* 0x000fe20003f45270 */
[----:B------:R-:W-:Y:S01]  /*2640*/  IMAD.MOV.U32 R12, RZ, RZ, 0x1 ;  /* 0x00000001ff0c7424 */ /* 0x000fe200078e00ff */
[----:B------:R-:W-:Y:S02]  /*2650*/  CS2R R10, SRZ ;  /* 0x00000000000a7805 */ /* 0x000fe4000001ff00 */
[----:B------:R-:W-:Y:S01]  /*2660*/  CS2R R8, SRZ ;  /* 0x0000000000087805 */ /* 0x000fe2000001ff00 */
[----:B------:R-:W-:Y:S01]  /*2670*/  UMOV UR6, 0x400 ;  /* 0x0000040000067882 */ /* 0x000fe20000000000 */
[----:B------:R-:W-:Y:S01]  /*2680*/  UMOV UR5, URZ ;  /* 0x000000ff00057c82 */ /* 0x000fe20008000000 */
[----:B------:R-:W-:-:S12]  /*2690*/  ULEA UR6, UR45, UR6, 0x18 ;  /* 0x000000062d067291 */ /* 0x000fd8000f8ec0ff */
.L_x_43:
[----:B------:R-:W-:Y:S02]  /*26a0*/  LEA R0, R8, UR6, 0x3 ;  /* 0x0000000608007c11 */ /* 0x000fe4000f8e18ff */
[----:B------:R-:W-:-:S03]  /*26b0*/  SHF.L.U32 R5, R9, 0x1f, RZ ;  /* 0x0000001f09057819 */ /* 0x000fc600000006ff */
[----:B------:R-:W-:Y:S01]  /*26c0*/  VIADD R4, R0, 0xa0 ;  /* 0x000000a000047836 */ /* 0x000fe20000000000 */
[----:B------:R-:W1:Y:S02]  /*26d0*/  SYNCS.PHASECHK.TRANS64.TRYWAIT P0, [R0+URZ+0x90], R5 ;  /* 0x00009005000075a7 */ /* 0x000e6400080011ff */
[----:B-1----:R-:W-:Y:S05]  /*26e0*/  @!P0 BRA `(.L_x_40) ;  /* 0x00000098001c8947 */ /* 0x002fea0003800000 */
.L_x_135:
[----:B------:R-:W-:Y:S01]  /*26f0*/  ULEA UR4, UR5, UR6, 0x3 ;  /* 0x0000000605047291 */ /* 0x000fe2000f8e18ff */
[----:B------:R-:W-:Y:S02]  /*2700*/  PRMT R4, RZ, 0x654, R4 ;  /* 0x00000654ff047816 */ /* 0x000fe40000000004 */
[----:B-1----:R-:W-:Y:S01]  /*2710*/  SHF.L.U32 R5, R12, 0x1f, RZ ;  /* 0x0000001f0c057819 */ /* 0x002fe200000006ff */
[----:B------:R-:W-:Y:S01]  /*2720*/  UIADD3 UR7, UPT, UPT, UR4, 0x60, URZ ;  /* 0x0000006004077890 */ /* 0x000fe2000fffe0ff */
[----:B------:R1:W-:Y:S05]  /*2730*/  SYNCS.ARRIVE.TRANS64.RED.A1T0 RZ, [R4+URZ], RZ ;  /* 0x000000ff04ff79a7 */ /* 0x0003ea00081004ff */
[----:B------:R-:W-:Y:S01]  /*2740*/  IMAD.U32 R7, RZ, RZ, UR7 ;  /* 0x00000007ff077e24 */ /* 0x000fe2000f8e00ff */
[----:B------:R-:W2:Y:S04]  /*2750*/  SYNCS.PHASECHK.TRANS64.TRYWAIT P0, [UR4+0x70], R5 ;  /* 0x00007005ff0075a7 */ /* 0x000ea80008001104 */
[----:B------:R-:W-:Y:S01]  /*2760*/  PRMT R6, R2, 0x654, R7 ;  /* 0x0000065402067816 */ /* 0x000fe20000000007 */
[----:B-1----:R-:W-:Y:S01]  /*2770*/  @!P2 IMAD.MOV.U32 R4, RZ, RZ, 0x10 ;  /* 0x00000010ff04a424 */ /* 0x002fe200078e00ff */
[----:B--2---:R-:W-:Y:S06]  /*2780*/  @!P0 BRA `(.L_x_41) ;  /* 0x0000009800088947 */ /* 0x004fec0003800000 */
.L_x_137:
[----:B------:R-:W-:Y:S01]  /*2790*/  ULEA UR8, UR5, UR6, 0x4 ;  /* 0x0000000605087291 */ /* 0x000fe2000f8e20ff */
[----:B------:R-:W-:Y:S01]  /*27a0*/  SEL R3, R6, R3, !P2 ;  /* 0x0000000306037207 */ /* 0x000fe20005000000 */
[----:B------:R-:W-:Y:S01]  /*27b0*/  UIADD3 UR9, UPT, UPT, UR4, 0x60, URZ ;  /* 0x0000006004097890 */ /* 0x000fe2000fffe0ff */
[----:B-1----:R-:W-:Y:S01]  /*27c0*/  LEA R0, R11, UR6, 0x3 ;  /* 0x000000060b007c11 */ /* 0x002fe2000f8e18ff */
[----:B------:R-:W-:Y:S01]  /*27d0*/  UIADD3 UR8, UPT, UPT, UR8, 0xc0, URZ ;  /* 0x000000c008087890 */ /* 0x000fe2000fffe0ff */
[----:B------:R-:W-:Y:S01]  /*27e0*/  SHF.L.U32 R5, R10, 0x1f, RZ ;  /* 0x0000001f0a057819 */ /* 0x000fe200000006ff */
[----:B------:R1:W-:Y:S01]  /*27f0*/  @!P2 SYNCS.ARRIVE.TRANS64.RED RZ, [R3+URZ], R4 ;  /* 0x0000000403ffa9a7 */ /* 0x0003e200080004ff */
[----:B------:R-:W-:Y:S01]  /*2800*/  UIADD3 UR4, UPT, UPT, UR5, 0x1, URZ ;  /* 0x0000000105047890 */ /* 0x000fe2000fffe0ff */
[----:B------:R-:W-:-:S03]  /*2810*/  VIADD R8, R8, 0x1 ;  /* 0x0000000108087836 */ /* 0x000fc60000000000 */
[----:B------:R-:W-:Y:S02]  /*2820*/  UISETP.NE.AND UP0, UPT, UR4, 0x2, UPT ;  /* 0x000000020400788c */ /* 0x000fe4000bf05270 */
[----:B------:R-:W-:Y:S06]  /*2830*/  UGETNEXTWORKID.BROADCAST [UR8], [UR9] ;  /* 0x00000000080073ca */ /* 0x000fec0008000100 */
[----:B------:R-:W-:Y:S01]  /*2840*/  USEL UR7, URZ, 0x1, UP0 ;  /* 0x00000001ff077887 */ /* 0x000fe20008000000 */
[----:B------:R-:W-:Y:S01]  /*2850*/  ISETP.NE.AND P0, PT, R8, 0x2, PT ;  /* 0x000000020800780c */ /* 0x000fe20003f05270 */
[----:B------:R-:W-:Y:S01]  /*2860*/  USEL UR5, UR4, URZ, UP0 ;  /* 0x000000ff04057287 */ /* 0x000fe20008000000 */
[----:B------:R-:W2:Y:S03]  /*2870*/  SYNCS.PHASECHK.TRANS64.TRYWAIT P1, [R0+URZ+0x60], R5 ;  /* 0x00006005000075a7 */ /* 0x000ea600080211ff */
[----:B------:R-:W-:Y:S01]  /*2880*/  LOP3.LUT R12, R12, UR7, RZ, 0x3c, !PT ;  /* 0x000000070c0c7c12 */ /* 0x000fe2000f8e3cff */
[----:B-12---:R-:W-:Y:S07]  /*2890*/  @!P1 BRA `(.L_x_42) ;  /* 0x0000009400dc9947 */ /* 0x006fee0003800000 */
.L_x_138:
[C---:B------:R-:W-:Y:S01]  /*28a0*/  LEA R4, R11.reuse, UR6, 0x4 ;  /* 0x000000060b047c11 */ /* 0x040fe2000f8e20ff */
[----:B-1----:R-:W-:Y:S01]  /*28b0*/  VIADD R0, R0, 0x70 ;  /* 0x0000007000007836 */ /* 0x002fe20000000000 */
[----:B------:R-:W-:Y:S01]  /*28c0*/  SEL R8, R8, RZ, P0 ;  /* 0x000000ff08087207 */ /* 0x000fe20000000000 */
[----:B------:R-:W-:-:S03]  /*28d0*/  VIADD R11, R11, 0x1 ;  /* 0x000000010b0b7836 */ /* 0x000fc60000000000 */
[----:B------:R-:W1:Y:S01]  /*28e0*/  LDS.128 R4, [R4+0xc0] ;  /* 0x0000c00004047984 */ /* 0x000e620000000c00 */
[----:B------:R-:W-:Y:S02]  /*28f0*/  PRMT R0, RZ, 0x654, R0 ;  /* 0x00000654ff007816 */ /* 0x000fe40000000000 */
[C---:B------:R-:W-:Y:S01]  /*2900*/  ISETP.NE.AND P1, PT, R11.reuse, 0x2, PT ;  /* 0x000000020b00780c */ /* 0x040fe20003f25270 */
[----:B------:R-:W-:Y:S01]  /*2910*/  @!PT LDS RZ, [RZ] ;  /* 0x00000000fffff984 */ /* 0x000fe20000000800 */
[----:B------:R-:W-:Y:S01]  /*2920*/  @!PT LDS RZ, [RZ] ;  /* 0x00000000fffff984 */ /* 0x000fe20000000800 */
[----:B------:R-:W-:Y:S01]  /*2930*/  @!PT LDS RZ, [RZ] ;  /* 0x00000000fffff984 */ /* 0x000fe20000000800 */
[----:B------:R-:W-:Y:S01]  /*2940*/  @!PT LDS RZ, [RZ] ;  /* 0x00000000fffff984 */ /* 0x000fe20000000800 */
[----:B------:R2:W-:Y:S06]  /*2950*/  MEMBAR.ALL.CTA ;  /* 0x0000000000007992 */ /* 0x0005ec0000008000 */
[----:B--2---:R-:W2:Y:S01]  /*2960*/  FENCE.VIEW.ASYNC.S ;  /* 0x00000000000073c6 */ /* 0x004ea20000000000 */
[----:B------:R-:W-:Y:S01]  /*2970*/  SEL R11, R11, RZ, P1 ;  /* 0x000000ff0b0b7207 */ /* 0x000fe20000800000 */
[----:B--2---:R2:W-:Y:S01]  /*2980*/  SYNCS.ARRIVE.TRANS64.RED.A1T0 RZ, [R0+URZ], RZ ;  /* 0x000000ff00ff79a7 */ /* 0x0045e200081004ff */
[----:B-1----:R-:W-:-:S02]  /*2990*/  LOP3.LUT P3, RZ, R6, 0x1, RZ, 0xc0, !PT ;  /* 0x0000000106ff7812 */ /* 0x002fc4000786c0ff */
[----:B------:R-:W-:-:S04]  /*29a0*/  SEL R5, RZ, 0x1, P1 ;  /* 0x00000001ff057807 */ /* 0x000fc80000800000 */
[----:B------:R-:W-:Y:S02]  /*29b0*/  LOP3.LUT R10, R10, R5, RZ, 0x3c, !PT ;  /* 0x000000050a0a7212 */ /* 0x000fe400078e3cff */
[----:B--2---:R-:W-:-:S04]  /*29c0*/  SEL R0, RZ, 0x1, P0 ;  /* 0x00000001ff007807 */ /* 0x004fc80000000000 */
[----:B------:R-:W-:Y:S01]  /*29d0*/  LOP3.LUT R9, R9, R0, RZ, 0x3c, !PT ;  /* 0x0000000009097212 */ /* 0x000fe200078e3cff */
[----:B------:R-:W-:Y:S06]  /*29e0*/  @P3 BRA `(.L_x_43) ;  /* 0xfffffffc002c3947 */ /* 0x000fec000383ffff */
[----:B------:R-:W-:Y:S01]  /*29f0*/  ULEA UR4, UR5, UR6, 0x3 ;  /* 0x0000000605047291 */ /* 0x000fe2000f8e18ff */
[----:B------:R-:W-:-:S08]  /*2a00*/  SHF.L.U32 R3, R12, 0x1f, RZ ;  /* 0x0000001f0c037819 */ /* 0x000fd000000006ff */
[----:B------:R-:W1:Y:S02]  /*2a10*/  SYNCS.PHASECHK.TRANS64 P0, [UR4+0x70], R3 ;  /* 0x00007003ff0075a7 */ /* 0x000e640008001004 */
[----:B-1----:R-:W-:Y:S05]  /*2a20*/  @P0 BRA `(.L_x_44) ;  /* 0x0000000000080947 */ /* 0x002fea0003800000 */
[----:B------:R-:W1:Y:S02]  /*2a30*/  SYNCS.PHASECHK.TRANS64.TRYWAIT P0, [UR4+0x70], R3 ;  /* 0x00007003ff0075a7 */ /* 0x000e640008001104 */
[----:B-1----:R-:W-:Y:S05]  /*2a40*/  @!P0 BRA `(.L_x_45) ;  /* 0x0000009400848947 */ /* 0x002fea0003800000 */
.L_x_44:
[----:B------:R-:W-:-:S04]  /*2a50*/  UIADD3 UR7, UPT, UPT, UR5, 0x1, URZ ;  /* 0x0000000105077890 */ /* 0x000fc8000fffe0ff */
[----:B------:R-:W-:-:S04]  /*2a60*/  UISETP.NE.AND UP0, UPT, UR7, 0x2, UPT ;  /* 0x000000020700788c */ /* 0x000fc8000bf05270 */
[----:B------:R-:W-:Y:S02]  /*2a70*/  USEL UR8, URZ, 0x1, UP0 ;  /* 0x00000001ff087887 */ /* 0x000fe40008000000 */
[----:B------:R-:W-:-:S04]  /*2a80*/  USEL UR7, UR7, URZ, UP0 ;  /* 0x000000ff07077287 */ /* 0x000fc80008000000 */
[----:B------:R-:W-:Y:S01]  /*2a90*/  ULEA UR7, UR7, UR6, 0x3 ;  /* 0x0000000607077291 */ /* 0x000fe2000f8e18ff */
[----:B-1----:R-:W-:-:S04]  /*2aa0*/  LOP3.LUT R3, R12, UR8, RZ, 0x3c, !PT ;  /* 0x000000080c037c12 */ /* 0x002fc8000f8e3cff */
[----:B------:R-:W-:-:S04]  /*2ab0*/  SHF.L.U32 R0, R3, 0x1f, RZ ;  /* 0x0000001f03007819 */ /* 0x000fc800000006ff */
[----:B------:R-:W1:Y:S02]  /*2ac0*/  SYNCS.PHASECHK.TRANS64 P0, [UR7+0x70], R0 ;  /* 0x00007000ff0075a7 */ /* 0x000e640008001007 */
[----:B-1----:R-:W-:Y:S05]  /*2ad0*/  @P0 EXIT ;  /* 0x000000000000094d */ /* 0x002fea0003800000 */
[----:B------:R-:W-:Y:S02]  /*2ae0*/  SHF.L.U32 R3, R3, 0x1f, RZ ;  /* 0x0000001f03037819 */ /* 0x000fe400000006ff */
[----:B------:R-:W-:-:S07]  /*2af0*/  MOV R0, UR7 ;  /* 0x0000000700007c02 */ /* 0x000fce0008000f00 */
.L_x_46:
[----:B-1----:R1:W2:Y:S02]  /*2b00*/  SYNCS.PHASECHK.TRANS64.TRYWAIT P0, [R0+URZ+0x70], R3 ;  /* 0x00007003000075a7 */ /* 0x0022a400080011ff */
[----:B--2---:R-:W-:Y:S05]  /*2b10*/  @!P0 NANOSLEEP.SYNCS 0x989680 ;  /* 0x009896800000895d */ /* 0x004fea0003900000 */
[----:B------:R-:W2:Y:S02]  /*2b20*/  @!P0 SYNCS.PHASECHK.TRANS64 P0, [R0+URZ+0x70], R3 ;  /* 0x00007003000085a7 */ /* 0x000ea400080010ff */
[----:B--2---:R-:W-:Y:S05]  /*2b30*/  @P0 EXIT ;  /* 0x000000000000094d */ /* 0x004fea0003800000 */
[----:B------:R-:W-:Y:S05]  /*2b40*/  BRA `(.L_x_46) ;  /* 0xfffffffc00ec7947 */ /* 0x000fea000383ffff */
.L_x_39:
[----:B------:R-:W-:-:S09]  /*2b50*/  UISETP.NE.AND UP1, UPT, UR14, URZ, UPT ;  /* 0x000000ff0e00728c */ /* 0x000fd2000bf25270 */
[----:B------:R-:W-:Y:S05]  /*2b60*/  BRA.U UP1, `(.L_x_47) ;  /* 0x0000001d01287547 */ /* 0x000fea000b800000 */
[----:B------:R-:W-:Y:S01]  /*2b70*/  UMOV UR4, 0x40 ;  /* 0x0000004000047882 */ /* 0x000fe20000000000 */
[----:B------:R-:W-:Y:S01]  /*2b80*/  NOP ;  /* 0x0000000000007918 */ /* 0x000fe20000000000 */
[----:B------:R-:W-:Y:S01]  /*2b90*/  ULEA UR5, UR45, UR4, 0x18 ;  /* 0x000000042d057291 */ /* 0x000fe2000f8ec0ff */
[----:B------:R-:W-:Y:S02]  /*2ba0*/  UMOV UR6, 0x400 ;  /* 0x0000040000067882 */ /* 0x000fe40000000000 */
[----:B------:R-:W-:-:S06]  /*2bb0*/  ULEA UR6, UR45, UR6, 0x18 ;  /* 0x000000062d067291 */ /* 0x000fcc000f8ec0ff */
[----:B------:R-:W1:Y:S02]  /*2bc0*/  LDS.U8 R0, [UR5+0x1c] ;  /* 0x00001c05ff007984 */ /* 0x000e640008000000 */
[----:B-1----:R-:W-:-:S13]  /*2bd0*/  ISETP.NE.AND P0, PT, R0, RZ, PT ;  /* 0x000000ff0000720c */ /* 0x002fda0003f05270 */
[----:B------:R-:W-:Y:S05]  /*2be0*/  @P0 BRA `(.L_x_48) ;  /* 0x0000000000580947 */ /* 0x000fea0003800000 */
[----:B------:R-:W-:-:S13]  /*2bf0*/  ELECT P0, URZ, PT ;  /* 0x0000000000ff782f */ /* 0x000fda0003800000 */
[----:B------:R-:W-:Y:S05]  /*2c00*/  @!P0 BRA `(.L_x_49) ;  /* 0x0000000000608947 */ /* 0x000fea0003800000 */
[----:B------:R-:W-:Y:S01]  /*2c10*/  UMOV UR4, 0x10 ;  /* 0x0000001000047882 */ /* 0x000fe20000000000 */
[----:B------:R-:W-:Y:S01]  /*2c20*/  HFMA2 R0, -RZ, RZ, 0, 5.9604644775390625e-08 ;  /* 0x00000001ff007431 */ /* 0x000fe200000001ff */
[----:B------:R-:W-:-:S03]  /*2c30*/  MOV R2, 0xffff ;  /* 0x0000ffff00027802 */ /* 0x000fc60000000f00 */
[----:B------:R-:W-:Y:S04]  /*2c40*/  DEPBAR.LE SB1, 0x36 ;  /* 0x00009d800000791a */ /* 0x000fe80000000000 */
[----:B------:R-:W1:Y:S02]  /*2c50*/  UTCATOMSWS.FIND_AND_SET.ALIGN UP0, UR4, UR4 ;  /* 0x00000004000475e3 */ /* 0x000e640008000800 */
[----:B-1----:R-:W-:Y:S01]  /*2c60*/  MOV R3, UR4 ;  /* 0x0000000400037c02 */ /* 0x002fe20008000f00 */
[----:B------:R-:W-:Y:S06]  /*2c70*/  BRA.U UP0, `(.L_x_50) ;  /* 0x0000000100187547 */ /* 0x000fec000b800000 */
.L_x_51:
[----:B------:R-:W-:Y:S05]  /*2c80*/  NANOSLEEP 0x64 ;  /* 0x000000640000795d */ /* 0x000fea0003800000 */
[----:B------:R-:W-:-:S05]  /*2c90*/  UMOV UR4, 0x10 ;  /* 0x0000001000047882 */ /* 0x000fca0000000000 */
[----:B------:R-:W-:Y:S04]  /*2ca0*/  DEPBAR.LE SB1, 0x36 ;  /* 0x00009d800000791a */ /* 0x000fe80000000000 */
[----:B------:R-:W1:Y:S02]  /*2cb0*/  UTCATOMSWS.FIND_AND_SET.ALIGN UP0, UR4, UR4 ;  /* 0x00000004000475e3 */ /* 0x000e640008000800 */
[----:B-1----:R-:W-:Y:S01]  /*2cc0*/  MOV R3, UR4 ;  /* 0x0000000400037c02 */ /* 0x002fe20008000f00 */
[----:B------:R-:W-:Y:S05]  /*2cd0*/  BRA.U !UP0, `(.L_x_51) ;  /* 0xfffffffd08e87547 */ /* 0x000fea000b83ffff */
.L_x_50:
[-C--:B------:R-:W-:Y:S02]  /*2ce0*/  SHF.L.U32 R2, R2, R3.reuse, RZ ;  /* 0x0000000302027219 */ /* 0x080fe400000006ff */
[----:B------:R-:W-:Y:S01]  /*2cf0*/  SHF.L.U32 R0, R0, R3, RZ ;  /* 0x0000000300007219 */ /* 0x000fe200000006ff */
[----:B------:R-:W-:Y:S02]  /*2d00*/  IMAD.SHL.U32 R3, R3, 0x20, RZ ;  /* 0x0000002003037824 */ /* 0x000fe400078e00ff */
[----:B------:R1:W-:Y:S04]  /*2d10*/  ATOMS.OR RZ, [UR5+0x14], R2 ;  /* 0x00001402ffff798c */ /* 0x0003e8000b000005 */
[----:B------:R1:W-:Y:S04]  /*2d20*/  ATOMS.OR RZ, [UR5+0x18], R0 ;  /* 0x00001800ffff798c */ /* 0x0003e8000b000005 */
[----:B------:R1:W-:Y:S01]  /*2d30*/  STS [UR6+0xe0], R3 ;  /* 0x0000e003ff007988 */ /* 0x0003e20008000806 */
[----:B------:R-:W-:Y:S05]  /*2d40*/  BRA `(.L_x_49) ;  /* 0x0000000000107947 */ /* 0x000fea0003800000 */
.L_x_48:
[----:B------:R-:W-:Y:S02]  /*2d50*/  MOV R0, 0xffffffff ;  /* 0xffffffff00007802 */ /* 0x000fe40000000f00 */
[----:B------:R-:W-:-:S03]  /*2d60*/  MOV R2, 0x2d90 ;  /* 0x00002d9000027802 */ /* 0x000fc60000000f00 */
[----:B------:R1:W-:Y:S04]  /*2d70*/  STS [UR6+0xe0], R0 ;  /* 0x0000e000ff007988 */ /* 0x0003e80008000806 */
[----:B-1-3-5:R-:W-:Y:S05]  /*2d80*/  CALL.REL.NOINC `($__internal_1_$__cuda_sm10x_tcgen05_guardrail_trap_phase_invalid_during_alloc) ;  /* 0x0000009800a07944 */ /* 0x02afea0003c00000 */
.L_x_49:
[----:B------:R-:W-:Y:S05]  /*2d90*/  WARPSYNC.ALL ;  /* 0x0000000000007948 */ /* 0x000fea0003800000 */
[----:B------:R-:W2:Y:S01]  /*2da0*/  S2UR UR4, SR_CgaCtaId ;  /* 0x00000000000479c3 */ /* 0x000ea20000008800 */
[----:B------:R-:W-:Y:S01]  /*2db0*/  UMOV UR6, 0x400 ;  /* 0x0000040000067882 */ /* 0x000fe20000000000 */
[----:B------:R-:W-:-:S06]  /*2dc0*/  NOP ;  /* 0x0000000000007918 */ /* 0x000fcc0000000000 */
[----:B------:R-:W-:Y:S06]  /*2dd0*/  BAR.ARV 0x6, 0xa0 ;  /* 0x0182800000007b1d */ /* 0x000fec0000002000 */
[----:B------:R-:W4:Y:S01]  /*2de0*/  LDCU UR9, c[0x0][0x38c] ;  /* 0x00007180ff0977ac */ /* 0x000f220008000800 */
[----:B------:R-:W-:Y:S02]  /*2df0*/  HFMA2 R21, -RZ, RZ, 0, 0 ;  /* 0x00000000ff157431 */ /* 0x000fe400000001ff */
[----:B------:R-:W-:Y:S01]  /*2e00*/  IMAD.MOV.U32 R20, RZ, RZ, 0x1 ;  /* 0x00000001ff147424 */ /* 0x000fe200078e00ff */
[----:B------:R-:W-:Y:S01]  /*2e10*/  MOV R4, RZ ;  /* 0x000000ff00047202 */ /* 0x000fe20000000f00 */
[----:B------:R-:W-:Y:S01]  /*2e20*/  UMOV UR66, URZ ;  /* 0x000000ff00427c82 */ /* 0x000fe20008000000 */
[----:B------:R-:W-:Y:S01]  /*2e30*/  UMOV UR64, URZ ;  /* 0x000000ff00407c82 */ /* 0x000fe20008000000 */
[----:B------:R-:W-:Y:S01]  /*2e40*/  UMOV UR62, URZ ;  /* 0x000000ff003e7c82 */ /* 0x000fe20008000000 */
[----:B------:R-:W-:Y:S01]  /*2e50*/  UMOV UR60, URZ ;  /* 0x000000ff003c7c82 */ /* 0x000fe20008000000 */
[----:B------:R-:W-:Y:S01]  /*2e60*/  IMAD.U32 R46, RZ, RZ, UR66 ;  /* 0x00000042ff2e7e24 */ /* 0x000fe2000f8e00ff */
[----:B------:R-:W-:Y:S01]  /*2e70*/  UMOV UR53, 0x40004040 ;  /* 0x4000404000357882 */ /* 0x000fe20000000000 */
[----:B--2---:R-:W-:Y:S01]  /*2e80*/  ULEA UR6, UR4, UR6, 0x18 ;  /* 0x0000000604067291 */ /* 0x004fe2000f8ec0ff */
[----:B------:R-:W-:Y:S01]  /*2e90*/  IMAD.U32 R44, RZ, RZ, UR64 ;  /* 0x00000040ff2c7e24 */ /* 0x000fe2000f8e00ff */
[----:B------:R-:W-:Y:S01]  /*2ea0*/  UMOV UR51, 0x40004040 ;  /* 0x4000404000337882 */ /* 0x000fe20000000000 */
[----:B------:R-:W-:Y:S01]  /*2eb0*/  IMAD.U32 R42, RZ, RZ, UR62 ;  /* 0x0000003eff2a7e24 */ /* 0x000fe2000f8e00ff */
[----:B------:R-:W-:Y:S01]  /*2ec0*/  UIADD3 UR10, UPT, UPT, UR6, 0x8, URZ ;  /* 0x00000008060a7890 */ /* 0x000fe2000fffe0ff */
[----:B------:R-:W-:Y:S01]  /*2ed0*/  IMAD.U32 R40, RZ, RZ, UR60 ;  /* 0x0000003cff287e24 */ /* 0x000fe2000f8e00ff */
[----:B------:R-:W-:-:S02]  /*2ee0*/  UIADD3 UR14, UPT, UPT, UR6, 0x8, URZ ;  /* 0x00000008060e7890 */ /* 0x000fc4000fffe0ff */
[----:B----4-:R-:W-:Y:S01]  /*2ef0*/  UIADD3 UR9, UPT, UPT, UR9, 0xff, URZ ;  /* 0x000000ff09097890 */ /* 0x010fe2000fffe0ff */
[----:B-1----:R-:W1:Y:S01]  /*2f00*/  LDS R0, [UR6+0xe0] ;  /* 0x0000e006ff007984 */ /* 0x002e620008000800 */
[----:B------:R-:W-:Y:S02]  /*2f10*/  UIADD3 UR13, UPT, UPT, UR6, 0x80, URZ ;  /* 0x00000080060d7890 */ /* 0x000fe4000fffe0ff */
[----:B------:R-:W-:Y:S02]  /*2f20*/  USHF.R.S32.HI UR4, URZ, 0x1f, UR9 ;  /* 0x0000001fff047899 */ /* 0x000fe40008011409 */
[----:B------:R-:W-:Y:S02]  /*2f30*/  UIADD3 UR12, UPT, UPT, UR6, 0x28c00, URZ ;  /* 0x00028c00060c7890 */ /* 0x000fe4000fffe0ff */
[----:B------:R-:W-:Y:S02]  /*2f40*/  UIADD3 UR8, UPT, UPT, UR6, 0x10800, URZ ;  /* 0x0001080006087890 */ /* 0x000fe4000fffe0ff */
[----:B------:R-:W-:-:S02]  /*2f50*/  UIADD3 UR7, UPT, UPT, UR6, 0x18800, URZ ;  /* 0x0001880006077890 */ /* 0x000fc4000fffe0ff */
[----:B------:R-:W-:Y:S01]  /*2f60*/  UIADD3 UR11, UPT, UPT, UR6, 0x28800, URZ ;  /* 0x00028800060b7890 */ /* 0x000fe2000fffe0ff */
[----:B------:R-:W-:Y:S01]  /*2f70*/  UMOV UR49, 0x40004040 ;  /* 0x4000404000317882 */ /* 0x000fe20000000000 */
[----:B------:R-:W-:Y:S01]  /*2f80*/  UMOV UR47, 0x40004040 ;  /* 0x40004040002f7882 */ /* 0x000fe20000000000 */
[----:B------:R-:W-:Y:S01]  /*2f90*/  UMOV UR45, 0x40004040 ;  /* 0x40004040002d7882 */ /* 0x000fe20000000000 */
[----:B------:R-:W-:Y:S01]  /*2fa0*/  UMOV UR43, 0x40004040 ;  /* 0x40004040002b7882 */ /* 0x000fe20000000000 */
[----:B-1----:R-:W-:Y:S01]  /*2fb0*/  R2UR UR5, R0 ;  /* 0x00000000000572ca */ /* 0x002fe200000e0000 */
[----:B------:R-:W-:Y:S01]  /*2fc0*/  IMAD.U32 R0, RZ, RZ, UR10 ;  /* 0x0000000aff007e24 */ /* 0x000fe2000f8e00ff */
[----:B------:R-:W-:Y:S01]  /*2fd0*/  ULEA.HI UR10, UR4, UR9, URZ, 0x8 ;  /* 0x00000009040a7291 */ /* 0x000fe2000f8f40ff */
[----:B------:R-:W-:Y:S01]  /*2fe0*/  IMAD.U32 R0, RZ, RZ, UR14 ;  /* 0x0000000eff007e24 */ /* 0x000fe2000f8e00ff */
[----:B------:R-:W-:Y:S01]  /*2ff0*/  USHF.R.U32.HI UR4, URZ, 0x4, UR12 ;  /* 0x00000004ff047899 */ /* 0x000fe2000801160c */
[----:B------:R-:W-:Y:S01]  /*3000*/  MOV R0, UR13 ;  /* 0x0000000d00007c02 */ /* 0x000fe20008000f00 */
[----:B------:R-:W-:-:S02]  /*3010*/  USHF.R.U32.HI UR9, URZ, 0x4, UR8 ;  /* 0x00000004ff097899 */ /* 0x000fc40008011608 */
[----:B------:R-:W-:Y:S02]  /*3020*/  ULOP3.LUT UR4, UR4, 0x3fff, URZ, 0xc0, !UPT ;  /* 0x00003fff04047892 */ /* 0x000fe4000f8ec0ff */
[----:B------:R-:W-:Y:S02]  /*3030*/  USHF.R.S32.HI UR24, URZ, 0x8, UR10 ;  /* 0x00000008ff187899 */ /* 0x000fe4000801140a */
[----:B------:R-:W-:Y:S02]  /*3040*/  USHF.R.U32.HI UR8, URZ, 0x4, UR7 ;  /* 0x00000004ff087899 */ /* 0x000fe40008011607 */
[----:B------:R-:W-:Y:S02]  /*3050*/  UIADD3 UR69, UPT, UPT, UR5, -0x3ffffe30, URZ ;  /* 0xc00001d005457890 */ /* 0x000fe4000fffe0ff */
[----:B------:R-:W-:Y:S01]  /*3060*/  UIADD3 UR68, UPT, UPT, UR5, -0x3ffffe3c, URZ ;  /* 0xc00001c405447890 */ /* 0x000fe2000fffe0ff */
[----:B------:R-:W-:Y:S01]  /*3070*/  IMAD.U32 R8, RZ, RZ, UR24 ;  /* 0x00000018ff087e24 */ /* 0x000fe2000f8e00ff */
[----:B------:R-:W-:-:S02]  /*3080*/  USHF.R.U32.HI UR7, URZ, 0x4, UR11 ;  /* 0x00000004ff077899 */ /* 0x000fc4000801160b */
[----:B------:R-:W-:Y:S01]  /*3090*/  IMAD.U32 R0, RZ, RZ, UR69 ;  /* 0x00000045ff007e24 */ /* 0x000fe2000f8e00ff */
[----:B------:R-:W-:Y:S01]  /*30a0*/  ULOP3.LUT UR14, UR4, 0x10000, URZ, 0xfc, !UPT ;  /* 0x00010000040e7892 */ /* 0x000fe2000f8efcff */
[----:B------:R-:W-:Y:S01]  /*30b0*/  MOV R2, UR68 ;  /* 0x0000004400027c02 */ /* 0x000fe20008000f00 */
[----:B------:R-:W-:Y:S02]  /*30c0*/  UIADD3 UR4, UPT, UPT, UR24, -0x1, URZ ;  /* 0xffffffff18047890 */ /* 0x000fe4000fffe0ff */
[----:B------:R-:W-:Y:S01]  /*30d0*/  SHF.R.U32.HI R0, RZ, 0x1a, R0 ;  /* 0x0000001aff007819 */ /* 0x000fe20000011600 */
[----:B------:R-:W-:Y:S01]  /*30e0*/  ULOP3.LUT UR7, UR7, 0x3fff, URZ, 0xc0, !UPT ;  /* 0x00003fff07077892 */ /* 0x000fe2000f8ec0ff */
[----:B------:R-:W-:Y:S01]  /*30f0*/  SHF.R.U32.HI R2, RZ, 0x11, R2 ;  /* 0x00000011ff027819 */ /* 0x000fe20000011602 */
[----:B------:R-:W-:Y:S01]  /*3100*/  UIADD3 UR77, UPT, UPT, UR5, -0x7ffffe38, URZ ;  /* 0x800001c8054d7890 */ /* 0x000fe2000fffe0ff */
[----:B------:R-:W-:Y:S01]  /*3110*/  LOP3.LUT R0, R0, 0x30, RZ, 0xc0, !PT ;  /* 0x0000003000007812 */ /* 0x000fe200078ec0ff */
[----:B------:R-:W-:Y:S01]  /*3120*/  UIADD3 UR74, UPT, UPT, UR5, -0x3ffffe40, URZ ;  /* 0xc00001c0054a7890 */ /* 0x000fe2000fffe0ff */
[----:B------:R-:W-:Y:S01]  /*3130*/  LOP3.LUT R2, R2, 0x6000, RZ, 0xc0, !PT ;  /* 0x0000600002027812 */ /* 0x000fe200078ec0ff */
[----:B------:R-:W-:Y:S01]  /*3140*/  UIADD3 UR21, UPT, UPT, UR5, 0x400001c0, URZ ;  /* 0x400001c005157890 */ /* 0x000fe2000fffe0ff */
[----:B------:R-:W-:Y:S01]  /*3150*/  IMAD.U32 R7, RZ, RZ, UR4 ;  /* 0x00000004ff077e24 */ /* 0x000fe2000f8e00ff */
[----:B------:R-:W-:Y:S01]  /*3160*/  UIADD3 UR19, UPT, UPT, UR5, 0x1c4, URZ ;  /* 0x000001c405137890 */ /* 0x000fe2000fffe0ff */
[----:B------:R-:W-:Y:S01]  /*3170*/  LOP3.LUT R2, R2, 0x8c0, RZ, 0xfc, !PT ;  /* 0x000008c002027812 */ /* 0x000fe200078efcff */
[----:B------:R-:W-:Y:S01]  /*3180*/  ULOP3.LUT UR16, UR7, 0x10000, URZ, 0xfc, !UPT ;  /* 0x0001000007107892 */ /* 0x000fe2000f8efcff */
[----:B------:R-:W-:Y:S01]  /*3190*/  LOP3.LUT R3, R0, 0x480, RZ, 0xfc, !PT ;  /* 0x0000048000037812 */ /* 0x000fe200078efcff */
[----:B------:R-:W-:Y:S01]  /*31a0*/  USHF.R.U32.HI UR7, URZ, 0x1a, UR77 ;  /* 0x0000001aff077899 */ /* 0x000fe2000801164d */
[----:B------:R-:W-:Y:S01]  /*31b0*/  IMAD.U32 R10, RZ, RZ, UR21 ;  /* 0x00000015ff0a7e24 */ /* 0x000fe2000f8e00ff */
[----:B------:R-:W-:Y:S01]  /*31c0*/  USHF.R.U32.HI UR4, URZ, 0x11, UR74 ;  /* 0x00000011ff047899 */ /* 0x000fe2000801164a */
[----:B------:R-:W-:Y:S01]  /*31d0*/  PRMT R2, R3, 0x5410, R2 ;  /* 0x0000541003027816 */ /* 0x000fe20000000002 */
[----:B------:R-:W-:Y:S01]  /*31e0*/  USHF.R.U32.HI UR11, URZ, 0x11, UR21 ;  /* 0x00000011ff0b7899 */ /* 0x000fe20008011615 */
[----:B------:R-:W-:Y:S01]  /*31f0*/  MOV R12, UR19 ;  /* 0x00000013000c7c02 */ /* 0x000fe20008000f00 */
[----:B------:R-:W-:Y:S01]  /*3200*/  USHF.R.U32.HI UR21, URZ, 0x11, UR19 ;  /* 0x00000011ff157899 */ /* 0x000fe20008011613 */
[----:B------:R-:W-:Y:S01]  /*3210*/  IMAD.MOV.U32 R3, RZ, RZ, RZ ;  /* 0x000000ffff037224 */ /* 0x000fe200078e00ff */
[----:B------:R-:W-:Y:S01]  /*3220*/  ULOP3.LUT UR29, UR7, 0x30, URZ, 0xc0, !UPT ;  /* 0x00000030071d7892 */ /* 0x000fe2000f8ec0ff */
[C---:B------:R-:W-:Y:S01]  /*3230*/  R2UR UR7, R2.reuse ;  /* 0x00000000020772ca */ /* 0x040fe200000e0000 */
[----:B------:R-:W-:Y:S01]  /*3240*/  ULOP3.LUT UR19, UR4, 0x6000, URZ, 0xc0, !UPT ;  /* 0x0000600004137892 */ /* 0x000fe2000f8ec0ff */
[----:B------:R-:W-:Y:S01]  /*3250*/  R2UR UR4, R2 ;  /* 0x00000000020472ca */ /* 0x000fe200000e0000 */
[----:B------:R-:W-:-:S02]  /*3260*/  ULOP3.LUT UR9, UR9, 0x3fff, URZ, 0xc0, !UPT ;  /* 0x00003fff09097892 */ /* 0x000fc4000f8ec0ff */
[----:B------:R-:W-:Y:S02]  /*3270*/  UIADD3 UR23, UPT, UPT, UR5, 0x1c0, URZ ;  /* 0x000001c005177890 */ /* 0x000fe4000fffe0ff */
[----:B------:R-:W-:Y:S02]  /*3280*/  ULOP3.LUT UR8, UR8, 0x3fff, URZ, 0xc0, !UPT ;  /* 0x00003fff08087892 */ /* 0x000fe4000f8ec0ff */
[----:B------:R-:W-:Y:S02]  /*3290*/  UIADD3 UR20, UPT, UPT, UR5, 0x400001c8, URZ ;  /* 0x400001c805147890 */ /* 0x000fe4000fffe0ff */
[----:B------:R-:W-:Y:S01]  /*32a0*/  UIADD3 UR76, UPT, UPT, UR5, -0x7ffffe40, URZ ;  /* 0x800001c0054c7890 */ /* 0x000fe2000fffe0ff */
[----:B------:R-:W-:Y:S01]  /*32b0*/  IMAD.U32 R14, RZ, RZ, UR23 ;  /* 0x00000017ff0e7e24 */ /* 0x000fe2000f8e00ff */
[----:B------:R-:W-:Y:S01]  /*32c0*/  UIADD3 UR75, UPT, UPT, UR5, -0x3ffffe38, URZ ;  /* 0xc00001c8054b7890 */ /* 0x000fe2000fffe0ff */
[----:B------:R-:W-:Y:S01]  /*32d0*/  IMAD.U32 R6, RZ, RZ, UR7 ;  /* 0x00000007ff067e24 */ /* 0x000fe2000f8e00ff */
[----:B------:R-:W-:Y:S01]  /*32e0*/  UIADD3 UR18, UPT, UPT, UR5, 0x1d0, URZ ;  /* 0x000001d005127890 */ /* 0x000fe2000fffe0ff */
[----:B------:R-:W-:Y:S01]  /*32f0*/  IMAD.U32 R5, RZ, RZ, UR4 ;  /* 0x00000004ff057e24 */ /* 0x000fe2000f8e00ff */
[----:B------:R-:W-:Y:S01]  /*3300*/  UIADD3 UR72, UPT, UPT, UR5, 0x400001c4, URZ ;  /* 0x400001c405487890 */ /* 0x000fe2000fffe0ff */
[----:B------:R-:W-:Y:S01]  /*3310*/  IMAD.U32 R9, RZ, RZ, UR20 ;  /* 0x00000014ff097e24 */ /* 0x000fe2000f8e00ff */
[----:B------:R-:W-:-:S02]  /*3320*/  UIADD3 UR22, UPT, UPT, UR5, 0x1c8, URZ ;  /* 0x000001c805167890 */ /* 0x000fc4000fffe0ff */
[----:B------:R-:W-:Y:S01]  /*3330*/  UIADD3 UR73, UPT, UPT, UR5, 0x400001d0, URZ ;  /* 0x400001d005497890 */ /* 0x000fe2000fffe0ff */
[----:B------:R-:W-:Y:S01]  /*3340*/  IMAD.U32 R11, RZ, RZ, UR18 ;  /* 0x00000012ff0b7e24 */ /* 0x000fe2000f8e00ff */
[----:B------:R-:W-:Y:S02]  /*3350*/  UIADD3 UR70, UPT, UPT, UR5, -0x7ffffe3c, URZ ;  /* 0x800001c405467890 */ /* 0x000fe4000fffe0ff */
[----:B------:R-:W-:Y:S01]  /*3360*/  UIADD3 UR71, UPT, UPT, UR5, -0x7ffffe30, URZ ;  /* 0x800001d005477890 */ /* 0x000fe2000fffe0ff */
[----:B------:R-:W-:Y:S01]  /*3370*/  MOV R13, UR22 ;  /* 0x00000016000d7c02 */ /* 0x000fe20008000f00 */
[----:B------:R-:W-:Y:S02]  /*3380*/  ULOP3.LUT UR12, UR9, 0x10000, URZ, 0xfc, !UPT ;  /* 0x00010000090c7892 */ /* 0x000fe4000f8efcff */
[----:B------:R-:W-:Y:S02]  /*3390*/  ULOP3.LUT UR10, UR8, 0x10000, URZ, 0xfc, !UPT ;  /* 0x00010000080a7892 */ /* 0x000fe4000f8efcff */
[----:B------:R-:W-:-:S02]  /*33a0*/  USHF.R.U32.HI UR9, URZ, 0x1a, UR20 ;  /* 0x0000001aff097899 */ /* 0x000fc40008011614 */
[----:B------:R-:W-:Y:S02]  /*33b0*/  USHF.R.U32.HI UR15, URZ, 0x11, UR23 ;  /* 0x00000011ff0f7899 */ /* 0x000fe40008011617 */
[----:B------:R-:W-:Y:S02]  /*33c0*/  USHF.R.U32.HI UR8, URZ, 0x11, UR76 ;  /* 0x00000011ff087899 */ /* 0x000fe4000801164c */
[----:B------:R-:W-:Y:S02]  /*33d0*/  USHF.R.U32.HI UR17, URZ, 0x1a, UR75 ;  /* 0x0000001aff117899 */ /* 0x000fe4000801164b */
[----:B------:R-:W-:Y:S02]  /*33e0*/  USHF.R.U32.HI UR23, URZ, 0x1a, UR18 ;  /* 0x0000001aff177899 */ /* 0x000fe40008011612 */
[----:B------:R-:W-:Y:S02]  /*33f0*/  USHF.R.U32.HI UR25, URZ, 0x11, UR72 ;  /* 0x00000011ff197899 */ /* 0x000fe40008011648 */
[----:B------:R-:W-:-:S02]  /*3400*/  USHF.R.U32.HI UR13, URZ, 0x1a, UR22 ;  /* 0x0000001aff0d7899 */ /* 0x000fc40008011616 */
[----:B------:R-:W-:Y:S02]  /*3410*/  USHF.R.U32.HI UR41, URZ, 0x1a, UR73 ;  /* 0x0000001aff297899 */ /* 0x000fe40008011649 */
[----:B------:R-:W-:Y:S02]  /*3420*/  USHF.R.U32.HI UR39, URZ, 0x11, UR70 ;  /* 0x00000011ff277899 */ /* 0x000fe40008011646 */
[----:B------:R-:W-:Y:S02]  /*3430*/  USHF.R.U32.HI UR37, URZ, 0x1a, UR71 ;  /* 0x0000001aff257899 */ /* 0x000fe40008011647 */
[----:B------:R-:W-:Y:S02]  /*3440*/  ULOP3.LUT UR33, UR9, 0x30, URZ, 0xc0, !UPT ;  /* 0x0000003009217892 */ /* 0x000fe4000f8ec0ff */
[----:B------:R-:W-:Y:S02]  /*3450*/  ULOP3.LUT UR31, UR8, 0x6000, URZ, 0xc0, !UPT ;  /* 0x00006000081f7892 */ /* 0x000fe4000f8ec0ff */
[----:B------:R-:W-:-:S02]  /*3460*/  ULOP3.LUT UR9, UR17, 0x30, URZ, 0xc0, !UPT ;  /* 0x0000003011097892 */ /* 0x000fc4000f8ec0ff */
[----:B------:R-:W-:Y:S02]  /*3470*/  ULOP3.LUT UR8, UR21, 0x6000, URZ, 0xc0, !UPT ;  /* 0x0000600015087892 */ /* 0x000fe4000f8ec0ff */
[----:B------:R-:W-:Y:S02]  /*3480*/  ULOP3.LUT UR7, UR23, 0x30, URZ, 0xc0, !UPT ;  /* 0x0000003017077892 */ /* 0x000fe4000f8ec0ff */
[----:B------:R-:W-:Y:S02]  /*3490*/  ULOP3.LUT UR4, UR25, 0x6000, URZ, 0xc0, !UPT ;  /* 0x0000600019047892 */ /* 0x000fe4000f8ec0ff */
        /* <DEDUP_REMOVED lines=20> */
[----:B------:R-:W-:-:S02]  /*35e0*/  UPRMT UR59, UR9, 0x5410, UR55 ;  /* 0x00005410093b7896 */ /* 0x000fc40008000037 */
[----:B------:R-:W-:Y:S02]  /*35f0*/  UPRMT UR67, UR21, 0x5410, UR23 ;  /* 0x0000541015437896 */ /* 0x000fe40008000017 */
[----:B------:R-:W-:Y:S02]  /*3600*/  UPRMT UR65, UR25, 0x5410, UR27 ;  /* 0x0000541019417896 */ /* 0x000fe4000800001b */
[----:B------:R-:W-:Y:S01]  /*3610*/  UPRMT UR63, UR29, 0x5410, UR31 ;  /* 0x000054101d3f7896 */ /* 0x000fe2000800001f */
[----:B------:R-:W-:Y:S01]  /*3620*/  MOV R39, UR59 ;  /* 0x0000003b00277c02 */ /* 0x000fe20008000f00 */
[----:B------:R-:W-:Y:S01]  /*3630*/  UPRMT UR61, UR19, 0x5410, UR56 ;  /* 0x00005410133d7896 */ /* 0x000fe20008000038 */
[----:B------:R-:W-:Y:S01]  /*3640*/  MOV R47, UR67 ;  /* 0x00000043002f7c02 */ /* 0x000fe20008000f00 */
[----:B------:R-:W-:Y:S01]  /*3650*/  UPRMT UR57, UR8, 0x5410, UR54 ;  /* 0x0000541008397896 */ /* 0x000fe20008000036 */
[----:B------:R-:W-:Y:S01]  /*3660*/  MOV R45, UR65 ;  /* 0x00000041002d7c02 */ /* 0x000fe20008000f00 */
[----:B------:R-:W-:Y:S01]  /*3670*/  UPRMT UR55, UR4, 0x5410, UR7 ;  /* 0x0000541004377896 */ /* 0x000fe20008000007 */
[----:B------:R-:W-:Y:S01]  /*3680*/  MOV R43, UR63 ;  /* 0x0000003f002b7c02 */ /* 0x000fe20008000f00 */
[----:B------:R-:W-:Y:S01]  /*3690*/  UMOV UR58, URZ ;  /* 0x000000ff003a7c82 */ /* 0x000fe20008000000 */
[----:B------:R-:W-:Y:S01]  /*36a0*/  UMOV UR56, URZ ;  /* 0x000000ff00387c82 */ /* 0x000fe20008000000 */
[----:B------:R-:W-:Y:S01]  /*36b0*/  UMOV UR54, URZ ;  /* 0x000000ff00367c82 */ /* 0x000fe20008000000 */
[----:B------:R-:W-:Y:S01]  /*36c0*/  MOV R41, UR61 ;  /* 0x0000003d00297c02 */ /* 0x000fe20008000f00 */
[----:B------:R-:W-:Y:S01]  /*36d0*/  IMAD.U32 R38, RZ, RZ, UR58 ;  /* 0x0000003aff267e24 */ /* 0x000fe2000f8e00ff */
[----:B------:R-:W-:Y:S01]  /*36e0*/  MOV R37, UR57 ;  /* 0x0000003900257c02 */ /* 0x000fe20008000f00 */
[----:B------:R-:W-:Y:S01]  /*36f0*/  IMAD.U32 R36, RZ, RZ, UR56 ;  /* 0x00000038ff247e24 */ /* 0x000fe2000f8e00ff */
[----:B------:R-:W-:Y:S01]  /*3700*/  MOV R35, UR55 ;  /* 0x0000003700237c02 */ /* 0x000fe20008000f00 */
[----:B------:R-:W-:Y:S01]  /*3710*/  IMAD.U32 R34, RZ, RZ, UR54 ;  /* 0x00000036ff227e24 */ /* 0x000fe2000f8e00ff */
[----:B------:R-:W-:-:S02]  /*3720*/  UIADD3 UR52, UPT, UPT, UR12, 0x2, URZ ;  /* 0x000000020c347890 */ /* 0x000fc4000fffe0ff */
[----:B------:R-:W-:Y:S02]  /*3730*/  UIADD3 UR50, UPT, UPT, UR12, 0x4, URZ ;  /* 0x000000040c327890 */ /* 0x000fe4000fffe0ff */
[----:B------:R-:W-:Y:S02]  /*3740*/  UIADD3 UR48, UPT, UPT, UR12, 0x6, URZ ;  /* 0x000000060c307890 */ /* 0x000fe4000fffe0ff */
[----:B------:R-:W-:Y:S02]  /*3750*/  UIADD3 UR46, UPT, UPT, UR12, 0x400, URZ ;  /* 0x000004000c2e7890 */ /* 0x000fe4000fffe0ff */
[----:B------:R-:W-:Y:S02]  /*3760*/  UIADD3 UR44, UPT, UPT, UR12, 0x402, URZ ;  /* 0x000004020c2c7890 */ /* 0x000fe4000fffe0ff */
[----:B------:R-:W-:Y:S02]  /*3770*/  UIADD3 UR42, UPT, UPT, UR12, 0x404, URZ ;  /* 0x000004040c2a7890 */ /* 0x000fe4000fffe0ff */
        /* <DEDUP_REMOVED lines=11> */
[----:B------:R-:W-:Y:S01]  /*3830*/  UIADD3 UR18, UPT, UPT, UR14, 0x60, URZ ;  /* 0x000000600e127890 */ /* 0x000fe2000fffe0ff */
[----:B------:R-:W-:Y:S01]  /*3840*/  UMOV UR13, 0x40004040 ;  /* 0x40004040000d7882 */ /* 0x000fe20000000000 */
        /* <DEDUP_REMOVED lines=14> */
[----:B------:R-:W-:-:S05]  /*3930*/  UMOV UR19, 0x4008 ;  /* 0x0000400800137882 */ /* 0x000fca0000000000 */
.L_x_61:
[C---:B------:R-:W-:Y:S02]  /*3940*/  LEA R0, R21.reuse, UR6, 0x3 ;  /* 0x0000000615007c11 */ /* 0x040fe4000f8e18ff */
[----:B------:R-:W-:Y:S02]  /*3950*/  SHF.L.U32 R15, R4, 0x1f, RZ ;  /* 0x0000001f040f7819 */ /* 0x000fe400000006ff */
[----:B------:R-:W-:Y:S02]  /*3960*/  LEA R16, R21, UR6, 0x4 ;  /* 0x0000000615107c11 */ /* 0x000fe4000f8e20ff */
[----:B-1----:R-:W1:Y:S02]  /*3970*/  SYNCS.PHASECHK.TRANS64.TRYWAIT P0, [R0+URZ+0x60], R15 ;  /* 0x0000600f000075a7 */ /* 0x002e6400080011ff */
[----:B-12---:R-:W-:Y:S05]  /*3980*/  @!P0 BRA `(.L_x_52) ;  /* 0x0000008400cc8947 */ /* 0x006fea0003800000 */
.L_x_140:
[----:B------:R-:W2:Y:S01]  /*3990*/  LDS.128 R16, [R16+0xc0] ;  /* 0x0000c00010107984 */ /* 0x000ea20000000c00 */
[----:B-1----:R-:W1:Y:S01]  /*39a0*/  LDC R15, c[0x0][0x38c] ;  /* 0x0000e300ff0f7b82 */ /* 0x002e620000000800 */
[----:B------:R-:W-:Y:S01]  /*39b0*/  VIADD R2, R0, 0x70 ;  /* 0x0000007000027836 */ /* 0x000fe20000000000 */
[----:B------:R-:W-:Y:S01]  /*39c0*/  LOP3.LUT R0, R20, 0x1, RZ, 0x3c, !PT ;  /* 0x0000000114007812 */ /* 0x000fe200078e3cff */
[----:B------:R-:W-:Y:S01]  /*39d0*/  @!PT LDS RZ, [RZ] ;  /* 0x00000000fffff984 */ /* 0x000fe20000000800 */
[----:B------:R-:W-:Y:S01]  /*39e0*/  @!PT LDS RZ, [RZ] ;  /* 0x00000000fffff984 */ /* 0x000fe20000000800 */
[----:B------:R-:W-:Y:S01]  /*39f0*/  @!PT LDS RZ, [RZ] ;  /* 0x00000000fffff984 */ /* 0x000fe20000000800 */
[----:B------:R-:W-:Y:S01]  /*3a00*/  @!PT LDS RZ, [RZ] ;  /* 0x00000000fffff984 */ /* 0x000fe20000000800 */
[----:B------:R4:W-:Y:S06]  /*3a10*/  MEMBAR.ALL.CTA ;  /* 0x0000000000007992 */ /* 0x0009ec0000008000 */
[----:B----4-:R-:W4:Y:S01]  /*3a20*/  FENCE.VIEW.ASYNC.S ;  /* 0x00000000000073c6 */ /* 0x010f220000000000 */
[----:B------:R-:W-:-:S02]  /*3a30*/  R2UR UR7, R8 ;  /* 0x00000000080772ca */ /* 0x000fc400000e0000 */
[----:B------:R-:W-:Y:S02]  /*3a40*/  R2UR UR4, R0 ;  /* 0x00000000000472ca */ /* 0x000fe400000e0000 */
[----:B------:R-:W-:-:S11]  /*3a50*/  PRMT R2, RZ, 0x654, R2 ;  /* 0x00000654ff027816 */ /* 0x000fd60000000002 */
[----:B------:R-:W-:Y:S01]  /*3a60*/  UIMAD UR4, UR4, 0xc0, UR5 ;  /* 0x000000c0040478a4 */ /* 0x000fe2000f8e0205 */
[----:B-1----:R-:W-:Y:S01]  /*3a70*/  ISETP.GE.AND P1, PT, R15, 0x1, PT ;  /* 0x000000010f00780c */ /* 0x002fe20003f26270 */
[----:B----4-:R1:W-:Y:S01]  /*3a80*/  SYNCS.ARRIVE.TRANS64.RED.A1T0 RZ, [R2+URZ], RZ ;  /* 0x000000ff02ff79a7 */ /* 0x0103e200081004ff */
[----:B--2---:R-:W-:Y:S01]  /*3a90*/  LOP3.LUT P0, RZ, R18, 0x1, RZ, 0xc0, !PT ;  /* 0x0000000112ff7812 */ /* 0x004fe2000780c0ff */
[----:B------:R-:W-:Y:S01]  /*3aa0*/  IMAD.U32 R16, RZ, RZ, UR7 ;  /* 0x00000007ff107e24 */ /* 0x000fe2000f8e00ff */
[----:B------:R-:W-:Y:S01]  /*3ab0*/  UMOV UR7, URZ ;  /* 0x000000ff00077c82 */ /* 0x000fe20008000000 */
[----:B------:R-:W-:Y:S02]  /*3ac0*/  IMAD.MOV.U32 R17, RZ, RZ, 0x1 ;  /* 0x00000001ff117424 */ /* 0x000fe400078e00ff */
[----:B-1----:R-:W-:-:S06]  /*3ad0*/  VIADD R2, R21, 0x1 ;  /* 0x0000000115027836 */ /* 0x002fcc0000000000 */
[----:B------:R-:W-:Y:S05]  /*3ae0*/  @!P1 BRA `(.L_x_53) ;  /* 0x0000000400889947 */ /* 0x000fea0003800000 */
[----:B------:R-:W-:Y:S02]  /*3af0*/  SHF.L.U32 R16, R3, 0x1f, RZ ;  /* 0x0000001f03107819 */ /* 0x000fe400000006ff */
[----:B------:R-:W-:Y:S02]  /*3b00*/  ISETP.GE.U32.AND P1, PT, R15, 0x101, PT ;  /* 0x000001010f00780c */ /* 0x000fe40003f26070 */
[----:B------:R-:W1:Y:S01]  /*3b10*/  SYNCS.PHASECHK.TRANS64.TRYWAIT P2, [UR6], R16 ;  /* 0x00000010ff0075a7 */ /* 0x000e620008041106 */
[----:B------:R-:W-:Y:S02]  /*3b20*/  LOP3.LUT R3, R3, 0x1, RZ, 0x3c, !PT ;  /* 0x0000000103037812 */ /* 0x000fe400078e3cff */
[----:B------:R-:W-:-:S08]  /*3b30*/  SHF.L.U32 R18, R20, 0x1f, RZ ;  /* 0x0000001f14127819 */ /* 0x000fd000000006ff */
[----:B------:R-:W-:Y:S01]  /*3b40*/  @P1 SHF.L.U32 R17, R3, 0x1f, RZ ;  /* 0x0000001f03111819 */ /* 0x000fe200000006ff */
[----:B-1----:R-:W-:Y:S06]  /*3b50*/  @P2 BRA `(.L_x_54) ;  /* 0x0000000000082947 */ /* 0x002fec0003800000 */
[----:B------:R-:W1:Y:S02]  /*3b60*/  SYNCS.PHASECHK.TRANS64.TRYWAIT P2, [UR6], R16 ;  /* 0x00000010ff0075a7 */ /* 0x000e640008041106 */
[----:B-1----:R-:W-:Y:S05]  /*3b70*/  @!P2 BRA `(.L_x_55) ;  /* 0x000000840064a947 */ /* 0x002fea0003800000 */
.L_x_54:
[----:B------:R2:W4:Y:S01]  /*3b80*/  @P1 SYNCS.PHASECHK.TRANS64.TRYWAIT P3, [UR6], R17 ;  /* 0x00000011ff0015a7 */ /* 0x0005220008061106 */
[----:B------:R2:W-:Y:S01]  /*3b90*/  UTCCP.T.S.4x32dp128bit tmem[UR5+0x1c0], gdesc[UR16] ;  /* 0x0001c010050079e7 */ /* 0x0005e20009100000 */
[----:B------:R2:W-:Y:S01]  /*3ba0*/  UTCCP.T.S.4x32dp128bit tmem[UR5+0x1c4], gdesc[UR24] ;  /* 0x0001c418050079e7 */ /* 0x0005e20009100000 */
[----:B------:R2:W-:Y:S01]  /*3bb0*/  UTCCP.T.S.4x32dp128bit tmem[UR5+0x1c8], gdesc[UR14] ;  /* 0x0001c80e050079e7 */ /* 0x0005e20009100000 */
[----:B------:R2:W-:Y:S01]  /*3bc0*/  UTCCP.T.S.4x32dp128bit tmem[UR5+0x1cc], gdesc[UR22] ;  /* 0x0001cc16050079e7 */ /* 0x0005e20009100000 */
[----:B------:R2:W-:Y:S01]  /*3bd0*/  UTCCP.T.S.4x32dp128bit tmem[UR5+0x1d0], gdesc[UR20] ;  /* 0x0001d014050079e7 */ /* 0x0005e20009100000 */
[----:B------:R2:W-:Y:S01]  /*3be0*/  UTCCP.T.S.4x32dp128bit tmem[UR5+0x1d4], gdesc[UR18] ;  /* 0x0001d412050079e7 */ /* 0x0005e20009100000 */
[----:B------:R-:W1:Y:S02]  /*3bf0*/  SYNCS.PHASECHK.TRANS64.TRYWAIT P2, [UR6+0x88], R18 ;  /* 0x00008812ff0075a7 */ /* 0x000e640008041106 */
[----:B-12-4-:R-:W-:Y:S05]  /*3c00*/  @!P2 BRA `(.L_x_56) ;  /* 0x000000840058a947 */ /* 0x016fea0003800000 */
.L_x_143:
[----:B------:R-:W-:Y:S02]  /*3c10*/  MOV.SPILL R32, UR59 ;  /* 0x0000003b00207c02 */ /* 0x000fe40009000f00 */
[----:B------:R-:W-:Y:S02]  /*3c20*/  ELECT P2, URZ, PT ;  /* 0x0000000000ff782f */ /* 0x000fe40003840000 */
[----:B------:R-:W-:Y:S02]  /*3c30*/  MOV.SPILL R31, UR58 ;  /* 0x0000003a001f7c02 */ /* 0x000fe40009000f00 */
[----:B------:R-:W-:Y:S02]  /*3c40*/  MOV.SPILL R30, UR57 ;  /* 0x00000039001e7c02 */ /* 0x000fe40009000f00 */
[----:B------:R-:W-:Y:S02]  /*3c50*/  MOV.SPILL R29, UR56 ;  /* 0x00000038001d7c02 */ /* 0x000fe40009000f00 */
[----:B------:R-:W-:-:S02]  /*3c60*/  R2UR UR58, R14 ;  /* 0x000000000e3a72ca */ /* 0x000fc400000e0000 */
[----:B------:R-:W-:Y:S02]  /*3c70*/  R2UR UR59, R13 ;  /* 0x000000000d3b72ca */ /* 0x000fe400000e0000 */
[----:B------:R-:W-:Y:S02]  /*3c80*/  R2UR UR56, R46 ;  /* 0x000000002e3872ca */ /* 0x000fe400000e0000 */
[----:B------:R-:W-:Y:S01]  /*3c90*/  R2UR UR57, R47 ;  /* 0x000000002f3972ca */ /* 0x000fe200000e0000 */
[----:B------:R-:W-:Y:S01]  /*3ca0*/  @P2 IMAD.MOV.U32 R48, RZ, RZ, RZ ;  /* 0x000000ffff302224 */ /* 0x000fe200078e00ff */
[----:B------:R-:W-:Y:S02]  /*3cb0*/  MOV.SPILL R28, UR55 ;  /* 0x00000037001c7c02 */ /* 0x000fe40009000f00 */
[----:B------:R-:W-:Y:S02]  /*3cc0*/  MOV.SPILL R27, UR54 ;  /* 0x00000036001b7c02 */ /* 0x000fe40009000f00 */
[----:B------:R-:W-:-:S02]  /*3cd0*/  MOV.SPILL R26, UR25 ;  /* 0x00000019001a7c02 */ /* 0x000fc40009000f00 */
[----:B------:R-:W-:Y:S02]  /*3ce0*/  MOV.SPILL R25, UR24 ;  /* 0x0000001800197c02 */ /* 0x000fe40009000f00 */
[----:B------:R-:W-:Y:S02]  /*3cf0*/  MOV.SPILL R33, UR5 ;  /* 0x0000000500217c02 */ /* 0x000fe40009000f00 */
[----:B------:R-:W-:Y:S01]  /*3d00*/  R2UR UR54, R10 ;  /* 0x000000000a3672ca */ /* 0x000fe200000e0000 */
[----:B------:R2:W-:Y:S01]  /*3d10*/  UTCQMMA gdesc[UR12], gdesc[UR10], tmem[UR4], tmem[UR56], idesc[UR57], tmem[UR58], !UPT ;  /* 0x003a380a0c007dea */ /* 0x0005e2000f800304 */
[----:B------:R-:W-:Y:S02]  /*3d20*/  R2UR UR55, R9 ;  /* 0x00000000093772ca */ /* 0x000fe400000e0000 */
[----:B------:R-:W-:Y:S02]  /*3d30*/  R2UR UR24, R44 ;  /* 0x000000002c1872ca */ /* 0x000fe400000e0000 */
[----:B------:R-:W-:-:S02]  /*3d40*/  R2UR UR25, R45 ;  /* 0x000000002d1972ca */ /* 0x000fc400000e0000 */
[----:B------:R-:W-:Y:S02]  /*3d50*/  MOV.SPILL R24, UR23 ;  /* 0x0000001700187c02 */ /* 0x000fe40009000f00 */
[----:B------:R-:W-:Y:S02]  /*3d60*/  MOV.SPILL R23, UR22 ;  /* 0x0000001600177c02 */ /* 0x000fe40009000f00 */
[----:B------:R-:W-:Y:S02]  /*3d70*/  R2UR UR5, R6 ;  /* 0x00000000060572ca */ /* 0x000fe400000e0000 */
[----:B------:R-:W-:Y:S02]  /*3d80*/  R2UR UR22, R42 ;  /* 0x000000002a1672ca */ /* 0x000fe400000e0000 */
[----:B------:R-:W-:Y:S02]  /*3d90*/  R2UR UR23, R43 ;  /* 0x000000002b1772ca */ /* 0x000fe400000e0000 */
[----:B------:R-:W-:Y:S01]  /*3da0*/  MOV.SPILL R22, UR21 ;  /* 0x0000001500167c02 */ /* 0x000fe20009000f00 */
[----:B------:R4:W-:Y:S01]  /*3db0*/  UTCQMMA gdesc[UR52], gdesc[UR38], tmem[UR4], tmem[UR24], idesc[UR25], tmem[UR54], UPT ;  /* 0x0036182634007dea */ /* 0x0009e2000b800304 */
[----:B------:R-:W-:-:S02]  /*3dc0*/  MOV.SPILL R21, UR20 ;  /* 0x0000001400157c02 */ /* 0x000fc40009000f00 */
[----:B------:R-:W-:Y:S02]  /*3dd0*/  R2UR UR20, R40 ;  /* 0x00000000281472ca */ /* 0x000fe400000e0000 */
[----:B------:R-:W-:Y:S01]  /*3de0*/  R2UR UR21, R41 ;  /* 0x00000000291572ca */ /* 0x000fe200000e0000 */
[----:B------:R-:W-:Y:S01]  /*3df0*/  IMAD.U32 R49, RZ, RZ, UR5 ;  /* 0x00000005ff317e24 */ /* 0x000fe2000f8e00ff */
[----:B------:R-:W-:Y:S02]  /*3e00*/  MOV.SPILL R20, UR19 ;  /* 0x0000001300147c02 */ /* 0x000fe40009000f00 */
[----:B------:R-:W-:Y:S01]  /*3e10*/  MOV.SPILL R19, UR18 ;  /* 0x0000001200137c02 */ /* 0x000fe20009000f00 */
[----:B------:R3:W-:Y:S01]  /*3e20*/  UTCQMMA gdesc[UR50], gdesc[UR36], tmem[UR4], tmem[UR22], idesc[UR23], tmem[UR76], UPT ;  /* 0x004c162432007dea */ /* 0x0007e2000b800304 */
[----:B-1----:R-:W-:Y:S02]  /*3e30*/  MOV.SPILL R18, UR17 ;  /* 0x0000001100127c02 */ /* 0x002fe40009000f00 */
[----:B------:R-:W-:-:S02]  /*3e40*/  MOV.SPILL R17, UR16 ;  /* 0x0000001000117c02 */ /* 0x000fc40009000f00 */
[----:B------:R-:W-:Y:S02]  /*3e50*/  R2UR UR18, R12 ;  /* 0x000000000c1272ca */ /* 0x000fe400000e0000 */
[----:B------:R-:W-:Y:S01]  /*3e60*/  R2UR UR19, R11 ;  /* 0x000000000b1372ca */ /* 0x000fe200000e0000 */
[----:B------:R1:W-:Y:S01]  /*3e70*/  UTCQMMA gdesc[UR48], gdesc[UR34], tmem[UR4], tmem[UR20], idesc[UR21], tmem[UR74], UPT ;  /* 0x004a142230007dea */ /* 0x0003e2000b800304 */
[----:B------:R-:W-:Y:S02]  /*3e80*/  R2UR UR16, R38 ;  /* 0x00000000261072ca */ /* 0x000fe400000e0000 */
[----:B------:R-:W-:Y:S02]  /*3e90*/  R2UR UR17, R39 ;  /* 0x00000000271172ca */ /* 0x000fe400000e0000 */
[----:B------:R-:W-:Y:S02]  /*3ea0*/  MOV.SPILL R16, UR15 ;  /* 0x0000000f00107c02 */ /* 0x000fe40009000f00 */
[----:B------:R-:W-:-:S02]  /*3eb0*/  MOV.SPILL R15, UR14 ;  /* 0x0000000e000f7c02 */ /* 0x000fc40009000f00 */
[----:B------:R-:W-:Y:S02]  /*3ec0*/  R2UR UR14, R36 ;  /* 0x00000000240e72ca */ /* 0x000fe400000e0000 */
[----:B------:R-:W-:Y:S02]  /*3ed0*/  R2UR UR15, R37 ;  /* 0x00000000250f72ca */ /* 0x000fe400000e0000 */
[----:B------:R-:W-:Y:S02]  /*3ee0*/  R2UR UR8, R34 ;  /* 0x00000000220872ca */ /* 0x000fe400000e0000 */
[----:B------:R-:W-:Y:S01]  /*3ef0*/  R2UR UR9, R35 ;  /* 0x00000000230972ca */ /* 0x000fe200000e0000 */
[----:B------:R1:W-:Y:S01]  /*3f00*/  UTCQMMA gdesc[UR46], gdesc[UR32], tmem[UR4], tmem[UR16], idesc[UR17], tmem[UR18], UPT ;  /* 0x001210202e007dea */ /* 0x0003e2000b800304 */
[----:B------:R-:W-:Y:S02]  /*3f10*/  R2UR UR7, R7 ;  /* 0x00000000070772ca */ /* 0x000fe400000e0000 */
[----:B------:R-:W-:-:S02]  /*3f20*/  R2UR.FILL UR5, R33 ;  /* 0x00000000210572ca */ /* 0x000fc400004e0000 */
[----:B--2---:R-:W-:Y:S02]  /*3f30*/  R2UR.FILL UR59, R32 ;  /* 0x00000000203b72ca */ /* 0x004fe400004e0000 */
[----:B------:R-:W-:Y:S01]  /*3f40*/  R2UR.FILL UR58, R31 ;  /* 0x000000001f3a72ca */ /* 0x000fe200004e0000 */
[----:B------:R2:W-:Y:S01]  /*3f50*/  UTCQMMA gdesc[UR44], gdesc[UR30], tmem[UR4], tmem[UR14], idesc[UR15], tmem[UR72], UPT ;  /* 0x00480e1e2c007dea */ /* 0x0005e2000b800304 */
[----:B------:R-:W-:Y:S02]  /*3f60*/  R2UR.FILL UR57, R30 ;  /* 0x000000001e3972ca */ /* 0x000fe400004e0000 */
[----:B------:R-:W-:Y:S01]  /*3f70*/  R2UR.FILL UR56, R29 ;  /* 0x000000001d3872ca */ /* 0x000fe200004e0000 */
[----:B------:R2:W-:Y:S01]  /*3f80*/  UTCQMMA gdesc[UR42], gdesc[UR28], tmem[UR4], tmem[UR8], idesc[UR9], tmem[UR70], UPT ;  /* 0x0046081c2a007dea */ /* 0x0005e2000b800304 */
[----:B----4-:R-:W-:Y:S02]  /*3f90*/  R2UR.FILL UR55, R28 ;  /* 0x000000001c3772ca */ /* 0x010fe400004e0000 */
[----:B------:R-:W-:-:S02]  /*3fa0*/  R2UR.FILL UR54, R27 ;  /* 0x000000001b3672ca */ /* 0x000fc400004e0000 */
[----:B------:R-:W-:Y:S02]  /*3fb0*/  R2UR.FILL UR25, R26 ;  /* 0x000000001a1972ca */ /* 0x000fe400004e0000 */
[----:B------:R-:W-:Y:S02]  /*3fc0*/  R2UR.FILL UR24, R25 ;  /* 0x00000000191872ca */ /* 0x000fe400004e0000 */
[----:B---3--:R-:W-:Y:S02]  /*3fd0*/  R2UR.FILL UR23, R24 ;  /* 0x00000000181772ca */ /* 0x008fe400004e0000 */
[----:B------:R-:W-:Y:S02]  /*3fe0*/  R2UR.FILL UR22, R23 ;  /* 0x00000000171672ca */ /* 0x000fe400004e0000 */
[----:B-1----:R-:W-:Y:S02]  /*3ff0*/  R2UR.FILL UR21, R22 ;  /* 0x00000000161572ca */ /* 0x002fe400004e0000 */
[----:B------:R-:W-:-:S02]  /*4000*/  R2UR.FILL UR20, R21 ;  /* 0x00000000151472ca */ /* 0x000fc400004e0000 */
[----:B------:R-:W-:Y:S02]  /*4010*/  R2UR.FILL UR19, R20 ;  /* 0x00000000141372ca */ /* 0x000fe400004e0000 */
[----:B------:R-:W-:Y:S02]  /*4020*/  R2UR.FILL UR18, R19 ;  /* 0x00000000131272ca */ /* 0x000fe400004e0000 */
[----:B------:R-:W-:Y:S02]  /*4030*/  R2UR.FILL UR17, R18 ;  /* 0x00000000121172ca */ /* 0x000fe400004e0000 */
[----:B--2---:R-:W-:Y:S02]  /*4040*/  R2UR.FILL UR14, R15 ;  /* 0x000000000f0e72ca */ /* 0x004fe400004e0000 */
[----:B------:R-:W-:Y:S01]  /*4050*/  R2UR.FILL UR16, R17 ;  /* 0x00000000111072ca */ /* 0x000fe200004e0000 */
[----:B------:R-:W-:Y:S01]  /*4060*/  IMAD.MOV.U32 R17, RZ, RZ, 0x1 ;  /* 0x00000001ff117424 */ /* 0x000fe200078e00ff */
[----:B------:R-:W-:-:S02]  /*4070*/  @P2 R2UR UR8, R48 ;  /* 0x00000000300822ca */ /* 0x000fc400000e0000 */
[----:B------:R-:W-:Y:S02]  /*4080*/  @P2 R2UR UR9, R49 ;  /* 0x00000000310922ca */ /* 0x000fe400000e0000 */
[----:B------:R-:W-:Y:S02]  /*4090*/  @P1 SEL R17, RZ, 0x1, !P3 ;  /* 0x00000001ff111807 */ /* 0x000fe40005800000 */
[----:B------:R-:W-:Y:S01]  /*40a0*/  R2UR.FILL UR15, R16 ;  /* 0x00000000100f72ca */ /* 0x000fe200004e0000 */
[----:B------:R-:W-:Y:S01]  /*40b0*/  IMAD.U32 R16, RZ, RZ, UR7 ;  /* 0x00000007ff107e24 */ /* 0x000fe2000f8e00ff */
[----:B------:R-:W-:-:S07]  /*40c0*/  UMOV UR7, 0x1 ;  /* 0x0000000100077882 */ /* 0x000fce0000000000 */
[----:B------:R1:W-:Y:S02]  /*40d0*/  UTCQMMA gdesc[UR40], gdesc[UR26], tmem[UR4], tmem[UR8], idesc[UR9], tmem[UR68], UPT ;  /* 0x0044081a28007dea */ /* 0x0003e4000b800304 */
[----:B-1----:R-:W-:-:S09]  /*40e0*/  UIADD3 UR9, UPT, UPT, UR6, 0x8, URZ ;  /* 0x0000000806097890 */ /* 0x002fd2000fffe0ff */
[----:B------:R1:W-:Y:S01]  /*40f0*/  UTCBAR [UR9], URZ ;  /* 0x000000ff090073e9 */ /* 0x0003e200080000ff */
[----:B------:R-:W-:Y:S02]  /*4100*/  NOP ;  /* 0x0000000000007918 */ /* 0x000fe40000000000 */
.L_x_53:
[----:B------:R-:W-:-:S13]  /*4110*/  ISETP.GE.AND P1, PT, R16, 0x1, PT ;  /* 0x000000011000780c */ /* 0x000fda0003f26270 */
[----:B------:R-:W-:Y:S05]  /*4120*/  @!P1 BRA `(.L_x_57) ;  /* 0x0000000000dc9947 */ /* 0x000fea0003800000 */
[----:B------:R-:W-:Y:S02]  /*4130*/  IADD3 R16, PT, PT, R16, -0x1, RZ ;  /* 0xffffffff10107810 */ /* 0x000fe40007ffe0ff */
.L_x_60:
[----:B------:R-:W-:Y:S11]  /*4140*/  ISETP.NE.AND P1, PT, R17, RZ, PT ;  /* 0x000000ff1100720c */ /* 0x000ff60003f25270 */
[----:B------:R-:W-:Y:S02]  /*4150*/  @!UPT UIADD3 URZ, UPT, UPT, URZ, URZ, URZ ;  /* 0x000000fffffff290 */ /* 0x000fe4000fffe0ff */
[----:B------:R-:W-:Y:S05]  /*4160*/  @P1 BRA `(.L_x_58) ;  /* 0x00000000000c1947 */ /* 0x000fea0003800000 */
[----:B------:R-:W-:Y:S04]  /*4170*/  SHF.L.U32 R18, R3, 0x1f, RZ ;  /* 0x0000001f03127819 */ /* 0x000fe800000006ff */
[----:B------:R-:W2:Y:S02]  /*4180*/  SYNCS.PHASECHK.TRANS64.TRYWAIT P1, [UR6], R18 ;  /* 0x00000012ff0075a7 */ /* 0x000ea40008021106 */
[----:B--2---:R-:W-:Y:S05]  /*4190*/  @!P1 BRA `(.L_x_59) ;  /* 0x00000080000c9947 */ /* 0x004fea0003800000 */
.L_x_58:
[----:B------:R-:W-:Y:S01]  /*41a0*/  ISETP.NE.AND P2, PT, R16, RZ, PT ;  /* 0x000000ff1000720c */ /* 0x000fe20003f45270 */
[----:B------:R-:W-:Y:S01]  /*41b0*/  UISETP.NE.U32.AND UP0, UPT, UR7, URZ, UPT ;  /* 0x000000ff0700728c */ /* 0x000fe2000bf05070 */
[----:B------:R-:W-:Y:S02]  /*41c0*/  LOP3.LUT R3, R3, 0x1, RZ, 0x3c, !PT ;  /* 0x0000000103037812 */ /* 0x000fe400078e3cff */
[----:B------:R-:W-:Y:S02]  /*41d0*/  ELECT P1, URZ, PT ;  /* 0x0000000000ff782f */ /* 0x000fe40003820000 */
[----:B------:R-:W-:Y:S02]  /*41e0*/  MOV.SPILL R20, UR27 ;  /* 0x0000001b00147c02 */ /* 0x000fe40009000f00 */
[----:B------:R-:W-:Y:S02]  /*41f0*/  MOV.SPILL R19, UR26 ;  /* 0x0000001a00137c02 */ /* 0x000fe40009000f00 */
[----:B------:R-:W-:Y:S02]  /*4200*/  R2UR UR26, R14 ;  /* 0x000000000e1a72ca */ /* 0x000fe400000e0000 */
[----:B------:R-:W-:Y:S02]  /*4210*/  R2UR UR27, R13 ;  /* 0x000000000d1b72ca */ /* 0x000fe400000e0000 */
[----:B--2---:R-:W-:Y:S02]  /*4220*/  MOV.SPILL R18, UR69 ;  /* 0x0000004500127c02 */ /* 0x004fe40009000f00 */
[----:B------:R-:W-:Y:S02]  /*4230*/  @P2 SHF.L.U32 R15, R3, 0x1f, RZ ;  /* 0x0000001f030f2819 */ /* 0x000fe400000006ff */
[----:B------:R-:W-:Y:S01]  /*4240*/  MOV.SPILL R17, UR68 ;  /* 0x0000004400117c02 */ /* 0x000fe20009000f00 */
[----:B------:R-:W-:Y:S01]  /*4250*/  @P1 IMAD.MOV.U32 R22, RZ, RZ, RZ ;  /* 0x000000ffff161224 */ /* 0x000fe200078e00ff */
[----:B------:R-:W-:Y:S01]  /*4260*/  R2UR UR68, R10 ;  /* 0x000000000a4472ca */ /* 0x000fe200000e0000 */
[----:B------:R-:W2:Y:S01]  /*4270*/  @P2 SYNCS.PHASECHK.TRANS64.TRYWAIT P3, [UR6], R15 ;  /* 0x0000000fff0025a7 */ /* 0x000ea20008061106 */
[----:B------:R-:W-:Y:S01]  /*4280*/  R2UR UR69, R9 ;  /* 0x00000000094572ca */ /* 0x000fe200000e0000 */
[----:B------:R-:W-:Y:S01]  /*4290*/  UTCCP.T.S.4x32dp128bit tmem[UR5+0x1c0], gdesc[UR16] ;  /* 0x0001c010050079e7 */ /* 0x000fe20009100000 */
[----:B------:R-:W-:Y:S01]  /*42a0*/  R2UR UR8, R12 ;  /* 0x000000000c0872ca */ /* 0x000fe200000e0000 */
[----:B------:R-:W-:Y:S01]  /*42b0*/  UTCCP.T.S.4x32dp128bit tmem[UR5+0x1c4], gdesc[UR24] ;  /* 0x0001c418050079e7 */ /* 0x000fe20009100000 */
[----:B-1----:R-:W-:Y:S01]  /*42c0*/  R2UR UR9, R11 ;  /* 0x000000000b0972ca */ /* 0x002fe200000e0000 */
[----:B------:R-:W-:Y:S01]  /*42d0*/  UTCCP.T.S.4x32dp128bit tmem[UR5+0x1c8], gdesc[UR14] ;  /* 0x0001c80e050079e7 */ /* 0x000fe20009100000 */
[----:B------:R-:W-:Y:S01]  /*42e0*/  R2UR UR7, R5 ;  /* 0x00000000050772ca */ /* 0x000fe200000e0000 */
[----:B------:R-:W-:Y:S01]  /*42f0*/  UTCCP.T.S.4x32dp128bit tmem[UR5+0x1cc], gdesc[UR22] ;  /* 0x0001cc16050079e7 */ /* 0x000fe20009100000 */
[----:B------:R-:W-:Y:S01]  /*4300*/  UTCCP.T.S.4x32dp128bit tmem[UR5+0x1d0], gdesc[UR20] ;  /* 0x0001d014050079e7 */ /* 0x000fe20009100000 */
[----:B------:R-:W-:Y:S01]  /*4310*/  UTCCP.T.S.4x32dp128bit tmem[UR5+0x1d4], gdesc[UR18] ;  /* 0x0001d412050079e7 */ /* 0x000fe20009100000 */
[----:B------:R1:W-:Y:S03]  /*4320*/  UTCQMMA gdesc[UR12], gdesc[UR10], tmem[UR4], tmem[UR66], idesc[UR67], tmem[UR26], UP0 ;  /* 0x001a420a0c007dea */ /* 0x0003e60008000304 */
[----:B------:R4:W-:Y:S01]  /*4330*/  UTCQMMA gdesc[UR52], gdesc[UR38], tmem[UR4], tmem[UR64], idesc[UR65], tmem[UR68], UPT ;  /* 0x0044402634007dea */ /* 0x0009e2000b800304 */
[----:B------:R-:W-:Y:S01]  /*4340*/  UTCQMMA gdesc[UR50], gdesc[UR36], tmem[UR4], tmem[UR62], idesc[UR63], tmem[UR76], UPT ;  /* 0x004c3e2432007dea */ /* 0x000fe2000b800304 */
[----:B------:R-:W-:Y:S02]  /*4350*/  UTCQMMA gdesc[UR48], gdesc[UR34], tmem[UR4], tmem[UR60], idesc[UR61], tmem[UR74], UPT ;  /* 0x004a3c2230007dea */ /* 0x000fe4000b800304 */
[----:B------:R3:W-:Y:S01]  /*4360*/  UTCQMMA gdesc[UR46], gdesc[UR32], tmem[UR4], tmem[UR58], idesc[UR59], tmem[UR8], UPT ;  /* 0x00083a202e007dea */ /* 0x0007e2000b800304 */
[----:B------:R-:W-:Y:S01]  /*4370*/  UTCQMMA gdesc[UR44], gdesc[UR30], tmem[UR4], tmem[UR56], idesc[UR57], tmem[UR72], UPT ;  /* 0x0048381e2c007dea */ /* 0x000fe2000b800304 */
[----:B------:R-:W-:Y:S01]  /*4380*/  IMAD.U32 R23, RZ, RZ, UR7 ;  /* 0x00000007ff177e24 */ /* 0x000fe2000f8e00ff */
[----:B------:R-:W-:Y:S01]  /*4390*/  UTCQMMA gdesc[UR42], gdesc[UR28], tmem[UR4], tmem[UR54], idesc[UR55], tmem[UR70], UPT ;  /* 0x0046361c2a007dea */ /* 0x000fe2000b800304 */
[----:B------:R-:W-:Y:S01]  /*43a0*/  UIADD3 UR7, UPT, UPT, UR6, 0x8, URZ ;  /* 0x0000000806077890 */ /* 0x000fe2000fffe0ff */
[----:B-1----:R-:W-:Y:S02]  /*43b0*/  R2UR.FILL UR27, R20 ;  /* 0x00000000141b72ca */ /* 0x002fe400004e0000 */
[----:B------:R-:W-:Y:S02]  /*43c0*/  R2UR.FILL UR26, R19 ;  /* 0x00000000131a72ca */ /* 0x000fe400004e0000 */
[----:B----4-:R-:W-:Y:S02]  /*43d0*/  R2UR.FILL UR69, R18 ;  /* 0x00000000124572ca */ /* 0x010fe400004e0000 */
[----:B------:R-:W-:Y:S01]  /*43e0*/  R2UR.FILL UR68, R17 ;  /* 0x00000000114472ca */ /* 0x000fe200004e0000 */
[----:B------:R-:W-:Y:S01]  /*43f0*/  VIADD R17, R16, 0x1 ;  /* 0x0000000110117836 */ /* 0x000fe20000000000 */
[----:B---3--:R-:W-:Y:S01]  /*4400*/  @P1 R2UR UR8, R22 ;  /* 0x00000000160812ca */ /* 0x008fe200000e0000 */
[----:B------:R-:W-:Y:S01]  /*4410*/  VIADD R16, R16, 0xffffffff ;  /* 0xffffffff10107836 */ /* 0x000fe20000000000 */
[----:B------:R-:W-:Y:S02]  /*4420*/  @P1 R2UR UR9, R23 ;  /* 0x00000000170912ca */ /* 0x000fe400000e0000 */
[----:B------:R-:W-:Y:S01]  /*4430*/  ISETP.GT.U32.AND P1, PT, R17, 0x1, PT ;  /* 0x000000011100780c */ /* 0x000fe20003f24070 */
[----:B------:R-:W-:Y:S10]  /*4440*/  IMAD.MOV.U32 R17, RZ, RZ, 0x1 ;  /* 0x00000001ff117424 */ /* 0x000ff400078e00ff */
[----:B------:R-:W-:Y:S01]  /*4450*/  UTCQMMA gdesc[UR40], gdesc[UR26], tmem[UR4], tmem[UR8], idesc[UR9], tmem[UR68], UPT ;  /* 0x0044081a28007dea */ /* 0x000fe2000b800304 */
[----:B------:R1:W-:Y:S02]  /*4460*/  UTCBAR [UR7], URZ ;  /* 0x000000ff070073e9 */ /* 0x0003e400080000ff */
[----:B-1----:R-:W-:Y:S01]  /*4470*/  UMOV UR7, 0x1 ;  /* 0x0000000100077882 */ /* 0x002fe20000000000 */
[----:B--2---:R-:W-:Y:S01]  /*4480*/  @P2 SEL R17, RZ, 0x1, !P3 ;  /* 0x00000001ff112807 */ /* 0x004fe20005800000 */
[----:B------:R-:W-:Y:S06]  /*4490*/  @P1 BRA `(.L_x_60) ;  /* 0xfffffffc00281947 */ /* 0x000fec000383ffff */
.L_x_57:
[----:B------:R-:W-:Y:S01]  /*44a0*/  UIADD3 UR4, UPT, UPT, UR6, 0x80, URZ ;  /* 0x0000008006047890 */ /* 0x000fe2000fffe0ff */
[----:B------:R-:W-:Y:S01]  /*44b0*/  ISETP.NE.AND P1, PT, R2, 0x2, PT ;  /* 0x000000020200780c */ /* 0x000fe20003f25270 */
[----:B------:R-:W-:-:S03]  /*44c0*/  IMAD.MOV.U32 R20, RZ, RZ, R0 ;  /* 0x000000ffff147224 */ /* 0x000fc600078e0000 */
[----:B------:R-:W-:Y:S02]  /*44d0*/  SEL R15, RZ, 0x1, P1 ;  /* 0x00000001ff0f7807 */ /* 0x000fe40000800000 */
[----:B------:R-:W-:Y:S02]  /*44e0*/  SEL R21, R2, RZ, P1 ;  /* 0x000000ff02157207 */ /* 0x000fe40000800000 */
[----:B------:R2:W-:Y:S01]  /*44f0*/  UTCBAR [UR4], URZ ;  /* 0x000000ff040073e9 */ /* 0x0005e200080000ff */
[----:B------:R-:W-:Y:S01]  /*4500*/  LOP3.LUT R4, R4, R15, RZ, 0x3c, !PT ;  /* 0x0000000f04047212 */ /* 0x000fe200078e3cff */
[----:B------:R-:W-:Y:S06]  /*4510*/  @P0 BRA `(.L_x_61) ;  /* 0xfffffff400080947 */ /* 0x000fec000383ffff */
[----:B------:R-:W4:Y:S01]  /*4520*/  S2UR UR7, SR_CgaCtaId ;  /* 0x00000000000779c3 */ /* 0x000f220000008800 */
[----:B------:R-:W-:Y:S01]  /*4530*/  ELECT P0, URZ, PT ;  /* 0x0000000000ff782f */ /* 0x000fe20003800000 */
[----:B------:R-:W-:Y:S01]  /*4540*/  IMAD.MOV.U32 R0, RZ, RZ, 0x1 ;  /* 0x00000001ff007424 */ /* 0x000fe200078e00ff */
[----:B--2---:R-:W-:Y:S01]  /*4550*/  UMOV UR4, 0x40 ;  /* 0x0000004000047882 */ /* 0x004fe20000000000 */
[----:B------:R-:W-:-:S04]  /*4560*/  SHF.L.U32 R3, RZ, 0x1f, RZ ;  /* 0x0000001fff037819 */ /* 0x000fc800000006ff */
[----:B------:R-:W-:Y:S01]  /*4570*/  UVIRTCOUNT.DEALLOC.SMPOOL 0x80 ;  /* 0x000000800000784c */ /* 0x000fe20000000000 */
[----:B----4-:R-:W-:-:S09]  /*4580*/  ULEA UR7, UR7, UR4, 0x18 ;  /* 0x0000000407077291 */ /* 0x010fd2000f8ec0ff */
[----:B------:R2:W-:Y:S01]  /*4590*/  @P0 STS.U8 [UR7+0x1c], R0 ;  /* 0x00001c00ff000988 */ /* 0x0005e20008000007 */
[----:B------:R-:W4:Y:S02]  /*45a0*/  SYNCS.PHASECHK.TRANS64.TRYWAIT P0, [UR6+0xb0], R3 ;  /* 0x0000b003ff0075a7 */ /* 0x000f240008001106 */
[----:B--2-4-:R-:W-:Y:S05]  /*45b0*/  @!P0 BRA `(.L_x_62) ;  /* 0x0000007c001c8947 */ /* 0x014fea0003800000 */
.L_x_146:
[----:B------:R-:W-:Y:S01]  /*45c0*/  NOP ;  /* 0x0000000000007918 */ /* 0x000fe20000000000 */
[----:B--2---:R-:W2:Y:S01]  /*45d0*/  LDS R0, [UR7+0x14] ;  /* 0x00001407ff007984 */ /* 0x004ea20008000800 */
[----:B------:R-:W-:Y:S01]  /*45e0*/  ULOP3.LUT UR4, UR5, 0xffff, URZ, 0xc0, !UPT ;  /* 0x0000ffff05047892 */ /* 0x000fe2000f8ec0ff */
[----:B------:R-:W-:Y:S02]  /*45f0*/  UMOV UR6, 0x1 ;  /* 0x0000000100067882 */ /* 0x000fe40000000000 */
[----:B------:R-:W-:Y:S01]  /*4600*/  UMOV UR5, 0xffff ;  /* 0x0000ffff00057882 */ /* 0x000fe20000000000 */
[----:B------:R-:W-:-:S04]  /*4610*/  USHF.R.U32.HI UR4, URZ, 0x5, UR4 ;  /* 0x00000005ff047899 */ /* 0x000fc80008011604 */
[----:B------:R-:W-:Y:S02]  /*4620*/  USHF.L.U32 UR5, UR5, UR4, URZ ;  /* 0x0000000405057299 */ /* 0x000fe400080006ff */
[----:B------:R-:W-:-:S04]  /*4630*/  USHF.L.U32 UR4, UR6, UR4, URZ ;  /* 0x0000000406047299 */ /* 0x000fc800080006ff */
[----:B--2---:R-:W-:-:S04]  /*4640*/  LOP3.LUT R0, R0, UR5, RZ, 0xc0, !PT ;  /* 0x0000000500007c12 */ /* 0x004fc8000f8ec0ff */
[----:B------:R-:W-:-:S13]  /*4650*/  ISETP.NE.AND P0, PT, R0, UR5, PT ;  /* 0x0000000500007c0c */ /* 0x000fda000bf05270 */
[----:B------:R-:W-:Y:S05]  /*4660*/  @P0 BRA `(.L_x_63) ;  /* 0x0000000000580947 */ /* 0x000fea0003800000 */
[----:B------:R-:W2:Y:S02]  /*4670*/  LDS R0, [UR7+0x18] ;  /* 0x00001807ff007984 */ /* 0x000ea40008000800 */
[----:B--2---:R-:W-:-:S04]  /*4680*/  LOP3.LUT R0, R0, UR4, RZ, 0xc0, !PT ;  /* 0x0000000400007c12 */ /* 0x004fc8000f8ec0ff */
[----:B------:R-:W-:-:S13]  /*4690*/  ISETP.NE.AND P0, PT, R0, UR4, PT ;  /* 0x0000000400007c0c */ /* 0x000fda000bf05270 */
[----:B------:R-:W-:Y:S05]  /*46a0*/  @P0 BRA `(.L_x_64) ;  /* 0x00000000003c0947 */ /* 0x000fea0003800000 */
[----:B------:R-:W2:Y:S01]  /*46b0*/  S2R R2, SR_LANEID ;  /* 0x0000000000027919 */ /* 0x000ea20000000000 */
[----:B------:R-:W-:Y:S01]  /*46c0*/  ULOP3.LUT UR5, URZ, UR5, URZ, 0x33, !UPT ;  /* 0x00000005ff057292 */ /* 0x000fe2000f8e33ff */
[----:B------:R-:W-:Y:S01]  /*46d0*/  LOP3.LUT R4, RZ, UR4, RZ, 0x33, !PT ;  /* 0x00000004ff047c12 */ /* 0x000fe2000f8e33ff */
[----:B------:R-:W-:Y:S02]  /*46e0*/  VOTEU.ANY UR4, UPT, PT ;  /* 0x0000000000047886 */ /* 0x000fe400038e0100 */
[----:B------:R-:W-:Y:S01]  /*46f0*/  UFLO.U32 UR4, UR4 ;  /* 0x00000004000472bd */ /* 0x000fe200080e0000 */
[----:B------:R-:W4:Y:S01]  /*4700*/  REDUX UR6, R4 ;  /* 0x00000000040673c4 */ /* 0x000f220000000000 */
[----:B------:R-:W-:-:S06]  /*4710*/  IMAD.U32 R0, RZ, RZ, UR5 ;  /* 0x00000005ff007e24 */ /* 0x000fcc000f8e00ff */
[----:B------:R1:W-:Y:S01]  /*4720*/  UTCATOMSWS.AND URZ, UR5 ;  /* 0x0000000500ff79e3 */ /* 0x0003e20008000000 */
[----:B------:R-:W3:Y:S01]  /*4730*/  REDUX UR8, R0 ;  /* 0x00000000000873c4 */ /* 0x000ee20000000000 */
[----:B--2---:R-:W-:Y:S01]  /*4740*/  ISETP.EQ.U32.AND P0, PT, R2, UR4, PT ;  /* 0x0000000402007c0c */ /* 0x004fe2000bf02070 */
[----:B----4-:R-:W-:Y:S01]  /*4750*/  IMAD.U32 R2, RZ, RZ, UR6 ;  /* 0x00000006ff027e24 */ /* 0x010fe2000f8e00ff */
[----:B---3--:R-:W-:-:S11]  /*4760*/  MOV R3, UR8 ;  /* 0x0000000800037c02 */ /* 0x008fd60008000f00 */
[----:B------:R1:W-:Y:S04]  /*4770*/  @P0 ATOMS.AND RZ, [UR7+0x14], R3 ;  /* 0x00001403ffff098c */ /* 0x0003e8000a800007 */
[----:B------:R1:W-:Y:S01]  /*4780*/  @P0 ATOMS.AND RZ, [UR7+0x18], R2 ;  /* 0x00001802ffff098c */ /* 0x0003e2000a800007 */
[----:B------:R-:W-:Y:S05]  /*4790*/  BRA `(.L_x_65) ;  /* 0x0000000000147947 */ /* 0x000fea0003800000 */
.L_x_64:
[----:B------:R-:W-:Y:S02]  /*47a0*/  MOV R2, 0x47c0 ;  /* 0x000047c000027802 */ /* 0x000fe40000000f00 */
[----:B-1-3-5:R-:W-:Y:S05]  /*47b0*/  CALL.REL.NOINC `($__internal_0_$__cuda_sm10x_tcgen05_guardrail_trap_col_being_dealloced_not_returned_by_alloc) ;  /* 0x0000008000087944 */ /* 0x02afea0003c00000 */
[----:B------:R-:W-:Y:S05]  /*47c0*/  BRA `(.L_x_65) ;  /* 0x0000000000087947 */ /* 0x000fea0003800000 */
.L_x_63:
[----:B------:R-:W-:Y:S02]  /*47d0*/  MOV R2, 0x47f0 ;  /* 0x000047f000027802 */ /* 0x000fe40000000f00 */
[----:B-1-3-5:R-:W-:Y:S05]  /*47e0*/  CALL.REL.NOINC `($__internal_2_$__cuda_sm10x_tcgen05_guardrail_trap_unallocated_columns_being_dealloced) ;  /* 0x0000008000147944 */ /* 0x02afea0003c00000 */
.L_x_65:
[----:B------:R-:W-:Y:S01]  /*47f0*/  NOP ;  /* 0x0000000000007918 */ /* 0x000fe20000000000 */
[----:B-1----:R-:W-:Y:S05]  /*4800*/  EXIT ;  /* 0x000000000000794d */ /* 0x002fea0003800000 */
.L_x_47:
[----:B------:R-:W-:-:S09]  /*4810*/  UISETP.NE.OR UP2, UPT, UR14, 0x3, !UP2 ;  /* 0x000000030e00788c */ /* 0x000fd2000d745670 */
[----:B------:R-:W-:Y:S05]  /*4820*/  BRA.U UP2, `(.L_x_66) ;  /* 0x00000011023c7547 */ /* 0x000fea000b800000 */
[----:B------:R-:W1:Y:S01]  /*4830*/  LDCU.64 UR4, c[0x0][0xc88] ;  /* 0x00019100ff0477ac */ /* 0x000e620008000a00 */
[----:B------:R-:W2:Y:S01]  /*4840*/  LDC R0, c[0x0][0xf30] ;  /* 0x0003cc00ff007b82 */ /* 0x000ea20000000800 */
[----:B------:R-:W-:Y:S02]  /*4850*/  HFMA2 R30, -RZ, RZ, 0, 0 ;  /* 0x00000000ff1e7431 */ /* 0x000fe400000001ff */
[----:B------:R-:W-:Y:S01]  /*4860*/  IMAD.MOV.U32 R31, RZ, RZ, 0x1 ;  /* 0x00000001ff1f7424 */ /* 0x000fe200078e00ff */
[----:B------:R-:W4:Y:S01]  /*4870*/  LDCU.64 UR14, c[0x0][0xc90] ;  /* 0x00019200ff0e77ac */ /* 0x000f220008000a00 */
[----:B------:R-:W-:Y:S01]  /*4880*/  CS2R R28, SRZ ;  /* 0x00000000001c7805 */ /* 0x000fe2000001ff00 */
[----:B------:R-:W-:Y:S01]  /*4890*/  IMAD.MOV.U32 R21, RZ, RZ, 0x4000 ;  /* 0x00004000ff157424 */ /* 0x000fe200078e00ff */
[----:B------:R-:W-:Y:S01]  /*48a0*/  UPLOP3.LUT UP1, UPT, UPT, UPT, UPT, 0x40, 0x4 ;  /* 0x000000000004789c */ /* 0x000fe20003f2e870 */
[----:B------:R-:W3:Y:S08]  /*48b0*/  LDC R19, c[0x0][0x370] ;  /* 0x0000dc00ff137b82 */ /* 0x000ef00000000800 */
[----:B------:R-:W3:Y:S01]  /*48c0*/  LDC R2, c[0x0][0xf0c] ;  /* 0x0003c300ff027b82 */ /* 0x000ee20000000800 */
[----:B-1----:R-:W-:-:S03]  /*48d0*/  UISETP.NE.U32.AND UP2, UPT, UR4, URZ, UPT ;  /* 0x000000ff0400728c */ /* 0x002fc6000bf45070 */
[----:B------:R-:W-:Y:S01]  /*48e0*/  UMOV UR4, 0x400 ;  /* 0x0000040000047882 */ /* 0x000fe20000000000 */
[----:B----4-:R-:W-:Y:S02]  /*48f0*/  UISETP.NE.U32.AND UP3, UPT, UR14, URZ, UPT ;  /* 0x000000ff0e00728c */ /* 0x010fe4000bf65070 */
[----:B------:R-:W-:Y:S01]  /*4900*/  ULEA UR4, UR45, UR4, 0x18 ;  /* 0x000000042d047291 */ /* 0x000fe2000f8ec0ff */
[----:B------:R-:W1:Y:S01]  /*4910*/  LDC R18, c[0x0][0xf20] ;  /* 0x0003c800ff127b82 */ /* 0x000e620000000800 */
[----:B--2---:R-:W-:Y:S01]  /*4920*/  ISETP.NE.AND P1, PT, R0, 0x1, PT ;  /* 0x000000010000780c */ /* 0x004fe20003f25270 */
[----:B------:R-:W-:Y:S02]  /*4930*/  UISETP.NE.AND.EX UP2, UPT, UR5, URZ, UPT, UP2 ;  /* 0x000000ff0500728c */ /* 0x000fe4000bf45320 */
[----:B------:R-:W-:Y:S02]  /*4940*/  UIADD3 UR13, UPT, UPT, UR4, 0x28, URZ ;  /* 0x00000028040d7890 */ /* 0x000fe4000fffe0ff */
[----:B------:R-:W-:-:S02]  /*4950*/  UIADD3 UR33, UPT, UPT, UR4, 0x10, URZ ;  /* 0x0000001004217890 */ /* 0x000fc4000fffe0ff */
[----:B------:R-:W2:Y:S01]  /*4960*/  LDC.64 R32, c[0x0][0x348] ;  /* 0x0000d200ff207b82 */ /* 0x000ea20000000a00 */
[----:B------:R-:W-:Y:S02]  /*4970*/  UIADD3 UR25, UPT, UPT, UR4, 0x18, URZ ;  /* 0x0000001804197890 */ /* 0x000fe4000fffe0ff */
[----:B------:R-:W-:Y:S02]  /*4980*/  UIADD3 UR17, UPT, UPT, UR4, 0x20, URZ ;  /* 0x0000002004117890 */ /* 0x000fe4000fffe0ff */
[----:B------:R-:W-:Y:S02]  /*4990*/  UPRMT UR13, UR45, 0x654, UR13 ;  /* 0x000006542d0d7896 */ /* 0x000fe4000800000d */
[----:B------:R-:W-:Y:S01]  /*49a0*/  UISETP.NE.AND.EX UP3, UPT, UR15, URZ, UPT, UP3 ;  /* 0x000000ff0f00728c */ /* 0x000fe2000bf65330 */
[----:B------:R-:W4:Y:S08]  /*49b0*/  LDC.64 R16, c[0x0][0xf10] ;  /* 0x0003c400ff107b82 */ /* 0x000f300000000a00 */
[----:B------:R-:W1:Y:S08]  /*49c0*/  LDC.64 R6, c[0x0][0xf18] ;  /* 0x0003c600ff067b82 */ /* 0x000e700000000a00 */
[----:B------:R-:W1:Y:S08]  /*49d0*/  LDC.64 R4, c[0x0][0xf28] ;  /* 0x0003ca00ff047b82 */ /* 0x000e700000000a00 */
[----:B---3--:R-:W1:Y:S02]  /*49e0*/  LDC R22, c[0x0][0x374] ;  /* 0x0000dd00ff167b82 */ /* 0x008e640000000800 */
.L_x_77:
[C---:B------:R-:W-:Y:S02]  /*49f0*/  LEA R0, R30.reuse, UR4, 0x3 ;  /* 0x000000041e007c11 */ /* 0x040fe4000f8e18ff */
[----:B------:R-:W-:Y:S02]  /*4a00*/  SHF.L.U32 R3, R29, 0x1f, RZ ;  /* 0x0000001f1d037819 */ /* 0x000fe400000006ff */
[----:B------:R-:W-:Y:S02]  /*4a10*/  LEA R24, R30, UR4, 0x4 ;  /* 0x000000041e187c11 */ /* 0x000fe4000f8e20ff */
[----:B------:R-:W3:Y:S02]  /*4a20*/  SYNCS.PHASECHK.TRANS64.TRYWAIT P0, [R0+URZ+0x60], R3 ;  /* 0x00006003000075a7 */ /* 0x000ee400080011ff */
[----:B---3--:R-:W-:Y:S05]  /*4a30*/  @!P0 BRA `(.L_x_67) ;  /* 0x0000007800148947 */ /* 0x008fea0003800000 */
.L_x_147:
[----:B------:R-:W-:Y:S01]  /*4a40*/  ISETP.GE.AND P0, PT, R72, 0x1, PT ;  /* 0x000000014800780c */ /* 0x000fe20003f06270 */
[----:B------:R-:W1:Y:S01]  /*4a50*/  LDS.128 R24, [R24+0xc0] ;  /* 0x0000c00018187984 */ /* 0x000e620000000c00 */
[----:B------:R-:W-:Y:S01]  /*4a60*/  ISETP.NE.U32.AND P4, PT, RZ, UR14, PT ;  /* 0x0000000eff007c0c */ /* 0x000fe2000bf85070 */
[----:B---3--:R-:W-:Y:S01]  /*4a70*/  VIADD R0, R0, 0x70 ;  /* 0x0000007000007836 */ /* 0x008fe20000000000 */
[----:B------:R-:W-:Y:S01]  /*4a80*/  SHF.L.U32 R34, R31, 0x1f, RZ ;  /* 0x0000001f1f227819 */ /* 0x000fe200000006ff */
[----:B------:R-:W-:Y:S01]  /*4a90*/  USHF.L.U32 UR35, UR20, 0x7, URZ ;  /* 0x0000000714237899 */ /* 0x000fe200080006ff */
[----:B------:R-:W-:Y:S02]  /*4aa0*/  ISETP.NE.AND.EX P4, PT, RZ, UR15, PT, P4 ;  /* 0x0000000fff007c0c */ /* 0x000fe4000bf85340 */
[----:B------:R-:W-:Y:S01]  /*4ab0*/  PRMT R0, RZ, 0x654, R0 ;  /* 0x00000654ff007816 */ /* 0x000fe20000000000 */
[----:B------:R-:W-:Y:S01]  /*4ac0*/  @!PT LDS RZ, [RZ] ;  /* 0x00000000fffff984 */ /* 0x000fe20000000800 */
[----:B------:R-:W-:Y:S01]  /*4ad0*/  @!PT LDS RZ, [RZ] ;  /* 0x00000000fffff984 */ /* 0x000fe20000000800 */
[----:B------:R-:W-:Y:S01]  /*4ae0*/  @!PT LDS RZ, [RZ] ;  /* 0x00000000fffff984 */ /* 0x000fe20000000800 */
[----:B------:R-:W-:Y:S01]  /*4af0*/  @!PT LDS RZ, [RZ] ;  /* 0x00000000fffff984 */ /* 0x000fe20000000800 */
[----:B------:R3:W-:Y:S06]  /*4b00*/  MEMBAR.ALL.CTA ;  /* 0x0000000000007992 */ /* 0x0007ec0000008000 */
[----:B---3--:R-:W3:Y:S02]  /*4b10*/  FENCE.VIEW.ASYNC.S ;  /* 0x00000000000073c6 */ /* 0x008ee40000000000 */
[----:B---3--:R3:W-:Y:S01]  /*4b20*/  SYNCS.ARRIVE.TRANS64.RED.A1T0 RZ, [R0+URZ], RZ ;  /* 0x000000ff00ff79a7 */ /* 0x0087e200081004ff */
[----:B-1----:R-:W-:Y:S11]  /*4b30*/  LOP3.LUT P3, RZ, R26, 0x1, RZ, 0xc0, !PT ;  /* 0x000000011aff7812 */ /* 0x002ff6000786c0ff */
[----:B------:R-:W-:Y:S02]  /*4b40*/  @!UPT UIADD3 URZ, UPT, UPT, URZ, URZ, URZ ;  /* 0x000000fffffff290 */ /* 0x000fe4000fffe0ff */
[----:B------:R-:W-:Y:S02]  /*4b50*/  @P3 MOV R13, R24 ;  /* 0x00000018000d3202 */ /* 0x000fe40000000f00 */
[----:B------:R-:W-:Y:S01]  /*4b60*/  @P3 LOP3.LUT R8, R25, 0xffff, RZ, 0xc0, !PT ;  /* 0x0000ffff19083812 */ /* 0x000fe200078ec0ff */
[----:B---3--:R-:W-:Y:S06]  /*4b70*/  @!P0 BRA `(.L_x_68) ;  /* 0x0000000000a48947 */ /* 0x008fec0003800000 */
[----:B------:R-:W-:Y:S01]  /*4b80*/  IMAD.HI.U32 R35, R22, R7, RZ ;  /* 0x0000000716237227 */ /* 0x000fe200078e00ff */
[----:B------:R-:W-:Y:S02]  /*4b90*/  ISETP.NE.AND P0, PT, R6, 0x1, PT ;  /* 0x000000010600780c */ /* 0x000fe40003f05270 */
[----:B------:R-:W-:Y:S01]  /*4ba0*/  ISETP.NE.AND P2, PT, R72, 0x1, PT ;  /* 0x000000014800780c */ /* 0x000fe20003f45270 */
[----:B----4-:R-:W-:Y:S01]  /*4bb0*/  IMAD.HI.U32 R36, R19, R16, RZ ;  /* 0x0000001013247227 */ /* 0x010fe200078e00ff */
[----:B------:R-:W-:Y:S02]  /*4bc0*/  SHF.R.U32.HI R35, RZ, R18, R35 ;  /* 0x00000012ff237219 */ /* 0x000fe40000011623 */
[----:B------:R-:W-:Y:S01]  /*4bd0*/  ISETP.NE.AND P5, PT, R2, 0x1, PT ;  /* 0x000000010200780c */ /* 0x000fe20003fa5270 */
[----:B------:R-:W-:Y:S01]  /*4be0*/  IMAD.HI.U32 R38, R13, R16, RZ ;  /* 0x000000100d267227 */ /* 0x000fe200078e00ff */
[----:B------:R-:W-:Y:S02]  /*4bf0*/  SHF.R.U32.HI R36, RZ, R17, R36 ;  /* 0x00000011ff247219 */ /* 0x000fe40000011624 */
[----:B------:R-:W-:Y:S01]  /*4c00*/  SEL R3, R22, R35, !P0 ;  /* 0x0000002316037207 */ /* 0x000fe20004000000 */
[C---:B------:R-:W-:Y:S01]  /*4c10*/  IMAD.HI.U32 R35, R8.reuse, R7, RZ ;  /* 0x0000000708237227 */ /* 0x040fe200078e00ff */
[----:B------:R-:W-:Y:S02]  /*4c20*/  SEL R11, R19, R36, !P5 ;  /* 0x00000024130b7207 */ /* 0x000fe40006800000 */
[----:B------:R-:W-:Y:S01]  /*4c30*/  SHF.R.U32.HI R38, RZ, R17, R38 ;  /* 0x00000011ff267219 */ /* 0x000fe20000011626 */
[----:B------:R-:W-:Y:S01]  /*4c40*/  IMAD.HI.U32 R40, R3, R4, RZ ;  /* 0x0000000403287227 */ /* 0x000fe200078e00ff */
[----:B------:R-:W-:Y:S03]  /*4c50*/  SHF.R.U32.HI R35, RZ, R18, R35 ;  /* 0x00000012ff237219 */ /* 0x000fe60000011623 */
[----:B------:R-:W-:Y:S01]  /*4c60*/  IMAD.HI.U32 R36, R11, R4, RZ ;  /* 0x000000040b247227 */ /* 0x000fe200078e00ff */
[----:B------:R-:W-:Y:S02]  /*4c70*/  @P2 SHF.R.U32.HI R3, RZ, R5, R40 ;  /* 0x00000005ff032219 */ /* 0x000fe40000011628 */
[----:B------:R-:W-:Y:S02]  /*4c80*/  SEL R9, R8, R35, !P0 ;  /* 0x0000002308097207 */ /* 0x000fe40004000000 */
[----:B------:R-:W-:Y:S01]  /*4c90*/  @P2 SHF.R.U32.HI R11, RZ, R5, R36 ;  /* 0x00000005ff0b2219 */ /* 0x000fe20000011624 */
[C---:B------:R-:W-:Y:S01]  /*4ca0*/  IMAD R10, R72.reuse, R3, RZ ;  /* 0x00000003480a7224 */ /* 0x040fe200078e02ff */
[----:B------:R-:W-:Y:S01]  /*4cb0*/  SEL R3, R13, R38, !P5 ;  /* 0x000000260d037207 */ /* 0x000fe20006800000 */
[C---:B------:R-:W-:Y:S03]  /*4cc0*/  IMAD.HI.U32 R14, R9.reuse, R4, RZ ;  /* 0x00000004090e7227 */ /* 0x040fe600078e00ff */
[----:B------:R-:W-:Y:S01]  /*4cd0*/  ISETP.GE.AND P0, PT, R9, R10, PT ;  /* 0x0000000a0900720c */ /* 0x000fe20003f06270 */
[C---:B------:R-:W-:Y:S01]  /*4ce0*/  IMAD R12, R72.reuse, R11, RZ ;  /* 0x0000000b480c7224 */ /* 0x040fe200078e02ff */
[-C--:B------:R-:W-:Y:S04]  /*4cf0*/  SHF.R.U32.HI R14, RZ, R5.reuse, R14 ;  /* 0x00000005ff0e7219 */ /* 0x080fe8000001160e */
[----:B------:R-:W-:Y:S02]  /*4d00*/  ISETP.GE.OR P0, PT, R3, R12, P0 ;  /* 0x0000000c0300720c */ /* 0x000fe40000706670 */
[----:B------:R-:W-:Y:S05]  /*4d10*/  SEL R15, R9, R14, !P2 ;  /* 0x0000000e090f7207 */ /* 0x000fea0005000000 */
[----:B------:R-:W-:Y:S04]  /*4d20*/  IMAD.MOV R14, RZ, RZ, -R15 ;  /* 0x000000ffff0e7224 */ /* 0x000fe800078e0a0f */
[----:B------:R-:W-:Y:S02]  /*4d30*/  IMAD R14, R72, R14, R9 ;  /* 0x0000000e480e7224 */ /* 0x000fe400078e0209 */
[C---:B------:R-:W-:Y:S05]  /*4d40*/  @!P0 IMAD.HI.U32 R10, R3.reuse, R4, RZ ;  /* 0x00000004030a8227 */ /* 0x040fea00078e00ff */
[----:B------:R-:W-:Y:S04]  /*4d50*/  @!P0 SHF.R.U32.HI R10, RZ, R5, R10 ;  /* 0x00000005ff0a8219 */ /* 0x000fe8000001160a */
[----:B------:R-:W-:Y:S01]  /*4d60*/  @!P0 SEL R0, R3, R10, !P2 ;  /* 0x0000000a03008207 */ /* 0x000fe20005000000 */
[----:B------:R-:W-:Y:S03]  /*4d70*/  IMAD.MOV R10, RZ, RZ, -R3 ;  /* 0x000000ffff0a7224 */ /* 0x000fe600078e0a03 */
[----:B------:R-:W-:Y:S01]  /*4d80*/  @!P0 IADD3 R15, PT, PT, R15, -R0, RZ ;  /* 0x800000000f0f8210 */ /* 0x000fe20007ffe0ff */
[----:B------:R-:W-:Y:S01]  /*4d90*/  @!P0 IMAD R0, R11, R14, R0 ;  /* 0x0000000e0b008224 */ /* 0x000fe200078e0200 */
[----:B------:R-:W-:Y:S01]  /*4da0*/  IADD3 R11, PT, PT, -R9, RZ, RZ ;  /* 0x000000ff090b7210 */ /* 0x000fe20007ffe1ff */
[----:B------:R-:W-:Y:S02]  /*4db0*/  IMAD R13, R2, R10, R13 ;  /* 0x0000000a020d7224 */ /* 0x000fe400078e020d */
[----:B------:R-:W-:Y:S02]  /*4dc0*/  @!P0 IMAD R9, R15, R72, R3 ;  /* 0x000000480f098224 */ /* 0x000fe400078e0203 */
[----:B------:R-:W-:Y:S02]  /*4dd0*/  @!P0 IMAD.MOV.U32 R3, RZ, RZ, R0 ;  /* 0x000000ffff038224 */ /* 0x000fe400078e0000 */
[----:B------:R-:W-:Y:S02]  /*4de0*/  IMAD R8, R6, R11, R8 ;  /* 0x0000000b06087224 */ /* 0x000fe400078e0208 */
[----:B------:R-:W-:Y:S02]  /*4df0*/  IMAD R13, R3, R2, R13 ;  /* 0x00000002030d7224 */ /* 0x000fe400078e020d */
[----:B------:R-:W-:Y:S02]  /*4e00*/  IMAD R8, R9, R6, R8 ;  /* 0x0000000609087224 */ /* 0x000fe400078e0208 */
.L_x_68:
[----:B------:R-:W-:Y:S05]  /*4e10*/  BRA.U UP1, `(.L_x_69) ;  /* 0x0000000101107547 */ /* 0x000fea000b800000 */
[----:B------:R-:W-:Y:S04]  /*4e20*/  MOV R0, UR21 ;  /* 0x0000001500007c02 */ /* 0x000fe80008000f00 */
[----:B------:R-:W-:Y:S04]  /*4e30*/  SHF.L.U32 R3, R0, 0x1f, RZ ;  /* 0x0000001f00037819 */ /* 0x000fe800000006ff */
[----:B------:R-:W1:Y:S02]  /*4e40*/  SYNCS.PHASECHK.TRANS64.TRYWAIT P0, [UR4+0x58], R3 ;  /* 0x00005803ff0075a7 */ /* 0x000e640008001104 */
[----:B-1----:R-:W-:Y:S05]  /*4e50*/  @!P0 BRA `(.L_x_70) ;  /* 0x0000007400208947 */ /* 0x002fea0003800000 */
.L_x_69:
[----:B------:R-:W-:Y:S05]  /*4e60*/  BRA.U !UP3, `(.L_x_71) ;  /* 0x000000010b347547 */ /* 0x000fea000b800000 */
[----:B------:R-:W-:Y:S01]  /*4e70*/  UPLOP3.LUT UP0, UPT, UPT, UPT, UP2, 0x80, 0x8 ;  /* 0x000000000008789c */ /* 0x000fe20003f0f020 */
[----:B-1----:R-:W-:Y:S02]  /*4e80*/  HFMA2 R0, -RZ, RZ, 0, 5.9604644775390625e-08 ;  /* 0x00000001ff007431 */ /* 0x002fe400000001ff */
[----:B------:R-:W-:Y:S03]  /*4e90*/  IMAD.MOV.U32 R151, RZ, RZ, 0x1 ;  /* 0x00000001ff977424 */ /* 0x000fe600078e00ff */
[----:B------:R-:W-:Y:S05]  /*4ea0*/  PLOP3.LUT P0, PT, PT, PT, UP0, 0x80, 0x8 ;  /* 0x000000000008781c */ /* 0x000fea0003f0f008 */
[----:B------:R-:W1:Y:S01]  /*4eb0*/  @UP0 LDCU.64 UR6, c[0x0][0xc88] ;  /* 0x00019100ff0607ac */ /* 0x000e620008000a00 */
[----:B------:R-:W-:Y:S07]  /*4ec0*/  @UP0 UIMAD UR5, UR52, UR14, URZ ;  /* 0x0000000e340502a4 */ /* 0x000fee000f8e02ff */
[----:B------:R-:W-:Y:S01]  /*4ed0*/  @!P0 PRMT R151, R0, 0x7610, R151 ;  /* 0x0000761000978816 */ /* 0x000fe20000000097 */
[----:B-1----:R-:W-:Y:S03]  /*4ee0*/  @UP0 UIMAD.WIDE UR6, UR5, 0x4, UR6 ;  /* 0x00000004050608a5 */ /* 0x002fe6000f8e0206 */
[----:B------:R-:W1:Y:S03]  /*4ef0*/  @!UP0 LDCU UR5, c[0x0][0xc80] ;  /* 0x00019000ff0587ac */ /* 0x000e660008000800 */
[----:B------:R-:W-:Y:S01]  /*4f00*/  IMAD.U32 R10, RZ, RZ, UR6 ;  /* 0x00000006ff0a7e24 */ /* 0x000fe2000f8e00ff */
[----:B------:R-:W-:Y:S05]  /*4f10*/  MOV R11, UR7 ;  /* 0x00000007000b7c02 */ /* 0x000fea0008000f00 */
[----:B-----5:R3:W5:Y:S02]  /*4f20*/  @P0 LDG.E R83, desc[UR54][R10.64] ;  /* 0x000000360a530981 */ /* 0x020764000c1e1900 */
[----:B-1-3--:R-:W-:Y:S07]  /*4f30*/  @!P0 IMAD.U32 R83, RZ, RZ, UR5 ;  /* 0x00000005ff538e24 */ /* 0x00afee000f8e00ff */
.L_x_71:
[----:B-----5:R-:W-:Y:S01]  /*4f40*/  @!P4 FSETP.EQ.AND P0, PT, R83, RZ, PT ;  /* 0x000000ff5300c20b */ /* 0x020fe20003f02000 */
[----:B------:R-:W-:Y:S01]  /*4f50*/  @!UPT UIADD3 URZ, UPT, UPT, URZ, URZ, URZ ;  /* 0x000000fffffff290 */ /* 0x000fe2000fffe0ff */
[----:B------:R-:W-:Y:S11]  /*4f60*/  @!P4 BRA `(.L_x_72) ;  /* 0x000000000014c947 */ /* 0x000ff60003800000 */
[----:B------:R-:W-:Y:S02]  /*4f70*/  LOP3.LUT P2, RZ, R151, 0xff, RZ, 0xc0, !PT ;  /* 0x000000ff97ff7812 */ /* 0x000fe4000784c0ff */
[----:B------:R-:W-:Y:S04]  /*4f80*/  PLOP3.LUT P0, PT, PT, PT, UP0, 0x80, 0x8 ;  /* 0x000000000008781c */ /* 0x000fe80003f0f008 */
[----:B------:R-:W-:Y:S07]  /*4f90*/  PLOP3.LUT P0, PT, P0, PT, PT, 0x8, 0x80 ;  /* 0x000000000080781c */ /* 0x000fee000070e170 */
[----:B------:R-:W-:Y:S11]  /*4fa0*/  @P2 FSETP.EQ.AND P0, PT, R83, RZ, PT ;  /* 0x000000ff5300220b */ /* 0x000ff60003f02000 */
[----:B------:R-:W-:Y:S02]  /*4fb0*/  @!UPT UIADD3 URZ, UPT, UPT, URZ, URZ, URZ ;  /* 0x000000fffffff290 */ /* 0x000fe4000fffe0ff */
.L_x_72:
[----:B------:R-:W3:Y:S01]  /*4fc0*/  SYNCS.PHASECHK.TRANS64.TRYWAIT P5, [UR4+0x30], R34 ;  /* 0x00003022ff0075a7 */ /* 0x000ee200080a1104 */
[----:B------:R-:W-:Y:S02]  /*4fd0*/  LOP3.LUT R35, R28, 0x1, RZ, 0xc0, !PT ;  /* 0x000000011c237812 */ /* 0x000fe400078ec0ff */
[----:B------:R-:W-:Y:S04]  /*4fe0*/  ELECT P4, URZ, PT ;  /* 0x0000000000ff782f */ /* 0x000fe80003880000 */
[----:B------:R-:W-:Y:S04]  /*4ff0*/  PLOP3.LUT P4, PT, P0, P4, PT, 0xf2, 0x2f ;  /* 0x00000000002f781c */ /* 0x000fe80000789e72 */
[----:B------:R-:W-:Y:S09]  /*5000*/  ISETP.NE.AND P0, PT, R35, RZ, !P4 ;  /* 0x000000ff2300720c */ /* 0x000ff20006705270 */
[----:B--2---:R-:W-:Y:S05]  /*5010*/  @!P4 IADD3 R9, P2, PT, R32, 0x980, RZ ;  /* 0x000009802009c810 */ /* 0x004fea0007f5e0ff */
[----:B-1----:R-:W-:Y:S01]  /*5020*/  @!P4 IMAD.X R0, RZ, RZ, R33, P2 ;  /* 0x000000ffff00c224 */ /* 0x002fe200010e0621 */
[----:B---3--:R-:W-:Y:S07]  /*5030*/  @!P5 BRA `(.L_x_73) ;  /* 0x0000007000c0d947 */ /* 0x008fee0003800000 */
.L_x_150:
[----:B------:R-:W-:Y:S01]  /*5040*/  @!P4 R2UR UR6, R9 ;  /* 0x000000000906c2ca */ /* 0x000fe200000e0000 */
[----:B------:R-:W-:Y:S01]  /*5050*/  IMAD.SHL.U32 R20, R20, 0x100, RZ ;  /* 0x0000010014147824 */ /* 0x000fe200078e00ff */
[----:B------:R-:W-:Y:S01]  /*5060*/  @!P4 R2UR UR5, R0 ;  /* 0x000000000005c2ca */ /* 0x000fe200000e0000 */
[----:B------:R-:W-:Y:S01]  /*5070*/  VOTEU.ALL UP1, P4 ;  /* 0x0000000000ff7886 */ /* 0x000fe20002020000 */
[----:B------:R-:W-:Y:S01]  /*5080*/  UMOV UR8, 0x0 ;  /* 0x0000000000087882 */ /* 0x000fe20000000000 */
[----:B------:R-:W-:Y:S01]  /*5090*/  @!P4 VIADD R0, R20, 0xc0 ;  /* 0x000000c01400c836 */ /* 0x000fe20000000000 */
[----:B------:R-:W-:Y:S01]  /*50a0*/  UMOV UR9, 0x10000000 ;  /* 0x1000000000097882 */ /* 0x000fe20000000000 */
[----:B------:R-:W-:Y:S01]  /*50b0*/  @P0 IMAD.MOV R0, RZ, RZ, R20 ;  /* 0x000000ffff000224 */ /* 0x000fe200078e0214 */
[----:B------:R-:W-:Y:S01]  /*50c0*/  PLOP3.LUT P0, PT, P4, PT, PT, 0x8, 0x80 ;  /* 0x000000000080781c */ /* 0x000fe2000270e170 */
[----:B------:R-:W-:Y:S01]  /*50d0*/  @!UP1 UIADD3 UR32, UPT, UPT, UR4, 0x400, URZ ;  /* 0x0000040004209890 */ /* 0x000fe2000fffe0ff */
[----:B------:R-:W-:Y:S11]  /*50e0*/  VOTEU.ALL UP1, P4 ;  /* 0x0000000000ff7886 */ /* 0x000ff60002020000 */
[----:B------:R-:W-:Y:S01]  /*50f0*/  @P0 R2UR.BROADCAST UR34, R0 ;  /* 0x00000000002202ca */ /* 0x000fe200008e0000 */
[----:B------:R-:W-:Y:S01]  /*5100*/  IMAD.U32 R10, RZ, RZ, UR6 ;  /* 0x00000006ff0a7e24 */ /* 0x000fe2000f8e00ff */
[----:B------:R-:W-:Y:S01]  /*5110*/  UMOV UR36, UR52 ;  /* 0x0000003400247c82 */ /* 0x000fe20008000000 */
[----:B------:R-:W-:Y:S01]  /*5120*/  IMAD.U32 R11, RZ, RZ, UR5 ;  /* 0x00000005ff0b7e24 */ /* 0x000fe2000f8e00ff */
[----:B------:R-:W-:Y:S01]  /*5130*/  UPRMT UR5, UR45, 0x654, UR33 ;  /* 0x000006542d057896 */ /* 0x000fe20008000021 */
[----:B------:R-:W-:Y:S01]  /*5140*/  @!P4 IMAD.MOV.U32 R0, RZ, RZ, 0x4000 ;  /* 0x00004000ff00c424 */ /* 0x000fe200078e00ff */
[----:B------:R-:W-:Y:S02]  /*5150*/  @!P4 R2UR UR6, R10 ;  /* 0x000000000a06c2ca */ /* 0x000fe400000e0000 */
[----:B------:R-:W-:Y:S02]  /*5160*/  @!P4 R2UR UR7, R11 ;  /* 0x000000000b07c2ca */ /* 0x000fe400000e0000 */
[----:B------:R-:W-:Y:S11]  /*5170*/  @!P4 IADD3 R9, P0, PT, R32, 0x980, RZ ;  /* 0x000009802009c810 */ /* 0x000ff60007f1e0ff */
[----:B------:R2:W-:Y:S01]  /*5180*/  @!UP1 UTMALDG.3D [UR32], [UR6], desc[UR8] ;  /* 0x00000820060095b4 */ /* 0x0005e20008011000 */
[----:B------:R3:W-:Y:S01]  /*5190*/  @!P4 SYNCS.ARRIVE.TRANS64.RED.A0TR RZ, [UR4+0x10], R0 ;  /* 0x00001000ffffc9a7 */ /* 0x0007e20008300404 */
[----:B------:R-:W-:Y:S01]  /*51a0*/  SYNCS.ARRIVE.TRANS64.RED.A1T0 RZ, [UR5], RZ ;  /* 0x000000ffffff79a7 */ /* 0x000fe20008100405 */
[----:B---3--:R-:W-:Y:S01]  /*51b0*/  @!P4 IMAD.X R0, RZ, RZ, R33, P0 ;  /* 0x000000ffff00c224 */ /* 0x008fe200000e0621 */
[----:B------:R-:W3:Y:S02]  /*51c0*/  SYNCS.PHASECHK.TRANS64.TRYWAIT P2, [UR4+0x38], R34 ;  /* 0x00003822ff0075a7 */ /* 0x000ee40008041104 */
[----:B--23--:R-:W-:Y:S05]  /*51d0*/  @!P2 BRA `(.L_x_74) ;  /* 0x000000700070a947 */ /* 0x00cfea0003800000 */
.L_x_152:
[----:B------:R-:W-:Y:S01]  /*51e0*/  @!P4 R2UR UR6, R9 ;  /* 0x000000000906c2ca */ /* 0x000fe200000e0000 */
[----:B------:R-:W-:Y:S01]  /*51f0*/  VOTEU.ALL UP1, P4 ;  /* 0x0000000000ff7886 */ /* 0x000fe20002020000 */
[----:B------:R-:W-:Y:S01]  /*5200*/  @!P4 R2UR UR5, R0 ;  /* 0x000000000005c2ca */ /* 0x000fe200000e0000 */
[----:B------:R-:W-:Y:S01]  /*5210*/  @!P4 IMAD R0, R35, -0x40, R20 ;  /* 0xffffffc02300c824 */ /* 0x000fe200078e0214 */
[----:B------:R-:W-:Y:S01]  /*5220*/  UMOV UR8, 0x0 ;  /* 0x0000000000087882 */ /* 0x000fe20000000000 */
[----:B------:R-:W-:Y:S01]  /*5230*/  UMOV UR9, 0x10000000 ;  /* 0x1000000000097882 */ /* 0x000fe20000000000 */
[----:B------:R-:W-:Y:S01]  /*5240*/  @!UP1 UIADD3 UR24, UPT, UPT, UR4, 0x4400, URZ ;  /* 0x0000440004189890 */ /* 0x000fe2000fffe0ff */
[----:B------:R-:W-:Y:S01]  /*5250*/  @!P4 IADD3 R9, P0, PT, R32, 0x980, RZ ;  /* 0x000009802009c810 */ /* 0x000fe20007f1e0ff */
[----:B------:R-:W-:Y:S01]  /*5260*/  UMOV UR27, UR35 ;  /* 0x00000023001b7c82 */ /* 0x000fe20008000000 */
[----:B------:R-:W-:Y:S01]  /*5270*/  @!P4 R2UR UR26, R0 ;  /* 0x00000000001ac2ca */ /* 0x000fe200000e0000 */
[----:B------:R-:W-:Y:S01]  /*5280*/  @!P4 IMAD.MOV.U32 R0, RZ, RZ, 0x4000 ;  /* 0x00004000ff00c424 */ /* 0x000fe200078e00ff */
[----:B------:R-:W-:Y:S02]  /*5290*/  UMOV UR28, UR52 ;  /* 0x00000034001c7c82 */ /* 0x000fe40008000000 */
[----:B------:R-:W-:Y:S02]  /*52a0*/  IMAD.U32 R10, RZ, RZ, UR6 ;  /* 0x00000006ff0a7e24 */ /* 0x000fe4000f8e00ff */
[----:B------:R-:W-:Y:S01]  /*52b0*/  IMAD.U32 R11, RZ, RZ, UR5 ;  /* 0x00000005ff0b7e24 */ /* 0x000fe2000f8e00ff */
[----:B------:R-:W-:Y:S02]  /*52c0*/  UPRMT UR5, UR45, 0x654, UR25 ;  /* 0x000006542d057896 */ /* 0x000fe40008000019 */
[----:B------:R-:W-:Y:S02]  /*52d0*/  @!P4 R2UR UR6, R10 ;  /* 0x000000000a06c2ca */ /* 0x000fe400000e0000 */
[----:B------:R-:W-:Y:S02]  /*52e0*/  @!P4 R2UR UR7, R11 ;  /* 0x000000000b07c2ca */ /* 0x000fe400000e0000 */
[----:B------:R-:W-:Y:S01]  /*52f0*/  @!UP1 UIADD3 UR26, UPT, UPT, UR26, 0x80, URZ ;  /* 0x000000801a1a9890 */ /* 0x000fe2000fffe0ff */
[----:B------:R-:W-:Y:S10]  /*5300*/  VOTEU.ALL UP1, P4 ;  /* 0x0000000000ff7886 */ /* 0x000ff40002020000 */
[----:B------:R2:W-:Y:S01]  /*5310*/  @!UP1 UTMALDG.3D [UR24], [UR6], desc[UR8] ;  /* 0x00000818060095b4 */ /* 0x0005e20008011000 */
[----:B------:R3:W-:Y:S01]  /*5320*/  @!P4 SYNCS.ARRIVE.TRANS64.RED.A0TR RZ, [UR4+0x18], R0 ;  /* 0x00001800ffffc9a7 */ /* 0x0007e20008300404 */
[----:B------:R-:W-:Y:S01]  /*5330*/  SYNCS.ARRIVE.TRANS64.RED.A1T0 RZ, [UR5], RZ ;  /* 0x000000ffffff79a7 */ /* 0x000fe20008100405 */
[----:B---3--:R-:W-:Y:S01]  /*5340*/  @!P4 IMAD.X R0, RZ, RZ, R33, P0 ;  /* 0x000000ffff00c224 */ /* 0x008fe200000e0621 */
[----:B------:R-:W3:Y:S02]  /*5350*/  SYNCS.PHASECHK.TRANS64.TRYWAIT P2, [UR4+0x40], R34 ;  /* 0x00004022ff0075a7 */ /* 0x000ee40008041104 */
[----:B--23--:R-:W-:Y:S05]  /*5360*/  @!P2 BRA `(.L_x_75) ;  /* 0x000000700024a947 */ /* 0x00cfea0003800000 */
.L_x_154:
[----:B------:R-:W-:Y:S01]  /*5370*/  @!P4 R2UR UR6, R9 ;  /* 0x000000000906c2ca */ /* 0x000fe200000e0000 */
[----:B------:R-:W-:Y:S01]  /*5380*/  VOTEU.ALL UP1, P4 ;  /* 0x0000000000ff7886 */ /* 0x000fe20002020000 */
[----:B------:R-:W-:Y:S01]  /*5390*/  @!P4 R2UR UR5, R0 ;  /* 0x000000000005c2ca */ /* 0x000fe200000e0000 */
[----:B------:R-:W-:Y:S01]  /*53a0*/  @!P4 IMAD R0, R35, 0x40, R20 ;  /* 0x000000402300c824 */ /* 0x000fe200078e0214 */
[----:B------:R-:W-:Y:S01]  /*53b0*/  UMOV UR8, 0x0 ;  /* 0x0000000000087882 */ /* 0x000fe20000000000 */
[----:B------:R-:W-:Y:S01]  /*53c0*/  UMOV UR9, 0x10000000 ;  /* 0x1000000000097882 */ /* 0x000fe20000000000 */
[----:B------:R-:W-:Y:S01]  /*53d0*/  @!UP1 UIADD3 UR16, UPT, UPT, UR4, 0x8400, URZ ;  /* 0x0000840004109890 */ /* 0x000fe2000fffe0ff */
[----:B------:R-:W-:Y:S01]  /*53e0*/  @!P4 IADD3 R36, P0, PT, R32, 0x980, RZ ;  /* 0x000009802024c810 */ /* 0x000fe20007f1e0ff */
[----:B------:R-:W-:Y:S01]  /*53f0*/  UMOV UR19, UR35 ;  /* 0x0000002300137c82 */ /* 0x000fe20008000000 */
[----:B------:R-:W-:Y:S01]  /*5400*/  @!P4 R2UR UR18, R0 ;  /* 0x000000000012c2ca */ /* 0x000fe200000e0000 */
[----:B------:R-:W-:Y:S01]  /*5410*/  @!P4 IMAD.MOV.U32 R0, RZ, RZ, 0x4000 ;  /* 0x00004000ff00c424 */ /* 0x000fe200078e00ff */
[----:B------:R-:W-:Y:S01]  /*5420*/  UMOV UR20, UR52 ;  /* 0x0000003400147c82 */ /* 0x000fe20008000000 */
[----:B------:R-:W-:Y:S02]  /*5430*/  @!P4 IMAD.X R12, RZ, RZ, R33, P0 ;  /* 0x000000ffff0cc224 */ /* 0x000fe400000e0621 */
[----:B------:R-:W-:Y:S02]  /*5440*/  IMAD.U32 R10, RZ, RZ, UR6 ;  /* 0x00000006ff0a7e24 */ /* 0x000fe4000f8e00ff */
[----:B------:R-:W-:Y:S01]  /*5450*/  IMAD.U32 R11, RZ, RZ, UR5 ;  /* 0x00000005ff0b7e24 */ /* 0x000fe2000f8e00ff */
[----:B------:R-:W-:Y:S02]  /*5460*/  UPRMT UR5, UR45, 0x654, UR17 ;  /* 0x000006542d057896 */ /* 0x000fe40008000011 */
[----:B------:R-:W-:Y:S02]  /*5470*/  @!P4 R2UR UR6, R10 ;  /* 0x000000000a06c2ca */ /* 0x000fe400000e0000 */
[----:B------:R-:W-:Y:S01]  /*5480*/  @!P4 R2UR UR7, R11 ;  /* 0x000000000b07c2ca */ /* 0x000fe200000e0000 */
[----:B------:R-:W-:Y:S01]  /*5490*/  @!UP1 UIADD3 UR18, UPT, UPT, UR18, 0x40, URZ ;  /* 0x0000004012129890 */ /* 0x000fe2000fffe0ff */
[----:B------:R-:W-:Y:S11]  /*54a0*/  VOTEU.ALL UP1, P4 ;  /* 0x0000000000ff7886 */ /* 0x000ff60002020000 */
[----:B------:R2:W-:Y:S01]  /*54b0*/  @!UP1 UTMALDG.3D [UR16], [UR6], desc[UR8] ;  /* 0x00000810060095b4 */ /* 0x0005e20008011000 */
[----:B------:R2:W-:Y:S01]  /*54c0*/  @!P4 SYNCS.ARRIVE.TRANS64.RED.A0TR RZ, [UR4+0x20], R0 ;  /* 0x00002000ffffc9a7 */ /* 0x0005e20008300404 */
[----:B------:R-:W-:Y:S01]  /*54d0*/  SYNCS.ARRIVE.TRANS64.RED.A1T0 RZ, [UR5], RZ ;  /* 0x000000ffffff79a7 */ /* 0x000fe20008100405 */
[----:B------:R-:W3:Y:S02]  /*54e0*/  SYNCS.PHASECHK.TRANS64.TRYWAIT P2, [UR4+0x48], R34 ;  /* 0x00004822ff0075a7 */ /* 0x000ee40008041104 */
[----:B--23--:R-:W-:Y:S05]  /*54f0*/  @!P2 BRA `(.L_x_76) ;  /* 0x0000006c00d8a947 */ /* 0x00cfea0003800000 */
.L_x_156:
[----:B------:R-:W2:Y:S01]  /*5500*/  LDC.64 R14, c[0x0][0xf10] ;  /* 0x0003c400ff0e7b82 */ /* 0x000ea20000000a00 */
[----:B------:R-:W-:Y:S01]  /*5510*/  @!P4 R2UR UR6, R36 ;  /* 0x000000002406c2ca */ /* 0x000fe200000e0000 */
[----:B------:R-:W-:Y:S01]  /*5520*/  UMOV UR18, 0x0 ;  /* 0x0000000000127882 */ /* 0x000fe20000000000 */
[----:B------:R-:W-:Y:S01]  /*5530*/  @!P4 R2UR UR5, R12 ;  /* 0x000000000c05c2ca */ /* 0x000fe200000e0000 */
[----:B------:R-:W-:Y:S01]  /*5540*/  UMOV UR19, 0x10000000 ;  /* 0x1000000000137882 */ /* 0x000fe20000000000 */
[----:B------:R-:W-:Y:S03]  /*5550*/  ISETP.NE.OR P0, PT, R35, RZ, P4 ;  /* 0x000000ff2300720c */ /* 0x000fe60002705670 */
[----:B------:R-:W3:Y:S01]  /*5560*/  LDC.64 R10, c[0x0][0xf18] ;  /* 0x0003c600ff0a7b82 */ /* 0x000ee20000000a00 */
[----:B------:R-:W-:Y:S01]  /*5570*/  @P3 SHF.R.U32.HI R23, RZ, 0x10, R25 ;  /* 0x00000010ff173819 */ /* 0x000fe20000011619 */
[----:B------:R-:W-:Y:S01]  /*5580*/  @!P4 VIADD R12, R20, 0xc0 ;  /* 0x000000c0140cc836 */ /* 0x000fe20000000000 */
[----:B------:R-:W-:Y:S01]  /*5590*/  LOP3.LUT R31, R31, 0x1, RZ, 0x3c, !PT ;  /* 0x000000011f1f7812 */ /* 0x000fe200078e3cff */
[----:B------:R-:W-:Y:S01]  /*55a0*/  UMOV UR11, UR35 ;  /* 0x00000023000b7c82 */ /* 0x000fe20008000000 */
[----:B------:R-:W-:Y:S03]  /*55b0*/  UMOV UR12, UR52 ;  /* 0x00000034000c7c82 */ /* 0x000fe60008000000 */
[----:B------:R-:W5:Y:S01]  /*55c0*/  @!P1 LDC R0, c[0x0][0xf20] ;  /* 0x0003c800ff009b82 */ /* 0x000f620000000800 */
[----:B------:R-:W-:Y:S01]  /*55d0*/  @P3 R2UR UR52, R23 ;  /* 0x00000000173432ca */ /* 0x000fe200000e0000 */
[----:B-1----:R-:W-:Y:S01]  /*55e0*/  IMAD.U32 R34, RZ, RZ, UR6 ;  /* 0x00000006ff227e24 */ /* 0x002fe2000f8e00ff */
[----:B------:R-:W-:Y:S05]  /*55f0*/  VOTEU.ALL UP1, P4 ;  /* 0x0000000000ff7886 */ /* 0x000fea0002020000 */
[----:B------:R-:W1:Y:S01]  /*5600*/  @!P1 LDC R3, c[0x0][0xf0c] ;  /* 0x0003c300ff039b82 */ /* 0x000e620000000800 */
[----:B------:R-:W-:Y:S01]  /*5610*/  IMAD.U32 R35, RZ, RZ, UR5 ;  /* 0x00000005ff237e24 */ /* 0x000fe2000f8e00ff */
[----:B------:R-:W-:Y:S01]  /*5620*/  @!P4 R2UR UR6, R34 ;  /* 0x000000002206c2ca */ /* 0x000fe200000e0000 */
[----:B------:R-:W-:Y:S01]  /*5630*/  @!P0 IMAD.MOV R12, RZ, RZ, R20 ;  /* 0x000000ffff0c8224 */ /* 0x000fe200078e0214 */
[----:B------:R-:W-:Y:S01]  /*5640*/  PLOP3.LUT P0, PT, P4, PT, PT, 0x8, 0x80 ;  /* 0x000000000080781c */ /* 0x000fe2000270e170 */
[----:B------:R-:W-:Y:S01]  /*5650*/  @!UP1 UIADD3 UR8, UPT, UPT, UR4, 0xc400, URZ ;  /* 0x0000c40004089890 */ /* 0x000fe2000fffe0ff */
[----:B------:R-:W-:Y:S01]  /*5660*/  @!P4 R2UR UR7, R35 ;  /* 0x000000002307c2ca */ /* 0x000fe200000e0000 */
[----:B------:R-:W-:Y:S10]  /*5670*/  @!UP1 UIADD3 UR9, UPT, UPT, UR4, 0x28, URZ ;  /* 0x0000002804099890 */ /* 0x000ff4000fffe0ff */
[----:B------:R-:W-:Y:S01]  /*5680*/  @P0 R2UR.BROADCAST UR10, R12 ;  /* 0x000000000c0a02ca */ /* 0x000fe200008e0000 */
[----:B------:R-:W-:Y:S01]  /*5690*/  VOTEU.ALL UP1, P4 ;  /* 0x0000000000ff7886 */ /* 0x000fe20002020000 */
[----:B------:R-:W-:Y:S02]  /*56a0*/  VIADD R30, R30, 0x1 ;  /* 0x000000011e1e7836 */ /* 0x000fe40000000000 */
[----:B------:R-:W-:Y:S09]  /*56b0*/  VIADD R28, R28, 0x1 ;  /* 0x000000011c1c7836 */ /* 0x000ff20000000000 */
[----:B------:R1:W-:Y:S01]  /*56c0*/  @!UP1 UTMALDG.3D [UR8], [UR6], desc[UR18] ;  /* 0x00001208060095b4 */ /* 0x0003e20008011000 */
[----:B------:R4:W-:Y:S01]  /*56d0*/  @!P4 SYNCS.ARRIVE.TRANS64.RED.A0TR RZ, [UR4+0x28], R21 ;  /* 0x00002815ffffc9a7 */ /* 0x0009e20008300404 */
[----:B---3--:R-:W-:Y:S01]  /*56e0*/  @!P1 ISETP.NE.AND P0, PT, R10, 0x1, PT ;  /* 0x000000010a00980c */ /* 0x008fe20003f05270 */
[----:B--2---:R-:W-:Y:S01]  /*56f0*/  @!P1 IMAD.HI.U32 R14, R13, R14, RZ ;  /* 0x0000000e0d0e9227 */ /* 0x004fe200078e00ff */
[----:B-1----:R-:W-:Y:S01]  /*5700*/  @!P1 ISETP.NE.AND P2, PT, R3, 0x1, PT ;  /* 0x000000010300980c */ /* 0x002fe20003f45270 */
[----:B------:R-:W-:Y:S02]  /*5710*/  UPLOP3.LUT UP1, UPT, UPT, UPT, UPT, 0x80, 0x8 ;  /* 0x000000000008789c */ /* 0x000fe40003f2f070 */
[C---:B------:R-:W-:Y:S01]  /*5720*/  @!P1 IMAD.HI.U32 R11, R8.reuse, R11, RZ ;  /* 0x0000000b080b9227 */ /* 0x040fe200078e00ff */
[----:B------:R-:W-:Y:S04]  /*5730*/  @!P1 SHF.R.U32.HI R14, RZ, R15, R14 ;  /* 0x0000000fff0e9219 */ /* 0x000fe8000001160e */
[----:B-----5:R-:W-:Y:S02]  /*5740*/  @!P1 SHF.R.U32.HI R9, RZ, R0, R11 ;  /* 0x00000000ff099219 */ /* 0x020fe4000001160b */
[----:B------:R-:W-:Y:S02]  /*5750*/  @!P1 SEL R14, R13, R14, !P2 ;  /* 0x0000000e0d0e9207 */ /* 0x000fe40005000000 */
[----:B------:R-:W-:Y:S01]  /*5760*/  @!P1 SEL R9, R8, R9, !P0 ;  /* 0x0000000908099207 */ /* 0x000fe20004000000 */
[----:B------:R-:W-:Y:S01]  /*5770*/  SYNCS.ARRIVE.TRANS64.RED.A1T0 RZ, [UR13], RZ ;  /* 0x000000ffffff79a7 */ /* 0x000fe2000810040d */
[C---:B------:R-:W-:Y:S03]  /*5780*/  ISETP.NE.AND P0, PT, R30.reuse, 0x2, PT ;  /* 0x000000021e00780c */ /* 0x040fe60003f05270 */
[----:B------:R-:W-:Y:S01]  /*5790*/  @!P1 IMAD.IADD R0, R9, 0x1, -R14 ;  /* 0x0000000109009824 */ /* 0x000fe200078e0a0e */
[----:B------:R-:W-:Y:S01]  /*57a0*/  SEL R30, R30, RZ, P0 ;  /* 0x000000ff1e1e7207 */ /* 0x000fe20000000000 */
[----:B------:R-:W-:Y:S02]  /*57b0*/  @!P1 IMAD.IADD R9, R14, 0x1, -R9 ;  /* 0x000000010e099824 */ /* 0x000fe400078e0a09 */
[----:B------:R-:W-:Y:S02]  /*57c0*/  @!P1 IMAD R13, R0, R3, R13 ;  /* 0x00000003000d9224 */ /* 0x000fe400078e020d */
[----:B------:R-:W-:Y:S02]  /*57d0*/  @!P1 IMAD R8, R9, R10, R8 ;  /* 0x0000000a09089224 */ /* 0x000fe400078e0208 */
[----:B------:R-:W-:Y:S02]  /*57e0*/  IMAD.IADD R12, R13, 0x1, R152 ;  /* 0x000000010d0c7824 */ /* 0x000fe400078e0298 */
[----:B------:R-:W-:Y:S03]  /*57f0*/  IMAD.IADD R20, R8, 0x1, R150 ;  /* 0x0000000108147824 */ /* 0x000fe600078e0296 */
[----:B------:R-:W-:Y:S02]  /*5800*/  R2UR UR20, R12 ;  /* 0x000000000c1472ca */ /* 0x000fe400000e0000 */
[----:B------:R-:W-:Y:S04]  /*5810*/  SEL R12, RZ, 0x1, P0 ;  /* 0x00000001ff0c7807 */ /* 0x000fe80000000000 */
[----:B------:R-:W-:Y:S01]  /*5820*/  LOP3.LUT R29, R29, R12, RZ, 0x3c, !PT ;  /* 0x0000000c1d1d7212 */ /* 0x000fe200078e3cff */
[----:B----4-:R-:W-:Y:S08]  /*5830*/  @P3 BRA `(.L_x_77) ;  /* 0xfffffff0006c3947 */ /* 0x010ff0000383ffff */
[----:B------:R-:W-:-:S04]  /*5840*/  SHF.L.U32 R3, R31, 0x1f, RZ ;  /* 0x0000001f1f037819 */ /* 0x000fc800000006ff */
[----:B------:R-:W1:Y:S02]  /*5850*/  SYNCS.PHASECHK.TRANS64.TRYWAIT P0, [UR4+0x30], R3 ;  /* 0x00003003ff0075a7 */ /* 0x000e640008001104 */
[----:B-1----:R-:W-:Y:S05]  /*5860*/  @!P0 BRA `(.L_x_78) ;  /* 0x0000006c00148947 */ /* 0x002fea0003800000 */
.L_x_158:
[----:B------:R-:W2:Y:S02]  /*5870*/  SYNCS.PHASECHK.TRANS64.TRYWAIT P0, [UR4+0x38], R3 ;  /* 0x00003803ff0075a7 */ /* 0x000ea40008001104 */
[----:B--2---:R-:W-:Y:S05]  /*5880*/  @!P0 BRA `(.L_x_79) ;  /* 0x0000006c00248947 */ /* 0x004fea0003800000 */
.L_x_160:
[----:B------:R-:W2:Y:S02]  /*5890*/  SYNCS.PHASECHK.TRANS64.TRYWAIT P0, [UR4+0x40], R3 ;  /* 0x00004003ff0075a7 */ /* 0x000ea40008001104 */
[----:B--2---:R-:W-:Y:S05]  /*58a0*/  @!P0 BRA `(.L_x_80) ;  /* 0x0000006c00348947 */ /* 0x004fea0003800000 */
.L_x_162:
[----:B-1----:R-:W-:-:S07]  /*58b0*/  MOV R0, UR4 ;  /* 0x0000000400007c02 */ /* 0x002fce0008000f00 */
.L_x_81:
[----:B-1----:R-:W-:-:S04]  /*58c0*/  SHF.L.U32 R3, R31, 0x1f, RZ ;  /* 0x0000001f1f037819 */ /* 0x002fc800000006ff */
[----:B------:R1:W2:Y:S03]  /*58d0*/  SYNCS.PHASECHK.TRANS64.TRYWAIT P0, [R0+URZ+0x48], R3 ;  /* 0x00004803000075a7 */ /* 0x0002a600080011ff */
[----:B--2---:R-:W-:Y:S05]  /*58e0*/  @!P0 NANOSLEEP.SYNCS 0x989680 ;  /* 0x009896800000895d */ /* 0x004fea0003900000 */
[----:B------:R-:W2:Y:S02]  /*58f0*/  @!P0 SYNCS.PHASECHK.TRANS64 P0, [R0+URZ+0x48], R3 ;  /* 0x00004803000085a7 */ /* 0x000ea400080010ff */
[----:B--2---:R-:W-:Y:S05]  /*5900*/  @P0 EXIT ;  /* 0x000000000000094d */ /* 0x004fea0003800000 */
[----:B------:R-:W-:Y:S05]  /*5910*/  BRA `(.L_x_81) ;  /* 0xfffffffc00e87947 */ /* 0x000fea000383ffff */
.L_x_66:
[----:B------:R-:W-:-:S06]  /*5920*/  UISETP.GE.AND UP1, UPT, UR14, 0x4, UPT ;  /* 0x000000040e00788c */ /* 0x000fcc000bf26270 */
[----:B------:R-:W-:-:S13]  /*5930*/  PLOP3.LUT P0, PT, PT, PT, UP1, 0x80, 0x8 ;  /* 0x000000000008781c */ /* 0x000fda0003f0f018 */
[----:B------:R-:W-:Y:S05]  /*5940*/  @!P0 EXIT ;  /* 0x000000000000894d */ /* 0x000fea0003800000 */
[----:B------:R-:W-:Y:S01]  /*5950*/  BAR.SYNC.DEFER_BLOCKING 0x6, 0xa0 ;  /* 0x0182800000007b1d */ /* 0x000fe20000010000 */
[C---:B------:R-:W-:Y:S01]  /*5960*/  IMAD.SHL.U32 R5, R165.reuse, 0x40, RZ ;  /* 0x00000040a5057824 */ /* 0x040fe200078e00ff */
[C---:B------:R-:W-:Y:S01]  /*5970*/  LOP3.LUT R157, R165.reuse, 0x1, RZ, 0xc0, !PT ;  /* 0x00000001a59d7812 */ /* 0x040fe200078ec0ff */
[C---:B------:R-:W-:Y:S02]  /*5980*/  IMAD.U32 R2, R165.reuse, 0x10000, RZ ;  /* 0x00010000a5027824 */ /* 0x040fe400078e00ff */
[----:B------:R-:W-:Y:S01]  /*5990*/  IMAD.SHL.U32 R156, R165, 0x8, RZ ;  /* 0x00000008a59c7824 */ /* 0x000fe200078e00ff */
[----:B------:R-:W-:Y:S02]  /*59a0*/  UMOV UR36, 0x400 ;  /* 0x0000040000247882 */ /* 0x000fe40000000000 */
[----:B------:R-:W1:Y:S01]  /*59b0*/  LDC R155, c[0x0][0x370] ;  /* 0x0000dc00ff9b7b82 */ /* 0x000e620000000800 */
[----:B------:R-:W-:Y:S01]  /*59c0*/  ULEA UR36, UR45, UR36, 0x18 ;  /* 0x000000242d247291 */ /* 0x000fe2000f8ec0ff */
[----:B------:R-:W-:Y:S01]  /*59d0*/  ISETP.NE.U32.AND P0, PT, R157, 0x1, PT ;  /* 0x000000019d00780c */ /* 0x000fe20003f05070 */
[----:B------:R-:W-:Y:S01]  /*59e0*/  IMAD.MOV.U32 R164, RZ, RZ, 0x2 ;  /* 0x00000002ffa47424 */ /* 0x000fe200078e00ff */
[----:B------:R-:W-:Y:S01]  /*59f0*/  LOP3.LUT R7, R5, 0x1c0, RZ, 0xc0, !PT ;  /* 0x000001c005077812 */ /* 0x000fe200078ec0ff */
[----:B------:R-:W-:Y:S01]  /*5a00*/  UIADD3 UR4, UPT, UPT, UR36, 0x400, URZ ;  /* 0x0000040024047890 */ /* 0x000fe2000fffe0ff */
[----:B------:R-:W-:Y:S01]  /*5a10*/  LOP3.LUT R2, R2, 0x600000, RZ, 0xc0, !PT ;  /* 0x0060000002027812 */ /* 0x000fe200078ec0ff */
[----:B------:R-:W-:Y:S01]  /*5a20*/  IMAD.MOV.U32 R163, RZ, RZ, 0x4 ;  /* 0x00000004ffa37424 */ /* 0x000fe200078e00ff */
[----:B------:R-:W2:Y:S01]  /*5a30*/  LDC R74, c[0x0][0xf0c] ;  /* 0x0003c300ff4a7b82 */ /* 0x000ea20000000800 */
[----:B------:R-:W-:Y:S01]  /*5a40*/  R2P PR, R165, 0x6 ;  /* 0x00000006a5007804 */ /* 0x000fe20000000000 */
[----:B------:R-:W-:Y:S01]  /*5a50*/  IMAD.MOV.U32 R162, RZ, RZ, 0x1 ;  /* 0x00000001ffa27424 */ /* 0x000fe200078e00ff */
[----:B------:R-:W-:Y:S01]  /*5a60*/  LOP3.LUT R156, R7, 0x38, R156, 0xf8, !PT ;  /* 0x00000038079c7812 */ /* 0x000fe200078ef89c */
[----:B------:R-:W-:Y:S01]  /*5a70*/  IMAD.MOV.U32 R79, RZ, RZ, RZ ;  /* 0x000000ffff4f7224 */ /* 0x000fe200078e00ff */
[----:B------:R-:W-:Y:S01]  /*5a80*/  P2R R0, PR, RZ, 0x1 ;  /* 0x00000001ff007803 */ /* 0x000fe20000000000 */
[----:B------:R-:W-:Y:S01]  /*5a90*/  IMAD.MOV.U32 R169, RZ, RZ, RZ ;  /* 0x000000ffffa97224 */ /* 0x000fe200078e00ff */
[----:B------:R-:W-:Y:S01]  /*5aa0*/  LOP3.LUT R156, R156, 0x1e00, R5, 0xf8, !PT ;  /* 0x00001e009c9c7812 */ /* 0x000fe200078ef805 */
[----:B------:R-:W4:Y:S01]  /*5ab0*/  LDC R153, c[0x0][0xf20] ;  /* 0x0003c800ff997b82 */ /* 0x000f220000000800 */
[----:B------:R-:W3:Y:S01]  /*5ac0*/  LDS R3, [UR36+0xe0] ;  /* 0x0000e024ff037984 */ /* 0x000ee20008000800 */
[----:B------:R-:W-:Y:S01]  /*5ad0*/  LOP3.LUT R165, R165, 0x60, RZ, 0xc0, !PT ;  /* 0x00000060a5a57812 */ /* 0x000fe200078ec0ff */
[----:B------:R-:W-:Y:S01]  /*5ae0*/  IMAD.MOV.U32 R161, RZ, RZ, RZ ;  /* 0x000000ffffa17224 */ /* 0x000fe200078e00ff */
[----:B------:R-:W-:Y:S01]  /*5af0*/  SEL R164, R164, 0xfffffffe, !P1 ;  /* 0xfffffffea4a47807 */ /* 0x000fe20004800000 */
[----:B------:R-:W-:Y:S01]  /*5b00*/  IMAD.U32 R159, RZ, RZ, UR4 ;  /* 0x00000004ff9f7e24 */ /* 0x000fe2000f8e00ff */
[----:B------:R-:W-:Y:S01]  /*5b10*/  SEL R163, R163, 0xfffffffc, !P2 ;  /* 0xfffffffca3a37807 */ /* 0x000fe20005000000 */
[----:B------:R-:W1:Y:S01]  /*5b20*/  LDCU.64 UR50, c[0x0][0x348] ;  /* 0x00006900ff3277ac */ /* 0x000e620008000a00 */
[----:B------:R-:W1:Y:S01]  /*5b30*/  LDC R73, c[0x0][0xf30] ;  /* 0x0003cc00ff497b82 */ /* 0x000e620000000800 */
[----:B------:R-:W1:Y:S01]  /*5b40*/  LDCU.64 UR46, c[0x0][0xc88] ;  /* 0x00019100ff2e77ac */ /* 0x000e620008000a00 */
[----:B------:R-:W1:Y:S06]  /*5b50*/  LDCU.64 UR48, c[0x0][0xc90] ;  /* 0x00019200ff3077ac */ /* 0x000e6c0008000a00 */
[----:B------:R-:W1:Y:S01]  /*5b60*/  LDC.64 R148, c[0x0][0xf10] ;  /* 0x0003c400ff947b82 */ /* 0x000e620000000a00 */
[----:B------:R-:W-:Y:S01]  /*5b70*/  UMOV UR39, URZ ;  /* 0x000000ff00277c82 */ /* 0x000fe20008000000 */
[----:B------:R-:W-:-:S06]  /*5b80*/  UMOV UR37, URZ ;  /* 0x000000ff00257c82 */ /* 0x000fcc0008000000 */
[----:B------:R-:W1:Y:S08]  /*5b90*/  LDC.64 R70, c[0x0][0xf18] ;  /* 0x0003c600ff467b82 */ /* 0x000e700000000a00 */
[----:B------:R-:W1:Y:S08]  /*5ba0*/  LDC.64 R68, c[0x0][0xf28] ;  /* 0x0003ca00ff447b82 */ /* 0x000e700000000a00 */
[----:B------:R-:W1:Y:S01]  /*5bb0*/  LDC.64 R146, c[0x0][0xcb0] ;  /* 0x00032c00ff927b82 */ /* 0x000e620000000a00 */
[----:B---3--:R-:W-:-:S07]  /*5bc0*/  IMAD.IADD R2, R3, 0x1, R2 ;  /* 0x0000000103027824 */ /* 0x008fce00078e0202 */
[----:B------:R-:W3:Y:S08]  /*5bd0*/  LDC.64 R144, c[0x0][0xca8] ;  /* 0x00032a00ff907b82 */ /* 0x000ef00000000a00 */
[----:B--2-4-:R-:W1:Y:S02]  /*5be0*/  LDC R154, c[0x0][0x374] ;  /* 0x0000dd00ff9a7b82 */ /* 0x014e640000000800 */
.L_x_126:
[----:B------:R-:W-:Y:S02]  /*5bf0*/  LEA R0, R169, UR36, 0x3 ;  /* 0x00000024a9007c11 */ /* 0x000fe4000f8e18ff */
[----:B------:R-:W-:Y:S02]  /*5c00*/  SHF.L.U32 R3, R161, 0x1f, RZ ;  /* 0x0000001fa1037819 */ /* 0x000fe400000006ff */
[----:B-1----:R-:W-:Y:S02]  /*5c10*/  LEA R16, R169, UR36, 0x4 ;  /* 0x00000024a9107c11 */ /* 0x002fe4000f8e20ff */
[----:B------:R-:W2:Y:S02]  /*5c20*/  SYNCS.PHASECHK.TRANS64.TRYWAIT P0, [R0+URZ+0x60], R3 ;  /* 0x00006003000075a7 */ /* 0x000ea400080011ff */
[----:B--23--:R-:W-:Y:S05]  /*5c30*/  @!P0 BRA `(.L_x_82) ;  /* 0x0000006800688947 */ /* 0x00cfea0003800000 */
.L_x_163:
[----:B------:R-:W4:Y:S01]  /*5c40*/  LDC.64 R14, c[0x0][0xf10] ;  /* 0x0003c400ff0e7b82 */ /* 0x000f220000000a00 */
[----:B------:R-:W3:Y:S01]  /*5c50*/  LDS.128 R16, [R16+0xc0] ;  /* 0x0000c00010107984 */ /* 0x000ee20000000c00 */
[----:B-1----:R-:W-:Y:S01]  /*5c60*/  ISETP.NE.AND P1, PT, R73, 0x1, PT ;  /* 0x000000014900780c */ /* 0x002fe20003f25270 */
[----:B--2---:R-:W-:Y:S01]  /*5c70*/  VIADD R0, R0, 0x70 ;  /* 0x0000007000007836 */ /* 0x004fe20000000000 */
[----:B------:R-:W-:Y:S04]  /*5c80*/  ISETP.GE.AND P0, PT, R72, 0x1, PT ;  /* 0x000000014800780c */ /* 0x000fe80003f06270 */
[----:B------:R-:W1:Y:S01]  /*5c90*/  LDC.64 R12, c[0x0][0xf18] ;  /* 0x0003c600ff0c7b82 */ /* 0x000e620000000a00 */
[----:B------:R-:W-:Y:S01]  /*5ca0*/  PRMT R0, RZ, 0x654, R0 ;  /* 0x00000654ff007816 */ /* 0x000fe20000000000 */
[----:B------:R-:W-:Y:S01]  /*5cb0*/  @!PT LDS RZ, [RZ] ;  /* 0x00000000fffff984 */ /* 0x000fe20000000800 */
[----:B------:R-:W-:Y:S01]  /*5cc0*/  @!PT LDS RZ, [RZ] ;  /* 0x00000000fffff984 */ /* 0x000fe20000000800 */
[----:B------:R-:W-:Y:S01]  /*5cd0*/  @!PT LDS RZ, [RZ] ;  /* 0x00000000fffff984 */ /* 0x000fe20000000800 */
[----:B------:R-:W-:Y:S01]  /*5ce0*/  @!PT LDS RZ, [RZ] ;  /* 0x00000000fffff984 */ /* 0x000fe20000000800 */
[----:B------:R2:W-:Y:S06]  /*5cf0*/  MEMBAR.ALL.CTA ;  /* 0x0000000000007992 */ /* 0x0005ec0000008000 */
[----:B--2---:R-:W2:Y:S01]  /*5d00*/  FENCE.VIEW.ASYNC.S ;  /* 0x00000000000073c6 */ /* 0x004ea20000000000 */
[----:B------:R-:W1:Y:S08]  /*5d10*/  @!P1 LDC R11, c[0x0][0xf20] ;  /* 0x0003c800ff0b9b82 */ /* 0x000e700000000800 */
[----:B------:R-:W1:Y:S01]  /*5d20*/  @!P1 LDC R10, c[0x0][0xf0c] ;  /* 0x0003c300ff0a9b82 */ /* 0x000e620000000800 */
[----:B--2---:R2:W-:Y:S01]  /*5d30*/  SYNCS.ARRIVE.TRANS64.RED.A1T0 RZ, [R0+URZ], RZ ;  /* 0x000000ff00ff79a7 */ /* 0x0045e200081004ff */
[----:B---3--:R-:W-:Y:S04]  /*5d40*/  LOP3.LUT P4, RZ, R18, 0x1, RZ, 0xc0, !PT ;  /* 0x0000000112ff7812 */ /* 0x008fe8000788c0ff */
[----:B------:R-:W-:Y:S09]  /*5d50*/  P2R R166, PR, RZ, 0x10 ;  /* 0x00000010ffa67803 */ /* 0x000ff20000000000 */
[----:B------:R-:W-:Y:S02]  /*5d60*/  @P4 MOV R77, R16 ;  /* 0x00000010004d4202 */ /* 0x000fe40000000f00 */
[----:B------:R-:W-:Y:S01]  /*5d70*/  @P4 LOP3.LUT R75, R17, 0xffff, RZ, 0xc0, !PT ;  /* 0x0000ffff114b4812 */ /* 0x000fe200078ec0ff */
[----:B--2-4-:R-:W-:Y:S06]  /*5d80*/  @!P0 BRA `(.L_x_83) ;  /* 0x0000000000a48947 */ /* 0x014fec0003800000 */
[----:B------:R-:W-:Y:S01]  /*5d90*/  IMAD.HI.U32 R24, R154, R71, RZ ;  /* 0x000000479a187227 */ /* 0x000fe200078e00ff */
[----:B------:R-:W-:Y:S02]  /*5da0*/  ISETP.NE.AND P0, PT, R70, 0x1, PT ;  /* 0x000000014600780c */ /* 0x000fe40003f05270 */
[----:B------:R-:W-:Y:S01]  /*5db0*/  ISETP.NE.AND P2, PT, R72, 0x1, PT ;  /* 0x000000014800780c */ /* 0x000fe20003f45270 */
[-C--:B------:R-:W-:Y:S01]  /*5dc0*/  IMAD.HI.U32 R22, R155, R148.reuse, RZ ;  /* 0x000000949b167227 */ /* 0x080fe200078e00ff */
[----:B------:R-:W-:Y:S02]  /*5dd0*/  SHF.R.U32.HI R21, RZ, R153, R24 ;  /* 0x00000099ff157219 */ /* 0x000fe40000011618 */
[----:B------:R-:W-:Y:S01]  /*5de0*/  ISETP.NE.AND P3, PT, R74, 0x1, PT ;  /* 0x000000014a00780c */ /* 0x000fe20003f65270 */
[----:B------:R-:W-:Y:S01]  /*5df0*/  IMAD.HI.U32 R28, R75, R71, RZ ;  /* 0x000000474b1c7227 */ /* 0x000fe200078e00ff */
[----:B------:R-:W-:Y:S02]  /*5e00*/  SHF.R.U32.HI R22, RZ, R149, R22 ;  /* 0x00000095ff167219 */ /* 0x000fe40000011616 */
[----:B------:R-:W-:Y:S01]  /*5e10*/  SEL R3, R154, R21, !P0 ;  /* 0x000000159a037207 */ /* 0x000fe20004000000 */
[----:B------:R-:W-:Y:S01]  /*5e20*/  IMAD.HI.U32 R26, R77, R148, RZ ;  /* 0x000000944d1a7227 */ /* 0x000fe200078e00ff */
[----:B------:R-:W-:Y:S03]  /*5e30*/  SEL R7, R155, R22, !P3 ;  /* 0x000000169b077207 */ /* 0x000fe60005800000 */
[-C--:B------:R-:W-:Y:S01]  /*5e40*/  IMAD.HI.U32 R22, R3, R68.reuse, RZ ;  /* 0x0000004403167227 */ /* 0x080fe200078e00ff */
[----:B------:R-:W-:Y:S03]  /*5e50*/  SHF.R.U32.HI R26, RZ, R149, R26 ;  /* 0x00000095ff1a7219 */ /* 0x000fe6000001161a */
[----:B------:R-:W-:Y:S01]  /*5e60*/  IMAD.HI.U32 R24, R7, R68, RZ ;  /* 0x0000004407187227 */ /* 0x000fe200078e00ff */
[----:B------:R-:W-:Y:S02]  /*5e70*/  @P2 SHF.R.U32.HI R3, RZ, R69, R22 ;  /* 0x00000045ff032219 */ /* 0x000fe40000011616 */
[----:B------:R-:W-:Y:S02]  /*5e80*/  SHF.R.U32.HI R22, RZ, R153, R28 ;  /* 0x00000099ff167219 */ /* 0x000fe4000001161c */
[----:B------:R-:W-:Y:S01]  /*5e90*/  @P2 SHF.R.U32.HI R7, RZ, R69, R24 ;  /* 0x00000045ff072219 */ /* 0x000fe20000011618 */
[C---:B------:R-:W-:Y:S01]  /*5ea0*/  IMAD R4, R72.reuse, R3, RZ ;  /* 0x0000000348047224 */ /* 0x040fe200078e02ff */
[----:B------:R-:W-:Y:S02]  /*5eb0*/  SEL R5, R75, R22, !P0 ;  /* 0x000000164b057207 */ /* 0x000fe40004000000 */
[----:B------:R-:W-:Y:S01]  /*5ec0*/  SEL R3, R77, R26, !P3 ;  /* 0x0000001a4d037207 */ /* 0x000fe20005800000 */
[----:B------:R-:W-:Y:S01]  /*5ed0*/  IMAD R6, R72, R7, RZ ;  /* 0x0000000748067224 */ /* 0x000fe200078e02ff */
[C---:B------:R-:W-:Y:S01]  /*5ee0*/  ISETP.GE.AND P0, PT, R5.reuse, R4, PT ;  /* 0x000000040500720c */ /* 0x040fe20003f06270 */
[----:B------:R-:W-:Y:S03]  /*5ef0*/  IMAD.HI.U32 R8, R5, R68, RZ ;  /* 0x0000004405087227 */ /* 0x000fe600078e00ff */
[----:B------:R-:W-:Y:S01]  /*5f00*/  ISETP.GE.OR P0, PT, R3, R6, P0 ;  /* 0x000000060300720c */ /* 0x000fe20000706670 */
[----:B------:R-:W-:Y:S01]  /*5f10*/  IMAD.MOV R6, RZ, RZ, -R3 ;  /* 0x000000ffff067224 */ /* 0x000fe200078e0a03 */
[-C--:B------:R-:W-:Y:S03]  /*5f20*/  SHF.R.U32.HI R8, RZ, R69.reuse, R8 ;  /* 0x00000045ff087219 */ /* 0x080fe60000011608 */
[----:B------:R-:W-:Y:S01]  /*5f30*/  IMAD R77, R74, R6, R77 ;  /* 0x000000064a4d7224 */ /* 0x000fe200078e024d */
[----:B------:R-:W-:Y:S05]  /*5f40*/  SEL R9, R5, R8, !P2 ;  /* 0x0000000805097207 */ /* 0x000fea0005000000 */
[----:B------:R-:W-:Y:S02]  /*5f50*/  IMAD.MOV R8, RZ, RZ, -R9 ;  /* 0x000000ffff087224 */ /* 0x000fe400078e0a09 */
[C---:B------:R-:W-:Y:S04]  /*5f60*/  @!P0 IMAD.HI.U32 R4, R3.reuse, R68, RZ ;  /* 0x0000004403048227 */ /* 0x040fe800078e00ff */
[----:B------:R-:W-:Y:S01]  /*5f70*/  IMAD R8, R72, R8, R5 ;  /* 0x0000000848087224 */ /* 0x000fe200078e0205 */
[----:B------:R-:W-:Y:S04]  /*5f80*/  @!P0 SHF.R.U32.HI R4, RZ, R69, R4 ;  /* 0x00000045ff048219 */ /* 0x000fe80000011604 */
[----:B------:R-:W-:Y:S02]  /*5f90*/  @!P0 SEL R0, R3, R4, !P2 ;  /* 0x0000000403008207 */ /* 0x000fe40005000000 */
[----:B------:R-:W-:Y:S02]  /*5fa0*/  IADD3 R4, PT, PT, -R5, RZ, RZ ;  /* 0x000000ff05047210 */ /* 0x000fe40007ffe1ff */
[----:B------:R-:W-:Y:S01]  /*5fb0*/  @!P0 IADD3 R9, PT, PT, R9, -R0, RZ ;  /* 0x8000000009098210 */ /* 0x000fe20007ffe0ff */
[----:B------:R-:W-:Y:S02]  /*5fc0*/  @!P0 IMAD R0, R7, R8, R0 ;  /* 0x0000000807008224 */ /* 0x000fe400078e0200 */
[----:B------:R-:W-:Y:S02]  /*5fd0*/  IMAD R75, R70, R4, R75 ;  /* 0x00000004464b7224 */ /* 0x000fe400078e024b */
[----:B------:R-:W-:Y:S02]  /*5fe0*/  @!P0 IMAD R5, R9, R72, R3 ;  /* 0x0000004809058224 */ /* 0x000fe400078e0203 */
[----:B------:R-:W-:Y:S04]  /*5ff0*/  @!P0 IMAD.MOV.U32 R3, RZ, RZ, R0 ;  /* 0x000000ffff038224 */ /* 0x000fe800078e0000 */
[----:B------:R-:W-:Y:S02]  /*6000*/  IMAD R77, R3, R74, R77 ;  /* 0x0000004a034d7224 */ /* 0x000fe400078e024d */
[----:B------:R-:W-:Y:S07]  /*6010*/  IMAD R75, R5, R70, R75 ;  /* 0x00000046054b7224 */ /* 0x000fee00078e024b */
.L_x_83:
[----:B-1----:R-:W-:Y:S01]  /*6020*/  @!P1 IMAD.HI.U32 R4, R75, R13, RZ ;  /* 0x0000000d4b049227 */ /* 0x002fe200078e00ff */
[----:B------:R-:W-:Y:S01]  /*6030*/  @!P1 ISETP.NE.AND P0, PT, R12, 0x1, PT ;  /* 0x000000010c00980c */ /* 0x000fe20003f05270 */
[----:B------:R-:W-:Y:S01]  /*6040*/  USHF.L.U32 UR42, UR20, 0x7, URZ ;  /* 0x00000007142a7899 */ /* 0x000fe200080006ff */
[----:B------:R-:W-:Y:S01]  /*6050*/  @!P1 ISETP.NE.AND P2, PT, R10, 0x1, PT ;  /* 0x000000010a00980c */ /* 0x000fe20003f45270 */
[----:B------:R-:W-:Y:S01]  /*6060*/  @!P1 IMAD.HI.U32 R0, R77, R14, RZ ;  /* 0x0000000e4d009227 */ /* 0x000fe200078e00ff */
[----:B------:R-:W-:Y:S01]  /*6070*/  @!P1 SHF.R.U32.HI R4, RZ, R11, R4 ;  /* 0x0000000bff049219 */ /* 0x000fe20000011604 */
[----:B------:R-:W-:Y:S01]  /*6080*/  BSSY.RECONVERGENT B6, `(.L_x_84) ;  /* 0x000002c000067945 */ /* 0x000fe20003800200 */
[----:B------:R-:W-:Y:S01]  /*6090*/  @P4 SHF.R.U32.HI R160, RZ, 0x10, R17 ;  /* 0x00000010ffa04819 */ /* 0x000fe20000011611 */
[----:B------:R-:W-:Y:S01]  /*60a0*/  VIADD R169, R169, 0x1 ;  /* 0x00000001a9a97836 */ /* 0x000fe20000000000 */
[----:B------:R-:W-:Y:S01]  /*60b0*/  @!P1 SEL R3, R75, R4, !P0 ;  /* 0x000000044b039207 */ /* 0x000fe20004000000 */
[----:B------:R-:W-:Y:S01]  /*60c0*/  IMAD.SHL.U32 R168, R20, 0x100, RZ ;  /* 0x0000010014a87824 */ /* 0x000fe200078e00ff */
[----:B------:R-:W-:Y:S02]  /*60d0*/  @!P1 SHF.R.U32.HI R0, RZ, R15, R0 ;  /* 0x0000000fff009219 */ /* 0x000fe40000011600 */
[----:B------:R-:W-:Y:S02]  /*60e0*/  LOP3.LUT P0, RZ, R159, 0x3f0, RZ, 0xc0, !PT ;  /* 0x000003f09fff7812 */ /* 0x000fe4000780c0ff */
[----:B------:R-:W-:Y:S05]  /*60f0*/  @!P1 SEL R4, R77, R0, !P2 ;  /* 0x000000004d049207 */ /* 0x000fea0005000000 */
[----:B------:R-:W-:Y:S02]  /*6100*/  @!P1 IMAD.IADD R0, R3, 0x1, -R4 ;  /* 0x0000000103009824 */ /* 0x000fe400078e0a04 */
[----:B------:R-:W-:Y:S02]  /*6110*/  @!P1 IMAD.IADD R3, R4, 0x1, -R3 ;  /* 0x0000000104039824 */ /* 0x000fe400078e0a03 */
[----:B------:R-:W-:Y:S02]  /*6120*/  @!P1 IMAD R77, R0, R10, R77 ;  /* 0x0000000a004d9224 */ /* 0x000fe400078e024d */
[----:B------:R-:W-:Y:S01]  /*6130*/  @!P1 IMAD R75, R3, R12, R75 ;  /* 0x0000000c034b9224 */ /* 0x000fe200078e024b */
[----:B------:R-:W-:Y:S06]  /*6140*/  @!P0 BRA `(.L_x_85) ;  /* 0x00000000007c8947 */ /* 0x000fec0003800000 */
[----:B------:R-:W1:Y:S01]  /*6150*/  LDCU.64 UR8, c[0x4][0x80] ;  /* 0x01001000ff0877ac */ /* 0x000e620008000a00 */
[----:B------:R-:W-:Y:S01]  /*6160*/  MOV R16, 0x0 ;  /* 0x0000000000107802 */ /* 0x000fe20000000f00 */
[----:B------:R-:W-:Y:S02]  /*6170*/  HFMA2 R12, -RZ, RZ, 0, 5.9604644775390625e-08 ;  /* 0x00000001ff0c7431 */ /* 0x000fe400000001ff */
[----:B------:R-:W-:Y:S01]  /*6180*/  IMAD.MOV.U32 R8, RZ, RZ, 0x70 ;  /* 0x00000070ff087424 */ /* 0x000fe200078e00ff */
[----:B------:R2:W3:Y:S01]  /*6190*/  LDC.64 R14, c[0x4][R16] ;  /* 0x01000000100e7b82 */ /* 0x0004e20000000a00 */
[----:B------:R-:W4:Y:S01]  /*61a0*/  LDCU.64 UR6, c[0x4][0x88] ;  /* 0x01001100ff0677ac */ /* 0x000f220008000a00 */
[----:B------:R-:W-:Y:S01]  /*61b0*/  IMAD.MOV.U32 R13, RZ, RZ, RZ ;  /* 0x000000ffff0d7224 */ /* 0x000fe200078e00ff */
[----:B------:R-:W2:Y:S01]  /*61c0*/  LDCU.64 UR4, c[0x4][0x8] ;  /* 0x01000100ff0477ac */ /* 0x000ea20008000a00 */
[----:B-1----:R-:W-:Y:S01]  /*61d0*/  MOV R5, UR9 ;  /* 0x0000000900057c02 */ /* 0x002fe20008000f00 */
[----:B------:R-:W-:Y:S01]  /*61e0*/  IMAD.U32 R4, RZ, RZ, UR8 ;  /* 0x00000008ff047e24 */ /* 0x000fe2000f8e00ff */
[----:B----4-:R-:W-:Y:S01]  /*61f0*/  MOV R7, UR7 ;  /* 0x0000000700077c02 */ /* 0x010fe20008000f00 */
[----:B------:R-:W-:Y:S01]  /*6200*/  IMAD.U32 R6, RZ, RZ, UR6 ;  /* 0x00000006ff067e24 */ /* 0x000fe2000f8e00ff */
[----:B--2---:R-:W-:Y:S01]  /*6210*/  MOV R11, UR5 ;  /* 0x00000005000b7c02 */ /* 0x004fe20008000f00 */
[----:B------:R-:W-:Y:S02]  /*6220*/  IMAD.U32 R10, RZ, RZ, UR4 ;  /* 0x00000004ff0a7e24 */ /* 0x000fe4000f8e00ff */
[----:B------:R-:W-:Y:S07]  /*6230*/  LEPC R20, `(.L_x_86) ;  /* 0x000000001014794e */ /* 0x000fee0000000000 */
[----:B---3-5:R-:W-:Y:S05]  /*6240*/  CALL.ABS.NOINC R14 ;  /* 0x000000000e007343 */ /* 0x028fea0003c00000 */
.L_x_86:
[----:B------:R-:W1:Y:S01]  /*6250*/  LDCU.64 UR8, c[0x4][0x80] ;  /* 0x01001000ff0877ac */ /* 0x000e620008000a00 */
[----:B------:R-:W2:Y:S01]  /*6260*/  LDC.64 R16, c[0x4][R16] ;  /* 0x0100000010107b82 */ /* 0x000ea20000000a00 */
[----:B------:R-:W-:Y:S02]  /*6270*/  HFMA2 R12, -RZ, RZ, 0, 5.9604644775390625e-08 ;  /* 0x00000001ff0c7431 */ /* 0x000fe400000001ff */
[----:B------:R-:W-:Y:S02]  /*6280*/  IMAD.MOV.U32 R8, RZ, RZ, 0x70 ;  /* 0x00000070ff087424 */ /* 0x000fe400078e00ff */
[----:B------:R-:W-:Y:S01]  /*6290*/  IMAD.MOV.U32 R13, RZ, RZ, RZ ;  /* 0x000000ffff0d7224 */ /* 0x000fe200078e00ff */
[----:B------:R-:W3:Y:S01]  /*62a0*/  LDCU.64 UR6, c[0x4][0x88] ;  /* 0x01001100ff0677ac */ /* 0x000ee20008000a00 */
[----:B------:R-:W4:Y:S01]  /*62b0*/  LDCU.64 UR4, c[0x4][0x8] ;  /* 0x01000100ff0477ac */ /* 0x000f220008000a00 */
[----:B-1----:R-:W-:Y:S02]  /*62c0*/  MOV R4, UR8 ;  /* 0x0000000800047c02 */ /* 0x002fe40008000f00 */
[----:B------:R-:W-:Y:S02]  /*62d0*/  MOV R5, UR9 ;  /* 0x0000000900057c02 */ /* 0x000fe40008000f00 */
[----:B---3--:R-:W-:Y:S01]  /*62e0*/  MOV R7, UR7 ;  /* 0x0000000700077c02 */ /* 0x008fe20008000f00 */
[----:B------:R-:W-:Y:S01]  /*62f0*/  IMAD.U32 R6, RZ, RZ, UR6 ;  /* 0x00000006ff067e24 */ /* 0x000fe2000f8e00ff */
[----:B----4-:R-:W-:Y:S01]  /*6300*/  MOV R11, UR5 ;  /* 0x00000005000b7c02 */ /* 0x010fe20008000f00 */
[----:B------:R-:W-:Y:S02]  /*6310*/  IMAD.U32 R10, RZ, RZ, UR4 ;  /* 0x00000004ff0a7e24 */ /* 0x000fe4000f8e00ff */
[----:B------:R-:W-:Y:S07]  /*6320*/  LEPC R20, `(.L_x_85) ;  /* 0x000000001014794e */ /* 0x000fee0000000000 */
[----:B--2---:R-:W-:Y:S05]  /*6330*/  CALL.ABS.NOINC R16 ;  /* 0x0000000010007343 */ /* 0x004fea0003c00000 */
.L_x_85:
[----:B------:R-:W-:Y:S05]  /*6340*/  BSYNC.RECONVERGENT B6 ;  /* 0x0000000000067941 */ /* 0x000fea0003800200 */
.L_x_84:
[----:B------:R-:W-:Y:S01]  /*6350*/  ISETP.NE.U32.AND P4, PT, R146, RZ, PT ;  /* 0x000000ff9200720c */ /* 0x000fe20003f85070 */
[----:B------:R-:W-:Y:S01]  /*6360*/  UISETP.NE.AND UP2, UPT, UR44, URZ, UPT ;  /* 0x000000ff2c00728c */ /* 0x000fe2000bf45270 */
[----:B------:R-:W-:Y:S01]  /*6370*/  ISETP.NE.U32.AND P2, PT, RZ, UR46, PT ;  /* 0x0000002eff007c0c */ /* 0x000fe2000bf45070 */
[----:B------:R-:W-:Y:S01]  /*6380*/  UISETP.NE.U32.AND UP1, UPT, UR48, URZ, UPT ;  /* 0x000000ff3000728c */ /* 0x000fe2000bf25070 */
[----:B------:R-:W-:Y:S01]  /*6390*/  ISETP.NE.AND.EX P4, PT, R147, RZ, PT, P4 ;  /* 0x000000ff9300720c */ /* 0x000fe20003f85340 */
[----:B------:R-:W-:Y:S01]  /*63a0*/  UPLOP3.LUT UP0, UPT, UPT, UPT, UPT, 0x40, 0x4 ;  /* 0x000000000004789c */ /* 0x000fe20003f0e870 */
[----:B------:R-:W-:Y:S01]  /*63b0*/  ISETP.NE.AND.EX P2, PT, RZ, UR47, PT, P2 ;  /* 0x0000002fff007c0c */ /* 0x000fe2000bf45320 */
[----:B------:R-:W-:Y:S01]  /*63c0*/  UISETP.NE.AND.EX UP1, UPT, UR49, URZ, UPT, UP1 ;  /* 0x000000ff3100728c */ /* 0x000fe2000bf25310 */
[----:B------:R-:W-:Y:S04]  /*63d0*/  PLOP3.LUT P1, PT, PT, PT, UP2, 0x80, 0x8 ;  /* 0x000000000008781c */ /* 0x000fe80003f2f028 */
[----:B------:R-:W-:Y:S06]  /*63e0*/  @UP2 UPLOP3.LUT UP0, UPT, UPT, UPT, UP1, 0x80, 0x8 ;  /* 0x000000000008289c */ /* 0x000fec0003f0f010 */
[----:B------:R-:W-:Y:S01]  /*63f0*/  PLOP3.LUT P0, PT, PT, PT, UP0, 0x80, 0x8 ;  /* 0x000000000008781c */ /* 0x000fe20003f0f008 */
[----:B------:R-:W-:Y:S01]  /*6400*/  @!UPT UIADD3 URZ, UPT, UPT, URZ, URZ, URZ ;  /* 0x000000fffffff290 */ /* 0x000fe2000fffe0ff */
[----:B------:R-:W-:Y:S11]  /*6410*/  BRA.U !UP1, `(.L_x_87) ;  /* 0x0000000109387547 */ /* 0x000ff6000b800000 */
[----:B------:R-:W-:Y:S01]  /*6420*/  UISETP.NE.U32.AND UP0, UPT, UR46, URZ, UPT ;  /* 0x000000ff2e00728c */ /* 0x000fe2000bf05070 */
[----:B------:R-:W-:Y:S02]  /*6430*/  HFMA2 R0, -RZ, RZ, 0, 5.9604644775390625e-08 ;  /* 0x00000001ff007431 */ /* 0x000fe400000001ff */
[----:B------:R-:W-:Y:S01]  /*6440*/  IMAD.MOV.U32 R151, RZ, RZ, 0x1 ;  /* 0x00000001ff977424 */ /* 0x000fe200078e00ff */
[----:B------:R-:W-:Y:S06]  /*6450*/  UISETP.NE.AND.EX UP0, UPT, UR47, URZ, UPT, UP0 ;  /* 0x000000ff2f00728c */ /* 0x000fec000bf05300 */
[----:B------:R-:W-:Y:S05]  /*6460*/  PLOP3.LUT P3, PT, PT, PT, UP0, 0x80, 0x8 ;  /* 0x000000000008781c */ /* 0x000fea0003f6f008 */
[----:B------:R-:W1:Y:S01]  /*6470*/  @UP0 LDCU.64 UR4, c[0x0][0xc88] ;  /* 0x00019100ff0407ac */ /* 0x000e620008000a00 */
[----:B------:R-:W-:Y:S07]  /*6480*/  @UP0 UIMAD UR6, UR52, UR48, URZ ;  /* 0x00000030340602a4 */ /* 0x000fee000f8e02ff */
[----:B------:R-:W-:Y:S01]  /*6490*/  @!P3 PRMT R151, R0, 0x7610, R151 ;  /* 0x000076100097b816 */ /* 0x000fe20000000097 */
[----:B-1----:R-:W-:Y:S06]  /*64a0*/  @UP0 UIMAD.WIDE UR4, UR6, 0x4, UR4 ;  /* 0x00000004060408a5 */ /* 0x002fec000f8e0204 */
[----:B------:R-:W-:Y:S01]  /*64b0*/  IMAD.U32 R4, RZ, RZ, UR4 ;  /* 0x00000004ff047e24 */ /* 0x000fe2000f8e00ff */
[----:B------:R-:W-:Y:S04]  /*64c0*/  MOV R5, UR5 ;  /* 0x0000000500057c02 */ /* 0x000fe80008000f00 */
[----:B------:R-:W1:Y:S01]  /*64d0*/  @!UP0 LDCU UR4, c[0x0][0xc80] ;  /* 0x00019000ff0487ac */ /* 0x000e620008000800 */
[----:B-----5:R2:W5:Y:S02]  /*64e0*/  @P3 LDG.E R83, desc[UR54][R4.64] ;  /* 0x0000003604533981 */ /* 0x020564000c1e1900 */
[----:B-12---:R-:W-:Y:S02]  /*64f0*/  @!P3 IMAD.U32 R83, RZ, RZ, UR4 ;  /* 0x00000004ff53be24 */ /* 0x006fe4000f8e00ff */
.L_x_87:
[----:B------:R-:W-:Y:S05]  /*6500*/  @!P4 BRA `(.L_x_88) ;  /* 0x000000000020c947 */ /* 0x000fea0003800000 */
[----:B------:R-:W-:Y:S04]  /*6510*/  ISETP.NE.U32.AND P3, PT, R144, RZ, PT ;  /* 0x000000ff9000720c */ /* 0x000fe80003f65070 */
[----:B------:R-:W-:Y:S11]  /*6520*/  ISETP.NE.AND.EX P3, PT, R145, RZ, PT, P3 ;  /* 0x000000ff9100720c */ /* 0x000ff60003f65330 */
[----:B------:R-:W-:Y:S02]  /*6530*/  @!UPT UIADD3 URZ, UPT, UPT, URZ, URZ, URZ ;  /* 0x000000fffffff290 */ /* 0x000fe4000fffe0ff */
[----:B------:R-:W1:Y:S01]  /*6540*/  @P3 LDC.64 R4, c[0x0][0xca8] ;  /* 0x00032a00ff043b82 */ /* 0x000e620000000a00 */
[----:B------:R-:W-:Y:S04]  /*6550*/  @P3 IMAD R0, R146, UR52, RZ ;  /* 0x0000003492003c24 */ /* 0x000fe8000f8e02ff */
[----:B-1----:R-:W-:Y:S05]  /*6560*/  @P3 IMAD.WIDE R4, R0, 0x4, R4 ;  /* 0x0000000400043825 */ /* 0x002fea00078e0204 */
[----:B-----5:R1:W5:Y:S02]  /*6570*/  @P3 LDG.E R76, desc[UR54][R4.64] ;  /* 0x00000036044c3981 */ /* 0x020364000c1e1900 */
[----:B-1----:R-:W2:Y:S02]  /*6580*/  @!P3 LDC R76, c[0x0][0xca0] ;  /* 0x00032800ff4cbb82 */ /* 0x002ea40000000800 */
.L_x_88:
[----:B-----5:R-:W-:Y:S01]  /*6590*/  FSETP.NEU.AND P3, PT, R83, RZ, PT ;  /* 0x000000ff5300720b */ /* 0x020fe20003f6d000 */
[----:B------:R-:W-:Y:S01]  /*65a0*/  IMAD.SHL.U32 R178, R156, 0x2, RZ ;  /* 0x000000029cb27824 */ /* 0x000fe200078e00ff */
[----:B------:R-:W-:Y:S01]  /*65b0*/  SEL R5, RZ, 0xffffffff, P2 ;  /* 0xffffffffff057807 */ /* 0x000fe20001000000 */
[----:B------:R-:W-:Y:S01]  /*65c0*/  IMAD.SHL.U32 R86, R163, 0x10, RZ ;  /* 0x00000010a3567824 */ /* 0x000fe200078e00ff */
[----:B------:R-:W-:Y:S01]  /*65d0*/  @P1 LOP3.LUT P2, RZ, R151, 0xff, RZ, 0xc0, !PT ;  /* 0x000000ff97ff1812 */ /* 0x000fe2000784c0ff */
[----:B------:R-:W-:Y:S01]  /*65e0*/  VIADD R177, R178, UR36 ;  /* 0x00000024b2b17c36 */ /* 0x000fe20008000000 */
[----:B------:R-:W-:Y:S01]  /*65f0*/  @P1 SEL R0, RZ, 0xffffffff, P3 ;  /* 0xffffffffff001807 */ /* 0x000fe20001800000 */
[----:B------:R-:W-:Y:S01]  /*6600*/  IMAD.MOV.U32 R98, RZ, RZ, -0x10 ;  /* 0xfffffff0ff627424 */ /* 0x000fe200078e00ff */
[----:B------:R-:W-:Y:S01]  /*6610*/  LOP3.LUT R162, R162, 0x1, RZ, 0x3c, !PT ;  /* 0x00000001a2a27812 */ /* 0x000fe200078e3cff */
[----:B------:R-:W-:Y:S01]  /*6620*/  IMAD.SHL.U32 R96, R164, 0x10, RZ ;  /* 0x00000010a4607824 */ /* 0x000fe200078e00ff */
[----:B------:R-:W-:Y:S01]  /*6630*/  @P0 SEL R0, R5, R0, !P2 ;  /* 0x0000000005000207 */ /* 0x000fe20005000000 */
[----:B------:R-:W-:Y:S01]  /*6640*/  IMAD.IADD R173, R177, 0x1, R86 ;  /* 0x00000001b1ad7824 */ /* 0x000fe200078e0256 */
[----:B------:R-:W-:Y:S01]  /*6650*/  SHF.L.U32 R3, R79, 0x1f, RZ ;  /* 0x0000001f4f037819 */ /* 0x000fe200000006ff */
[----:B------:R-:W-:Y:S01]  /*6660*/  IMAD.IADD R176, R177, 0x1, R96 ;  /* 0x00000001b1b07824 */ /* 0x000fe200078e0260 */
[----:B------:R-:W-:Y:S01]  /*6670*/  @P1 LOP3.LUT R0, R0, 0x1, RZ, 0xc0, !PT ;  /* 0x0000000100001812 */ /* 0x000fe200078ec0ff */
[--C-:B------:R-:W-:Y:S01]  /*6680*/  IMAD.IADD R171, R96, 0x1, R173.reuse ;  /* 0x0000000160ab7824 */ /* 0x100fe200078e02ad */
[----:B------:R-:W-:Y:S01]  /*6690*/  PLOP3.LUT P0, PT, PT, PT, UP1, 0x80, 0x8 ;  /* 0x000000000008781c */ /* 0x000fe20003f0f018 */
[----:B------:R-:W-:Y:S01]  /*66a0*/  BSSY B1, `(.L_x_89) ;  /* 0x000004b000017945 */ /* 0x000fe20003800000 */
[----:B------:R-:W-:Y:S01]  /*66b0*/  ISETP.NE.U32.OR P4, PT, R0, 0x1, !P1 ;  /* 0x000000010000780c */ /* 0x000fe20004f85470 */
[----:B------:R-:W-:Y:S01]  /*66c0*/  IMAD.MOV.U32 R99, RZ, RZ, 0x1 ;  /* 0x00000001ff637424 */ /* 0x000fe200078e00ff */
[----:B------:R-:W-:Y:S01]  /*66d0*/  SEL R0, RZ, 0xffffffff, P3 ;  /* 0xffffffffff007807 */ /* 0x000fe20001800000 */
[----:B------:R-:W-:Y:S01]  /*66e0*/  IMAD R78, R79, 0xc0, R2 ;  /* 0x000000c04f4e7824 */ /* 0x000fe200078e0202 */
[----:B------:R-:W-:Y:S01]  /*66f0*/  LOP3.LUT P3, R167, R151, 0xff, RZ, 0xc0, !PT ;  /* 0x000000ff97a77812 */ /* 0x000fe2000786c0ff */
[----:B------:R-:W-:Y:S01]  /*6700*/  IMAD.MOV.U32 R97, RZ, RZ, RZ ;  /* 0x000000ffff617224 */ /* 0x000fe200078e00ff */
[----:B------:R-:W-:Y:S02]  /*6710*/  P2R R174, PR, RZ, 0x10 ;  /* 0x00000010ffae7803 */ /* 0x000fe40000000000 */
[----:B------:R-:W-:Y:S02]  /*6720*/  CS2R R142, SRZ ;  /* 0x00000000008e7805 */ /* 0x000fe4000001ff00 */
[----:B------:R-:W-:Y:S02]  /*6730*/  CS2R R140, SRZ ;  /* 0x00000000008c7805 */ /* 0x000fe4000001ff00 */
[----:B------:R-:W-:Y:S02]  /*6740*/  CS2R R134, SRZ ;  /* 0x0000000000867805 */ /* 0x000fe4000001ff00 */
[----:B------:R-:W-:Y:S02]  /*6750*/  CS2R R132, SRZ ;  /* 0x0000000000847805 */ /* 0x000fe4000001ff00 */
[----:B------:R-:W-:Y:S02]  /*6760*/  @P0 SEL R0, R5, R0, !P3 ;  /* 0x0000000005000207 */ /* 0x000fe40005800000 */
[----:B------:R-:W-:Y:S02]  /*6770*/  CS2R R126, SRZ ;  /* 0x00000000007e7805 */ /* 0x000fe4000001ff00 */
[----:B------:R-:W-:Y:S02]  /*6780*/  @P4 SHF.L.U32 R4, R162, 0x1f, RZ ;  /* 0x0000001fa2044819 */ /* 0x000fe400000006ff */
[----:B------:R-:W-:Y:S02]  /*6790*/  CS2R R124, SRZ ;  /* 0x00000000007c7805 */ /* 0x000fe4000001ff00 */
[----:B------:R-:W-:Y:S02]  /*67a0*/  LOP3.LUT R0, R0, 0x1, RZ, 0xc0, !PT ;  /* 0x0000000100007812 */ /* 0x000fe400078ec0ff */
[----:B------:R-:W-:Y:S01]  /*67b0*/  CS2R R118, SRZ ;  /* 0x0000000000767805 */ /* 0x000fe2000001ff00 */
[----:B------:R-:W1:Y:S01]  /*67c0*/  @P4 SYNCS.PHASECHK.TRANS64.TRYWAIT P2, [UR36+0x10], R4 ;  /* 0x00001004ff0045a7 */ /* 0x000e620008041124 */
[----:B------:R-:W-:Y:S02]  /*67d0*/  ISETP.NE.AND P0, PT, R79, RZ, PT ;  /* 0x000000ff4f00720c */ /* 0x000fe40003f05270 */
[----:B------:R-:W-:Y:S02]  /*67e0*/  CS2R R116, SRZ ;  /* 0x0000000000747805 */ /* 0x000fe4000001ff00 */
[----:B------:R-:W-:Y:S02]  /*67f0*/  ISETP.NE.U32.AND P3, PT, R0, 0x1, PT ;  /* 0x000000010000780c */ /* 0x000fe40003f65070 */
[----:B------:R-:W-:Y:S02]  /*6800*/  CS2R R110, SRZ ;  /* 0x00000000006e7805 */ /* 0x000fe4000001ff00 */
[----:B------:R-:W-:Y:S02]  /*6810*/  CS2R R108, SRZ ;  /* 0x00000000006c7805 */ /* 0x000fe4000001ff00 */
[----:B------:R-:W-:Y:S02]  /*6820*/  CS2R R102, SRZ ;  /* 0x0000000000667805 */ /* 0x000fe4000001ff00 */
[----:B------:R-:W-:Y:S02]  /*6830*/  P2R R104, PR, RZ, 0x8 ;  /* 0x00000008ff687803 */ /* 0x000fe40000000000 */
[----:B------:R-:W-:Y:S02]  /*6840*/  CS2R R100, SRZ ;  /* 0x0000000000647805 */ /* 0x000fe4000001ff00 */
[----:B------:R-:W-:Y:S02]  /*6850*/  ISETP.NE.U32.AND P3, PT, R157, 0x1, PT ;  /* 0x000000019d00780c */ /* 0x000fe40003f65070 */
[----:B------:R-:W-:Y:S02]  /*6860*/  CS2R R94, SRZ ;  /* 0x00000000005e7805 */ /* 0x000fe4000001ff00 */
[----:B------:R-:W-:Y:S02]  /*6870*/  CS2R R92, SRZ ;  /* 0x00000000005c7805 */ /* 0x000fe4000001ff00 */
[----:B------:R-:W-:Y:S02]  /*6880*/  CS2R R90, SRZ ;  /* 0x00000000005a7805 */ /* 0x000fe4000001ff00 */
[----:B------:R-:W-:Y:S02]  /*6890*/  SEL R98, R98, 0x10, !P3 ;  /* 0x0000001062627807 */ /* 0x000fe40005800000 */
[----:B------:R-:W-:Y:S02]  /*68a0*/  CS2R R88, SRZ ;  /* 0x0000000000587805 */ /* 0x000fe4000001ff00 */
[----:B------:R-:W-:Y:S01]  /*68b0*/  SEL R81, RZ, 0xc0, P0 ;  /* 0x000000c0ff517807 */ /* 0x000fe20000000000 */
[----:B------:R3:W4:Y:S01]  /*68c0*/  SYNCS.PHASECHK.TRANS64.TRYWAIT P1, [UR36+0x80], R3 ;  /* 0x00008003ff0075a7 */ /* 0x0007220008021124 */
[----:B------:R-:W-:Y:S02]  /*68d0*/  IMAD.IADD R177, R177, 0x1, R98 ;  /* 0x00000001b1b17824 */ /* 0x000fe400078e0262 */
[C---:B------:R-:W-:Y:S02]  /*68e0*/  IMAD.IADD R175, R98.reuse, 0x1, R176 ;  /* 0x0000000162af7824 */ /* 0x040fe400078e02b0 */
[C---:B------:R-:W-:Y:S02]  /*68f0*/  IMAD.IADD R172, R98.reuse, 0x1, R173 ;  /* 0x0000000162ac7824 */ /* 0x040fe400078e02ad */
[----:B------:R-:W-:Y:S01]  /*6900*/  IMAD.IADD R170, R98, 0x1, R171 ;  /* 0x0000000162aa7824 */ /* 0x000fe200078e02ab */
[----:B-1----:R-:W-:Y:S01]  /*6910*/  @P4 SEL R99, RZ, 0x1, !P2 ;  /* 0x00000001ff634807 */ /* 0x002fe20005000000 */
[----:B---3--:R-:W-:Y:S06]  /*6920*/  @!P4 BRA `(.L_x_90) ;  /* 0x000000000088c947 */ /* 0x008fec0003800000 */
[----:B------:R-:W-:Y:S01]  /*6930*/  IMAD.MOV.U32 R143, RZ, RZ, RZ ;  /* 0x000000ffff8f7224 */ /* 0x000fe200078e00ff */
[----:B------:R-:W-:Y:S01]  /*6940*/  ISETP.NE.AND P0, PT, R99, RZ, PT ;  /* 0x000000ff6300720c */ /* 0x000fe20003f05270 */
[----:B------:R-:W-:Y:S01]  /*6950*/  BSSY B0, `(.L_x_91) ;  /* 0x0000014000007945 */ /* 0x000fe20003800000 */
[----:B------:R-:W-:Y:S02]  /*6960*/  CS2R R90, SRZ ;  /* 0x00000000005a7805 */ /* 0x000fe4000001ff00 */
        /* <DEDUP_REMOVED lines=13> */
[----:B------:R-:W-:Y:S01]  /*6a40*/  CS2R R140, SRZ ;  /* 0x00000000008c7805 */ /* 0x000fe2000001ff00 */
[----:B------:R-:W-:Y:S06]  /*6a50*/  @P0 BRA `(.L_x_92) ;  /* 0x00000000000c0947 */ /* 0x000fec0003800000 */
[----:B------:R-:W-:Y:S04]  /*6a60*/  SHF.L.U32 R5, R162, 0x1f, RZ ;  /* 0x0000001fa2057819 */ /* 0x000fe800000006ff */
[----:B------:R-:W1:Y:S02]  /*6a70*/  SYNCS.PHASECHK.TRANS64.TRYWAIT P0, [UR36+0x10], R5 ;  /* 0x00001005ff0075a7 */ /* 0x000e640008001124 */
[----:B-1----:R-:W-:Y:S05]  /*6a80*/  @!P0 BRA `(.L_x_93) ;  /* 0x0000005800e88947 */ /* 0x002fea0003800000 */
.L_x_92:
[----:B------:R-:W-:Y:S05]  /*6a90*/  BSYNC B0 ;  /* 0x0000000000007941 */ /* 0x000fea0003800000 */
.L_x_91:
[----:B------:R-:W-:Y:S01]  /*6aa0*/  ISETP.NE.AND P0, PT, R104, RZ, PT ;  /* 0x000000ff6800720c */ /* 0x000fe20003f05270 */
[----:B------:R-:W-:Y:S11]  /*6ab0*/  HFMA2 R97, -RZ, RZ, 0, 5.9604644775390625e-08 ;  /* 0x00000001ff617431 */ /* 0x000ff600000001ff */
[----:B------:R-:W-:Y:S01]  /*6ac0*/  @!UPT UIADD3 URZ, UPT, UPT, URZ, URZ, URZ ;  /* 0x000000fffffff290 */ /* 0x000fe2000fffe0ff */
[----:B------:R3:W1:Y:S04]  /*6ad0*/  @P0 LDS.128 R88, [R178+UR36+0x400] ;  /* 0x00040024b2580984 */ /* 0x0006680008000c00 */
[----:B------:R3:W1:Y:S04]  /*6ae0*/  @P0 LDS.128 R92, [R177+0x400] ;  /* 0x00040000b15c0984 */ /* 0x0006680000000c00 */
[----:B------:R3:W1:Y:S04]  /*6af0*/  @P0 LDS.128 R100, [R176+0x400] ;  /* 0x00040000b0640984 */ /* 0x0006680000000c00 */
[----:B------:R3:W1:Y:S04]  /*6b00*/  @P0 LDS.128 R108, [R175+0x400] ;  /* 0x00040000af6c0984 */ /* 0x0006680000000c00 */
[----:B------:R3:W1:Y:S04]  /*6b10*/  @P0 LDS.128 R116, [R173+0x400] ;  /* 0x00040000ad740984 */ /* 0x0006680000000c00 */
[----:B------:R3:W1:Y:S04]  /*6b20*/  @P0 LDS.128 R124, [R172+0x400] ;  /* 0x00040000ac7c0984 */ /* 0x0006680000000c00 */
[----:B------:R3:W1:Y:S04]  /*6b30*/  @P0 LDS.128 R132, [R171+0x400] ;  /* 0x00040000ab840984 */ /* 0x0006680000000c00 */
[----:B------:R3:W1:Y:S02]  /*6b40*/  @P0 LDS.128 R140, [R170+0x400] ;  /* 0x00040000aa8c0984 */ /* 0x0006640000000c00 */
.L_x_90:
[----:B------:R-:W-:Y:S05]  /*6b50*/  BSYNC B1 ;  /* 0x0000000000017941 */ /* 0x000fea0003800000 */
.L_x_89:
[----:B------:R-:W-:Y:S05]  /*6b60*/  IMAD.IADD R64, R78, 0x1, R81 ;  /* 0x000000014e407824 */ /* 0x000fea00078e0251 */
[----:B-1----:R-:W-:Y:S04]  /*6b70*/  SHF.R.U32.HI R5, RZ, 0x15, R64 ;  /* 0x00000015ff057819 */ /* 0x002fe80000011640 */
[----:B------:R-:W-:Y:S01]  /*6b80*/  LOP3.LUT P0, RZ, R5, 0x3, R158, 0x48, !PT ;  /* 0x0000000305ff7812 */ /* 0x000fe2000780489e */
[----:B------:R-:W-:Y:S01]  /*6b90*/  @!UPT UIADD3 URZ, UPT, UPT, URZ, URZ, URZ ;  /* 0x000000fffffff290 */ /* 0x000fe2000fffe0ff */
[----:B----4-:R-:W-:Y:S11]  /*6ba0*/  @P1 BRA `(.L_x_94) ;  /* 0x0000000000081947 */ /* 0x010ff60003800000 */
[----:B------:R-:W1:Y:S02]  /*6bb0*/  SYNCS.PHASECHK.TRANS64.TRYWAIT P1, [UR36+0x80], R3 ;  /* 0x00008003ff0075a7 */ /* 0x000e640008021124 */
[----:B-1----:R-:W-:Y:S05]  /*6bc0*/  @!P1 BRA `(.L_x_95) ;  /* 0x0000005800b09947 */ /* 0x002fea0003800000 */
.L_x_94:
[----:B------:R-:W-:Y:S05]  /*6bd0*/  @!P0 BRA `(.L_x_96) ;  /* 0x0000000000408947 */ /* 0x000fea0003800000 */
[----:B------:R-:W4:Y:S01]  /*6be0*/  LDCU.64 UR8, c[0x4][0x70] ;  /* 0x01000e00ff0877ac */ /* 0x000f220008000a00 */
[----:B------:R-:W-:Y:S01]  /*6bf0*/  MOV R15, 0x0 ;  /* 0x00000000000f7802 */ /* 0x000fe20000000f00 */
[----:B------:R-:W-:Y:S02]  /*6c00*/  HFMA2 R12, -RZ, RZ, 0, 5.9604644775390625e-08 ;  /* 0x00000001ff0c7431 */ /* 0x000fe400000001ff */
[----:B------:R-:W-:Y:S02]  /*6c10*/  IMAD.MOV.U32 R8, RZ, RZ, 0x192 ;  /* 0x00000192ff087424 */ /* 0x000fe400078e00ff */
[----:B------:R-:W-:Y:S01]  /*6c20*/  IMAD.MOV.U32 R13, RZ, RZ, RZ ;  /* 0x000000ffff0d7224 */ /* 0x000fe200078e00ff */
[----:B------:R-:W5:Y:S01]  /*6c30*/  LDCU.64 UR6, c[0x4][0x78] ;  /* 0x01000f00ff0677ac */ /* 0x000f620008000a00 */
[----:B------:R-:W1:Y:S01]  /*6c40*/  LDC.64 R14, c[0x4][R15] ;  /* 0x010000000f0e7b82 */ /* 0x000e620000000a00 */
[----:B------:R-:W2:Y:S01]  /*6c50*/  LDCU.64 UR4, c[0x4][0x10] ;  /* 0x01000200ff0477ac */ /* 0x000ea20008000a00 */
[----:B----4-:R-:W-:Y:S01]  /*6c60*/  MOV R5, UR9 ;  /* 0x0000000900057c02 */ /* 0x010fe20008000f00 */
[----:B------:R-:W-:Y:S01]  /*6c70*/  IMAD.U32 R4, RZ, RZ, UR8 ;  /* 0x00000008ff047e24 */ /* 0x000fe2000f8e00ff */
[----:B-----5:R-:W-:Y:S01]  /*6c80*/  MOV R7, UR7 ;  /* 0x0000000700077c02 */ /* 0x020fe20008000f00 */
[----:B------:R-:W-:Y:S01]  /*6c90*/  IMAD.U32 R6, RZ, RZ, UR6 ;  /* 0x00000006ff067e24 */ /* 0x000fe2000f8e00ff */
[----:B--2---:R-:W-:Y:S01]  /*6ca0*/  MOV R11, UR5 ;  /* 0x00000005000b7c02 */ /* 0x004fe20008000f00 */
[----:B------:R-:W-:Y:S02]  /*6cb0*/  IMAD.U32 R10, RZ, RZ, UR4 ;  /* 0x00000004ff0a7e24 */ /* 0x000fe4000f8e00ff */
[----:B------:R-:W-:Y:S07]  /*6cc0*/  LEPC R20, `(.L_x_96) ;  /* 0x000000001014794e */ /* 0x000fee0000000000 */
[----:B-1-3--:R-:W-:Y:S05]  /*6cd0*/  CALL.ABS.NOINC R14 ;  /* 0x000000000e007343 */ /* 0x00afea0003c00000 */
.L_x_96:
[----:B------:R-:W-:Y:S01]  /*6ce0*/  SHF.L.U32 R80, R88, 0x10, RZ ;  /* 0x0000001058507819 */ /* 0x000fe200000006ff */
[----:B------:R-:W-:Y:S05]  /*6cf0*/  WARPSYNC.ALL ;  /* 0x0000000000007948 */ /* 0x000fea0003800000 */
[----:B------:R-:W-:Y:S01]  /*6d00*/  R2UR UR4, R64 ;  /* 0x00000000400472ca */ /* 0x000fe200000e0000 */
[----:B------:R-:W-:Y:S01]  /*6d10*/  BSSY.RECONVERGENT B0, `(.L_x_97) ;  /* 0x0000102000007945 */ /* 0x000fe20003800200 */
[----:B------:R-:W-:Y:S02]  /*6d20*/  LOP3.LUT R82, R88, 0xffff0000, RZ, 0xc0, !PT ;  /* 0xffff000058527812 */ /* 0x000fe400078ec0ff */
[----:B------:R-:W-:Y:S02]  /*6d30*/  SHF.L.U32 R85, R89, 0x10, RZ ;  /* 0x0000001059557819 */ /* 0x000fe400000006ff */
[----:B------:R-:W-:Y:S02]  /*6d40*/  SHF.L.U32 R87, R92, 0x10, RZ ;  /* 0x000000105c577819 */ /* 0x000fe400000006ff */
[----:B------:R-:W-:Y:S02]  /*6d50*/  LOP3.LUT R84, R103, 0xffff0000, RZ, 0xc0, !PT ;  /* 0xffff000067547812 */ /* 0x000fe400078ec0ff */
[----:B------:R-:W-:Y:S03]  /*6d60*/  ISETP.NE.AND P0, PT, R165, RZ, PT ;  /* 0x000000ffa500720c */ /* 0x000fe60003f05270 */
[----:B------:R-:W4:Y:S01]  /*6d70*/  LDTM.x64 R4, tmem[UR4] ;  /* 0x00000004000479ee */ /* 0x000f220008340000 */
[----:B------:R-:W-:Y:S01]  /*6d80*/  NOP ;  /* 0x0000000000007918 */ /* 0x000fe20000000000 */
[----:B------:R-:W-:Y:S04]  /*6d90*/  UIADD3 UR4, UPT, UPT, UR36, 0x88, URZ ;  /* 0x0000008824047890 */ /* 0x000fe8000fffe0ff */
[----:B------:R-:W-:Y:S09]  /*6da0*/  UPRMT UR4, UR45, 0x654, UR4 ;  /* 0x000006542d047896 */ /* 0x000ff20008000004 */
[----:B----4-:R-:W-:Y:S01]  /*6db0*/  SYNCS.ARRIVE.TRANS64.RED.A1T0 RZ, [UR4], RZ ;  /* 0x000000ffffff79a7 */ /* 0x010fe20008100404 */
[C---:B-12---:R-:W-:Y:S01]  /*6dc0*/  FMUL R0, R76.reuse, R4 ;  /* 0x000000044c007220 */ /* 0x046fe20000400000 */
[C---:B------:R-:W-:Y:S01]  /*6dd0*/  FMUL R3, R76.reuse, R5 ;  /* 0x000000054c037220 */ /* 0x040fe20000400000 */
[C---:B------:R-:W-:Y:S01]  /*6de0*/  FMUL R6, R76.reuse, R6 ;  /* 0x000000064c067220 */ /* 0x040fe20000400000 */
[----:B------:R-:W-:Y:S01]  /*6df0*/  FMUL R7, R76, R7 ;  /* 0x000000074c077220 */ /* 0x000fe20000400000 */
[----:B------:R-:W-:Y:S01]  /*6e00*/  FFMA R0, R83, R80, R0 ;  /* 0x0000005053007223 */ /* 0x000fe20000000000 */
[----:B------:R-:W-:Y:S01]  /*6e10*/  LOP3.LUT R80, R89, 0xffff0000, RZ, 0xc0, !PT ;  /* 0xffff000059507812 */ /* 0x000fe200078ec0ff */
[C---:B------:R-:W-:Y:S01]  /*6e20*/  FFMA R3, R83.reuse, R82, R3 ;  /* 0x0000005253037223 */ /* 0x040fe20000000003 */
[C---:B------:R-:W-:Y:S01]  /*6e30*/  SHF.L.U32 R82, R90.reuse, 0x10, RZ ;  /* 0x000000105a527819 */ /* 0x040fe200000006ff */
[----:B------:R-:W-:Y:S01]  /*6e40*/  FFMA R6, R83, R85, R6 ;  /* 0x0000005553067223 */ /* 0x000fe20000000006 */
[----:B------:R-:W-:Y:S01]  /*6e50*/  SHF.L.U32 R85, R91, 0x10, RZ ;  /* 0x000000105b557819 */ /* 0x000fe200000006ff */
[----:B------:R-:W-:Y:S01]  /*6e60*/  FFMA R7, R83, R80, R7 ;  /* 0x0000005053077223 */ /* 0x000fe20000000007 */
[----:B------:R-:W-:Y:S01]  /*6e70*/  LOP3.LUT R80, R90, 0xffff0000, RZ, 0xc0, !PT ;  /* 0xffff00005a507812 */ /* 0x000fe200078ec0ff */
[C---:B------:R-:W-:Y:S01]  /*6e80*/  FMUL R4, R76.reuse, R8 ;  /* 0x000000084c047220 */ /* 0x040fe20000400000 */
[----:B------:R-:W-:Y:S01]  /*6e90*/  F2FP.BF16.F32.PACK_AB R112, R3, R0 ;  /* 0x000000000370723e */ /* 0x000fe200000010ff */
[C---:B------:R-:W-:Y:S01]  /*6ea0*/  FMUL R5, R76.reuse, R9 ;  /* 0x000000094c057220 */ /* 0x040fe20000400000 */
[----:B------:R-:W-:Y:S01]  /*6eb0*/  F2FP.BF16.F32.PACK_AB R113, R7, R6 ;  /* 0x000000060771723e */ /* 0x000fe200000010ff */
[----:B------:R-:W-:Y:S01]  /*6ec0*/  FFMA R4, R83, R82, R4 ;  /* 0x0000005253047223 */ /* 0x000fe20000000004 */
[----:B------:R-:W-:Y:S01]  /*6ed0*/  LOP3.LUT R82, R91, 0xffff0000, RZ, 0xc0, !PT ;  /* 0xffff00005b527812 */ /* 0x000fe200078ec0ff */
[----:B------:R-:W-:Y:S01]  /*6ee0*/  FMUL R10, R76, R10 ;  /* 0x0000000a4c0a7220 */ /* 0x000fe20000400000 */
[----:B------:R-:W-:Y:S01]  /*6ef0*/  FFMA R5, R83, R80, R5 ;  /* 0x0000005053057223 */ /* 0x000fe20000000005 */
[----:B------:R-:W-:Y:S01]  /*6f00*/  LOP3.LUT R80, R92, 0xffff0000, RZ, 0xc0, !PT ;  /* 0xffff00005c507812 */ /* 0x000fe200078ec0ff */
[C---:B------:R-:W-:Y:S01]  /*6f10*/  FMUL R11, R76.reuse, R11 ;  /* 0x0000000b4c0b7220 */ /* 0x040fe20000400000 */
[C---:B------:R-:W-:Y:S01]  /*6f20*/  FMUL R8, R76.reuse, R12 ;  /* 0x0000000c4c087220 */ /* 0x040fe20000400000 */
[----:B------:R-:W-:Y:S01]  /*6f30*/  FMUL R9, R76, R13 ;  /* 0x0000000d4c097220 */ /* 0x000fe20000400000 */
[----:B------:R-:W-:Y:S01]  /*6f40*/  F2FP.BF16.F32.PACK_AB R114, R5, R4 ;  /* 0x000000040572723e */ /* 0x000fe200000010ff */
[C---:B------:R-:W-:Y:S01]  /*6f50*/  FFMA R10, R83.reuse, R85, R10 ;  /* 0x00000055530a7223 */ /* 0x040fe2000000000a */
[----:B------:R-:W-:Y:S01]  /*6f60*/  SHF.L.U32 R85, R94, 0x10, RZ ;  /* 0x000000105e557819 */ /* 0x000fe200000006ff */
[----:B------:R-:W-:Y:S01]  /*6f70*/  FFMA R11, R83, R82, R11 ;  /* 0x00000052530b7223 */ /* 0x000fe2000000000b */
[----:B------:R-:W-:Y:S01]  /*6f80*/  SHF.L.U32 R82, R93, 0x10, RZ ;  /* 0x000000105d527819 */ /* 0x000fe200000006ff */
[----:B------:R-:W-:Y:S01]  /*6f90*/  FFMA R8, R83, R87, R8 ;  /* 0x0000005753087223 */ /* 0x000fe20000000008 */
[----:B------:R-:W-:Y:S01]  /*6fa0*/  SHF.L.U32 R87, R95, 0x10, RZ ;  /* 0x000000105f577819 */ /* 0x000fe200000006ff */
[----:B------:R-:W-:Y:S01]  /*6fb0*/  FFMA R9, R83, R80, R9 ;  /* 0x0000005053097223 */ /* 0x000fe20000000009 */
[----:B------:R-:W-:Y:S01]  /*6fc0*/  LOP3.LUT R80, R93, 0xffff0000, RZ, 0xc0, !PT ;  /* 0xffff00005d507812 */ /* 0x000fe200078ec0ff */
[C---:B------:R-:W-:Y:S01]  /*6fd0*/  FMUL R14, R76.reuse, R14 ;  /* 0x0000000e4c0e7220 */ /* 0x040fe20000400000 */
[----:B------:R-:W-:Y:S01]  /*6fe0*/  F2FP.BF16.F32.PACK_AB R115, R11, R10 ;  /* 0x0000000a0b73723e */ /* 0x000fe200000010ff */
[----:B------:R-:W-:Y:S01]  /*6ff0*/  FMUL R15, R76, R15 ;  /* 0x0000000f4c0f7220 */ /* 0x000fe20000400000 */
[----:B------:R-:W-:Y:S01]  /*7000*/  F2FP.BF16.F32.PACK_AB R120, R9, R8 ;  /* 0x000000080978723e */ /* 0x000fe200000010ff */
[C---:B------:R-:W-:Y:S01]  /*7010*/  FFMA R14, R83.reuse, R82, R14 ;  /* 0x00000052530e7223 */ /* 0x040fe2000000000e */
[----:B------:R-:W-:Y:S01]  /*7020*/  LOP3.LUT R82, R94, 0xffff0000, RZ, 0xc0, !PT ;  /* 0xffff00005e527812 */ /* 0x000fe200078ec0ff */
[C---:B------:R-:W-:Y:S01]  /*7030*/  FMUL R12, R76.reuse, R16 ;  /* 0x000000104c0c7220 */ /* 0x040fe20000400000 */
        /* <DEDUP_REMOVED lines=8> */
[C---:B------:R-:W-:Y:S01]  /*70c0*/  FFMA R13, R83.reuse, R82, R13 ;  /* 0x00000052530d7223 */ /* 0x040fe2000000000d */
[C---:B------:R-:W-:Y:S01]  /*70d0*/  LOP3.LUT R82, R100.reuse, 0xffff0000, RZ, 0xc0, !PT ;  /* 0xffff000064527812 */ /* 0x040fe200078ec0ff */
[----:B------:R-:W-:Y:S01]  /*70e0*/  FFMA R18, R83, R87, R18 ;  /* 0x0000005753127223 */ /* 0x000fe20000000012 */
[----:B------:R-:W-:Y:S01]  /*70f0*/  SHF.L.U32 R87, R103, 0x10, RZ ;  /* 0x0000001067577819 */ /* 0x000fe200000006ff */
[----:B------:R-:W-:Y:S01]  /*7100*/  FFMA R19, R83, R80, R19 ;  /* 0x0000005053137223 */ /* 0x000fe20000000013 */
[----:B------:R-:W-:Y:S01]  /*7110*/  SHF.L.U32 R80, R100, 0x10, RZ ;  /* 0x0000001064507819 */ /* 0x000fe200000006ff */
[C---:B------:R-:W-:Y:S01]  /*7120*/  FMUL R16, R76.reuse, R20 ;  /* 0x000000144c107220 */ /* 0x040fe20000400000 */
[----:B------:R-:W-:Y:S01]  /*7130*/  F2FP.BF16.F32.PACK_AB R122, R13, R12 ;  /* 0x0000000c0d7a723e */ /* 0x000fe200000010ff */
[C---:B------:R-:W-:Y:S01]  /*7140*/  FMUL R17, R76.reuse, R21 ;  /* 0x000000154c117220 */ /* 0x040fe20000400000 */
[----:B------:R-:W-:Y:S01]  /*7150*/  F2FP.BF16.F32.PACK_AB R123, R19, R18 ;  /* 0x00000012137b723e */ /* 0x000fe200000010ff */
[----:B------:R-:W-:Y:S01]  /*7160*/  FFMA R16, R83, R80, R16 ;  /* 0x0000005053107223 */ /* 0x000fe20000000010 */
[----:B------:R-:W-:Y:S01]  /*7170*/  SHF.L.U32 R80, R101, 0x10, RZ ;  /* 0x0000001065507819 */ /* 0x000fe200000006ff */
[----:B------:R-:W-:Y:S01]  /*7180*/  FMUL R22, R76, R22 ;  /* 0x000000164c167220 */ /* 0x000fe20000400000 */
[C---:B------:R-:W-:Y:S01]  /*7190*/  FFMA R17, R83.reuse, R82, R17 ;  /* 0x0000005253117223 */ /* 0x040fe20000000011 */
[----:B------:R-:W-:Y:S01]  /*71a0*/  LOP3.LUT R82, R102, 0xffff0000, RZ, 0xc0, !PT ;  /* 0xffff000066527812 */ /* 0x000fe200078ec0ff */
[C---:B------:R-:W-:Y:S01]  /*71b0*/  FMUL R23, R76.reuse, R23 ;  /* 0x000000174c177220 */ /* 0x040fe20000400000 */
[----:B------:R-:W-:Y:S01]  /*71c0*/  FFMA R22, R83, R80, R22 ;  /* 0x0000005053167223 */ /* 0x000fe20000000016 */
[----:B------:R-:W-:Y:S01]  /*71d0*/  LOP3.LUT R80, R101, 0xffff0000, RZ, 0xc0, !PT ;  /* 0xffff000065507812 */ /* 0x000fe200078ec0ff */
[C---:B------:R-:W-:Y:S01]  /*71e0*/  FMUL R20, R76.reuse, R24 ;  /* 0x000000184c147220 */ /* 0x040fe20000400000 */
[----:B------:R-:W-:Y:S01]  /*71f0*/  F2FP.BF16.F32.PACK_AB R128, R17, R16 ;  /* 0x000000101180723e */ /* 0x000fe200000010ff */
[C---:B------:R-:W-:Y:S01]  /*7200*/  FMUL R21, R76.reuse, R25 ;  /* 0x000000194c157220 */ /* 0x040fe20000400000 */
[----:B------:R-:W-:Y:S01]  /*7210*/  FMUL R26, R76, R26 ;  /* 0x0000001a4c1a7220 */ /* 0x000fe20000400000 */
[C---:B------:R-:W-:Y:S01]  /*7220*/  FFMA R23, R83.reuse, R80, R23 ;  /* 0x0000005053177223 */ /* 0x040fe20000000017 */
[----:B------:R-:W-:Y:S01]  /*7230*/  SHF.L.U32 R80, R108, 0x10, RZ ;  /* 0x000000106c507819 */ /* 0x000fe200000006ff */
[C---:B------:R-:W-:Y:S01]  /*7240*/  FMUL R27, R76.reuse, R27 ;  /* 0x0000001b4c1b7220 */ /* 0x040fe20000400000 */
[----:B------:R-:W-:Y:S01]  /*7250*/  FFMA R20, R83, R85, R20 ;  /* 0x0000005553147223 */ /* 0x000fe20000000014 */
[----:B------:R-:W-:Y:S01]  /*7260*/  SHF.L.U32 R85, R109, 0x10, RZ ;  /* 0x000000106d557819 */ /* 0x000fe200000006ff */
[----:B------:R-:W-:Y:S01]  /*7270*/  FMUL R24, R76, R28 ;  /* 0x0000001c4c187220 */ /* 0x000fe20000400000 */
[----:B------:R-:W-:Y:S01]  /*7280*/  F2FP.BF16.F32.PACK_AB R129, R23, R22 ;  /* 0x000000161781723e */ /* 0x000fe200000010ff */
[C---:B------:R-:W-:Y:S01]  /*7290*/  FFMA R21, R83.reuse, R82, R21 ;  /* 0x0000005253157223 */ /* 0x040fe20000000015 */
[----:B------:R-:W-:Y:S01]  /*72a0*/  LOP3.LUT R82, R108, 0xffff0000, RZ, 0xc0, !PT ;  /* 0xffff00006c527812 */ /* 0x000fe200078ec0ff */
[----:B------:R-:W-:Y:S01]  /*72b0*/  FFMA R26, R83, R87, R26 ;  /* 0x00000057531a7223 */ /* 0x000fe2000000001a */
[----:B------:R-:W-:Y:S01]  /*72c0*/  SHF.L.U32 R87, R111, 0x10, RZ ;  /* 0x000000106f577819 */ /* 0x000fe200000006ff */
[----:B------:R-:W-:Y:S01]  /*72d0*/  FFMA R27, R83, R84, R27 ;  /* 0x00000054531b7223 */ /* 0x000fe2000000001b */
[----:B------:R-:W-:Y:S01]  /*72e0*/  F2FP.BF16.F32.PACK_AB R130, R21, R20 ;  /* 0x000000141582723e */ /* 0x000fe200000010ff */
[----:B------:R-:W-:Y:S01]  /*72f0*/  FFMA R24, R83, R80, R24 ;  /* 0x0000005053187223 */ /* 0x000fe20000000018 */
[----:B------:R-:W-:Y:S01]  /*7300*/  LOP3.LUT R80, R109, 0xffff0000, RZ, 0xc0, !PT ;  /* 0xffff00006d507812 */ /* 0x000fe200078ec0ff */
[C---:B------:R-:W-:Y:S01]  /*7310*/  FMUL R25, R76.reuse, R29 ;  /* 0x0000001d4c197220 */ /* 0x040fe20000400000 */
[----:B------:R-:W-:Y:S01]  /*7320*/  F2FP.BF16.F32.PACK_AB R131, R27, R26 ;  /* 0x0000001a1b83723e */ /* 0x000fe200000010ff */
[C---:B------:R-:W-:Y:S01]  /*7330*/  FMUL R30, R76.reuse, R30 ;  /* 0x0000001e4c1e7220 */ /* 0x040fe20000400000 */
[----:B------:R-:W-:Y:S01]  /*7340*/  LOP3.LUT R84, R143, 0xffff0000, RZ, 0xc0, !PT ;  /* 0xffff00008f547812 */ /* 0x000fe200078ec0ff */
[----:B------:R-:W-:Y:S01]  /*7350*/  FMUL R31, R76, R31 ;  /* 0x0000001f4c1f7220 */ /* 0x000fe20000400000 */
[----:B------:R-:W-:Y:S01]  /*7360*/  FFMA R25, R83, R82, R25 ;  /* 0x0000005253197223 */ /* 0x000fe20000000019 */
[----:B------:R-:W-:Y:S01]  /*7370*/  LOP3.LUT R82, R111, 0xffff0000, RZ, 0xc0, !PT ;  /* 0xffff00006f527812 */ /* 0x000fe200078ec0ff */
[C---:B------:R-:W-:Y:S01]  /*7380*/  FFMA R30, R83.reuse, R85, R30 ;  /* 0x00000055531e7223 */ /* 0x040fe2000000001e */
[C---:B------:R-:W-:Y:S01]  /*7390*/  SHF.L.U32 R85, R110.reuse, 0x10, RZ ;  /* 0x000000106e557819 */ /* 0x040fe200000006ff */
[C---:B------:R-:W-:Y:S01]  /*73a0*/  FFMA R31, R83.reuse, R80, R31 ;  /* 0x00000050531f7223 */ /* 0x040fe2000000001f */
[----:B------:R-:W-:Y:S01]  /*73b0*/  LOP3.LUT R80, R110, 0xffff0000, RZ, 0xc0, !PT ;  /* 0xffff00006e507812 */ /* 0x000fe200078ec0ff */
[C---:B------:R-:W-:Y:S01]  /*73c0*/  FMUL R28, R76.reuse, R32 ;  /* 0x000000204c1c7220 */ /* 0x040fe20000400000 */
[C---:B------:R-:W-:Y:S01]  /*73d0*/  FMUL R29, R76.reuse, R33 ;  /* 0x000000214c1d7220 */ /* 0x040fe20000400000 */
[C---:B------:R-:W-:Y:S01]  /*73e0*/  FMUL R34, R76.reuse, R34 ;  /* 0x000000224c227220 */ /* 0x040fe20000400000 */
[----:B------:R-:W-:Y:S01]  /*73f0*/  FMUL R35, R76, R35 ;  /* 0x000000234c237220 */ /* 0x000fe20000400000 */
[----:B------:R-:W-:Y:S01]  /*7400*/  FFMA R28, R83, R85, R28 ;  /* 0x00000055531c7223 */ /* 0x000fe2000000001c */
[----:B------:R-:W-:Y:S01]  /*7410*/  SHF.L.U32 R85, R117, 0x10, RZ ;  /* 0x0000001075557819 */ /* 0x000fe200000006ff */
[C---:B------:R-:W-:Y:S01]  /*7420*/  FFMA R29, R83.reuse, R80, R29 ;  /* 0x00000050531d7223 */ /* 0x040fe2000000001d */
[C---:B------:R-:W-:Y:S01]  /*7430*/  SHF.L.U32 R80, R116.reuse, 0x10, RZ ;  /* 0x0000001074507819 */ /* 0x040fe200000006ff */
[----:B------:R-:W-:Y:S01]  /*7440*/  FFMA R34, R83, R87, R34 ;  /* 0x0000005753227223 */ /* 0x000fe20000000022 */
[----:B------:R-:W-:Y:S01]  /*7450*/  SHF.L.U32 R87, R119, 0x10, RZ ;  /* 0x0000001077577819 */ /* 0x000fe200000006ff */
[C---:B------:R-:W-:Y:S01]  /*7460*/  FFMA R35, R83.reuse, R82, R35 ;  /* 0x0000005253237223 */ /* 0x040fe20000000023 */
[----:B------:R-:W-:Y:S01]  /*7470*/  LOP3.LUT R82, R116, 0xffff0000, RZ, 0xc0, !PT ;  /* 0xffff000074527812 */ /* 0x000fe200078ec0ff */
[C---:B------:R-:W-:Y:S01]  /*7480*/  FMUL R32, R76.reuse, R36 ;  /* 0x000000244c207220 */ /* 0x040fe20000400000 */
[C---:B------:R-:W-:Y:S01]  /*7490*/  FMUL R33, R76.reuse, R37 ;  /* 0x000000254c217220 */ /* 0x040fe20000400000 */
[----:B------:R-:W-:Y:S01]  /*74a0*/  FMUL R38, R76, R38 ;  /* 0x000000264c267220 */ /* 0x000fe20000400000 */
[----:B------:R1:W-:Y:S01]  /*74b0*/  STS.128 [R178+UR36+0x400], R112 ;  /* 0x00040070b2007988 */ /* 0x0003e20008000c24 */
[----:B------:R-:W-:Y:S01]  /*74c0*/  FFMA R32, R83, R80, R32 ;  /* 0x0000005053207223 */ /* 0x000fe20000000020 */
[----:B------:R-:W-:Y:S01]  /*74d0*/  LOP3.LUT R80, R117, 0xffff0000, RZ, 0xc0, !PT ;  /* 0xffff000075507812 */ /* 0x000fe200078ec0ff */
[C---:B------:R-:W-:Y:S01]  /*74e0*/  FFMA R33, R83.reuse, R82, R33 ;  /* 0x0000005253217223 */ /* 0x040fe20000000021 */
[----:B------:R-:W-:Y:S01]  /*74f0*/  LOP3.LUT R82, R118, 0xffff0000, RZ, 0xc0, !PT ;  /* 0xffff000076527812 */ /* 0x000fe200078ec0ff */
[----:B------:R-:W-:Y:S01]  /*7500*/  FMUL R39, R76, R39 ;  /* 0x000000274c277220 */ /* 0x000fe20000400000 */
[C---:B------:R-:W-:Y:S01]  /*7510*/  FFMA R38, R83.reuse, R85, R38 ;  /* 0x0000005553267223 */ /* 0x040fe20000000026 */
[----:B------:R-:W-:Y:S01]  /*7520*/  SHF.L.U32 R85, R118, 0x10, RZ ;  /* 0x0000001076557819 */ /* 0x000fe200000006ff */
[C---:B------:R-:W-:Y:S01]  /*7530*/  FMUL R36, R76.reuse, R40 ;  /* 0x000000284c247220 */ /* 0x040fe20000400000 */
[----:B------:R-:W-:Y:S01]  /*7540*/  FFMA R39, R83, R80, R39 ;  /* 0x0000005053277223 */ /* 0x000fe20000000027 */
[----:B------:R-:W-:Y:S01]  /*7550*/  LOP3.LUT R80, R119, 0xffff0000, RZ, 0xc0, !PT ;  /* 0xffff000077507812 */ /* 0x000fe200078ec0ff */
[C---:B------:R-:W-:Y:S01]  /*7560*/  FMUL R37, R76.reuse, R41 ;  /* 0x000000294c257220 */ /* 0x040fe20000400000 */
[C---:B------:R-:W-:Y:S01]  /*7570*/  FMUL R42, R76.reuse, R42 ;  /* 0x0000002a4c2a7220 */ /* 0x040fe20000400000 */
[----:B------:R-:W-:Y:S01]  /*7580*/  FMUL R43, R76, R43 ;  /* 0x0000002b4c2b7220 */ /* 0x000fe20000400000 */
[C---:B------:R-:W-:Y:S01]  /*7590*/  FFMA R36, R83.reuse, R85, R36 ;  /* 0x0000005553247223 */ /* 0x040fe20000000024 */
[C---:B------:R-:W-:Y:S01]  /*75a0*/  SHF.L.U32 R85, R124.reuse, 0x10, RZ ;  /* 0x000000107c557819 */ /* 0x040fe200000006ff */
[----:B------:R2:W-:Y:S01]  /*75b0*/  STS.128 [R177+0x400], R120 ;  /* 0x00040078b1007388 */ /* 0x0005e20000000c00 */
[----:B------:R-:W-:Y:S01]  /*75c0*/  FFMA R37, R83, R82, R37 ;  /* 0x0000005253257223 */ /* 0x000fe20000000025 */
[----:B------:R-:W-:Y:S01]  /*75d0*/  LOP3.LUT R82, R125, 0xffff0000, RZ, 0xc0, !PT ;  /* 0xffff00007d527812 */ /* 0x000fe200078ec0ff */
[----:B------:R-:W-:Y:S01]  /*75e0*/  FFMA R42, R83, R87, R42 ;  /* 0x00000057532a7223 */ /* 0x000fe2000000002a */
[----:B------:R-:W-:Y:S01]  /*75f0*/  SHF.L.U32 R87, R125, 0x10, RZ ;  /* 0x000000107d577819 */ /* 0x000fe200000006ff */
        /* <DEDUP_REMOVED lines=8> */
[----:B------:R4:W-:Y:S01]  /*7680*/  STS.128 [R176+0x400], R128 ;  /* 0x00040080b0007388 */ /* 0x0009e20000000c00 */
[C---:B------:R-:W-:Y:S01]  /*7690*/  FFMA R41, R83.reuse, R80, R41 ;  /* 0x0000005053297223 */ /* 0x040fe20000000029 */
[C---:B------:R-:W-:Y:S01]  /*76a0*/  SHF.L.U32 R80, R126.reuse, 0x10, RZ ;  /* 0x000000107e507819 */ /* 0x040fe200000006ff */
[----:B------:R-:W-:Y:S01]  /*76b0*/  FFMA R46, R83, R87, R46 ;  /* 0x00000057532e7223 */ /* 0x000fe2000000002e */
[----:B------:R-:W-:Y:S01]  /*76c0*/  SHF.L.U32 R87, R133, 0x10, RZ ;  /* 0x0000001085577819 */ /* 0x000fe200000006ff */
[----:B------:R-:W-:Y:S01]  /*76d0*/  FFMA R47, R83, R82, R47 ;  /* 0x00000052532f7223 */ /* 0x000fe2000000002f */
[----:B------:R-:W-:Y:S01]  /*76e0*/  LOP3.LUT R82, R126, 0xffff0000, RZ, 0xc0, !PT ;  /* 0xffff00007e527812 */ /* 0x000fe200078ec0ff */
[C---:B------:R-:W-:Y:S01]  /*76f0*/  FMUL R44, R76.reuse, R48 ;  /* 0x000000304c2c7220 */ /* 0x040fe20000400000 */
[----:B-1----:R-:W-:Y:S01]  /*7700*/  F2FP.BF16.F32.PACK_AB R112, R25, R24 ;  /* 0x000000181970723e */ /* 0x002fe200000010ff */
[C---:B------:R-:W-:Y:S01]  /*7710*/  FMUL R45, R76.reuse, R49 ;  /* 0x000000314c2d7220 */ /* 0x040fe20000400000 */
[----:B------:R-:W-:Y:S01]  /*7720*/  F2FP.BF16.F32.PACK_AB R113, R31, R30 ;  /* 0x0000001e1f71723e */ /* 0x000fe200000010ff */
[----:B------:R-:W-:Y:S01]  /*7730*/  FMUL R50, R76, R50 ;  /* 0x000000324c327220 */ /* 0x000fe20000400000 */
[----:B------:R-:W-:Y:S01]  /*7740*/  F2FP.BF16.F32.PACK_AB R114, R29, R28 ;  /* 0x0000001c1d72723e */ /* 0x000fe200000010ff */
[----:B------:R-:W-:Y:S01]  /*7750*/  FFMA R44, R83, R80, R44 ;  /* 0x00000050532c7223 */ /* 0x000fe2000000002c */
[----:B------:R-:W-:Y:S01]  /*7760*/  LOP3.LUT R80, R127, 0xffff0000, RZ, 0xc0, !PT ;  /* 0xffff00007f507812 */ /* 0x000fe200078ec0ff */
[----:B------:R-:W-:Y:S01]  /*7770*/  FFMA R45, R83, R82, R45 ;  /* 0x00000052532d7223 */ /* 0x000fe2000000002d */
[----:B------:R-:W-:Y:S01]  /*7780*/  LOP3.LUT R82, R132, 0xffff0000, RZ, 0xc0, !PT ;  /* 0xffff000084527812 */ /* 0x000fe200078ec0ff */
[----:B------:R-:W-:Y:S01]  /*7790*/  FMUL R51, R76, R51 ;  /* 0x000000334c337220 */ /* 0x000fe20000400000 */
[----:B------:R-:W-:Y:S01]  /*77a0*/  F2FP.BF16.F32.PACK_AB R115, R35, R34 ;  /* 0x000000222373723e */ /* 0x000fe200000010ff */
[----:B------:R-:W-:Y:S01]  /*77b0*/  FFMA R50, R83, R85, R50 ;  /* 0x0000005553327223 */ /* 0x000fe20000000032 */
[----:B------:R-:W-:Y:S01]  /*77c0*/  SHF.L.U32 R85, R132, 0x10, RZ ;  /* 0x0000001084557819 */ /* 0x000fe200000006ff */
[C---:B------:R-:W-:Y:S01]  /*77d0*/  FMUL R48, R76.reuse, R52 ;  /* 0x000000344c307220 */ /* 0x040fe20000400000 */
[----:B--2---:R-:W-:Y:S01]  /*77e0*/  F2FP.BF16.F32.PACK_AB R120, R33, R32 ;  /* 0x000000202178723e */ /* 0x004fe200000010ff */
[----:B------:R-:W-:Y:S01]  /*77f0*/  FFMA R51, R83, R80, R51 ;  /* 0x0000005053337223 */ /* 0x000fe20000000033 */
[----:B------:R-:W-:Y:S01]  /*7800*/  LOP3.LUT R80, R133, 0xffff0000, RZ, 0xc0, !PT ;  /* 0xffff000085507812 */ /* 0x000fe200078ec0ff */
[----:B------:R1:W-:Y:S01]  /*7810*/  STS.128 [R175+0x400], R112 ;  /* 0x00040070af007388 */ /* 0x0003e20000000c00 */
[----:B------:R-:W-:Y:S01]  /*7820*/  F2FP.BF16.F32.PACK_AB R121, R39, R38 ;  /* 0x000000262779723e */ /* 0x000fe200000010ff */
[C---:B------:R-:W-:Y:S01]  /*7830*/  FMUL R49, R76.reuse, R53 ;  /* 0x000000354c317220 */ /* 0x040fe20000400000 */
[----:B------:R-:W-:Y:S01]  /*7840*/  F2FP.BF16.F32.PACK_AB R122, R37, R36 ;  /* 0x00000024257a723e */ /* 0x000fe200000010ff */
[C---:B------:R-:W-:Y:S01]  /*7850*/  FMUL R54, R76.reuse, R54 ;  /* 0x000000364c367220 */ /* 0x040fe20000400000 */
[----:B------:R-:W-:Y:S01]  /*7860*/  F2FP.BF16.F32.PACK_AB R123, R43, R42 ;  /* 0x0000002a2b7b723e */ /* 0x000fe200000010ff */
[----:B------:R-:W-:Y:S01]  /*7870*/  FMUL R55, R76, R55 ;  /* 0x000000374c377220 */ /* 0x000fe20000400000 */
[----:B----4-:R-:W-:Y:S01]  /*7880*/  F2FP.BF16.F32.PACK_AB R128, R41, R40 ;  /* 0x000000282980723e */ /* 0x010fe200000010ff */
[C---:B------:R-:W-:Y:S01]  /*7890*/  FFMA R48, R83.reuse, R85, R48 ;  /* 0x0000005553307223 */ /* 0x040fe20000000030 */
[C---:B------:R-:W-:Y:S01]  /*78a0*/  FFMA R49, R83.reuse, R82, R49 ;  /* 0x0000005253317223 */ /* 0x040fe20000000031 */
[----:B------:R1:W-:Y:S01]  /*78b0*/  STS.128 [R173+0x400], R120 ;  /* 0x00040078ad007388 */ /* 0x0003e20000000c00 */
[C---:B------:R-:W-:Y:S01]  /*78c0*/  SHF.L.U32 R85, R134.reuse, 0x10, RZ ;  /* 0x0000001086557819 */ /* 0x040fe200000006ff */
[----:B------:R-:W-:Y:S01]  /*78d0*/  FFMA R54, R83, R87, R54 ;  /* 0x0000005753367223 */ /* 0x000fe20000000036 */
[----:B------:R-:W-:Y:S01]  /*78e0*/  SHF.L.U32 R87, R135, 0x10, RZ ;  /* 0x0000001087577819 */ /* 0x000fe200000006ff */
[----:B------:R-:W-:Y:S01]  /*78f0*/  FFMA R55, R83, R80, R55 ;  /* 0x0000005053377223 */ /* 0x000fe20000000037 */
[----:B------:R-:W-:Y:S01]  /*7900*/  LOP3.LUT R80, R134, 0xffff0000, RZ, 0xc0, !PT ;  /* 0xffff000086507812 */ /* 0x000fe200078ec0ff */
[C---:B------:R-:W-:Y:S01]  /*7910*/  FMUL R52, R76.reuse, R56 ;  /* 0x000000384c347220 */ /* 0x040fe20000400000 */
[----:B------:R-:W-:Y:S01]  /*7920*/  LOP3.LUT R82, R135, 0xffff0000, RZ, 0xc0, !PT ;  /* 0xffff000087527812 */ /* 0x000fe200078ec0ff */
[C---:B------:R-:W-:Y:S01]  /*7930*/  FMUL R53, R76.reuse, R57 ;  /* 0x000000394c357220 */ /* 0x040fe20000400000 */
[C---:B------:R-:W-:Y:S01]  /*7940*/  FMUL R58, R76.reuse, R58 ;  /* 0x0000003a4c3a7220 */ /* 0x040fe20000400000 */
[----:B------:R-:W-:Y:S01]  /*7950*/  FMUL R59, R76, R59 ;  /* 0x0000003b4c3b7220 */ /* 0x000fe20000400000 */
[C---:B------:R-:W-:Y:S01]  /*7960*/  FFMA R52, R83.reuse, R85, R52 ;  /* 0x0000005553347223 */ /* 0x040fe20000000034 */
[C---:B------:R-:W-:Y:S01]  /*7970*/  FFMA R53, R83.reuse, R80, R53 ;  /* 0x0000005053357223 */ /* 0x040fe20000000035 */
[C---:B------:R-:W-:Y:S01]  /*7980*/  FFMA R58, R83.reuse, R87, R58 ;  /* 0x00000057533a7223 */ /* 0x040fe2000000003a */
[----:B------:R-:W-:Y:S01]  /*7990*/  FFMA R59, R83, R82, R59 ;  /* 0x00000052533b7223 */ /* 0x000fe2000000003b */
[----:B------:R-:W-:Y:S01]  /*79a0*/  SHF.L.U32 R80, R140, 0x10, RZ ;  /* 0x000000108c507819 */ /* 0x000fe200000006ff */
[----:B------:R-:W-:Y:S01]  /*79b0*/  FMUL R56, R76, R60 ;  /* 0x0000003c4c387220 */ /* 0x000fe20000400000 */
[----:B------:R-:W-:Y:S01]  /*79c0*/  LOP3.LUT R82, R140, 0xffff0000, RZ, 0xc0, !PT ;  /* 0xffff00008c527812 */ /* 0x000fe200078ec0ff */
[C---:B------:R-:W-:Y:S01]  /*79d0*/  FMUL R57, R76.reuse, R61 ;  /* 0x0000003d4c397220 */ /* 0x040fe20000400000 */
[----:B------:R-:W-:Y:S01]  /*79e0*/  SHF.L.U32 R85, R141, 0x10, RZ ;  /* 0x000000108d557819 */ /* 0x000fe200000006ff */
[C---:B------:R-:W-:Y:S01]  /*79f0*/  FMUL R62, R76.reuse, R62 ;  /* 0x0000003e4c3e7220 */ /* 0x040fe20000400000 */
[----:B------:R-:W-:Y:S01]  /*7a00*/  F2FP.BF16.F32.PACK_AB R129, R47, R46 ;  /* 0x0000002e2f81723e */ /* 0x000fe200000010ff */
[----:B------:R-:W-:Y:S01]  /*7a10*/  FFMA R56, R83, R80, R56 ;  /* 0x0000005053387223 */ /* 0x000fe20000000038 */
[----:B------:R-:W-:Y:S01]  /*7a20*/  F2FP.BF16.F32.PACK_AB R130, R45, R44 ;  /* 0x0000002c2d82723e */ /* 0x000fe200000010ff */
[----:B------:R-:W-:Y:S01]  /*7a30*/  FFMA R57, R83, R82, R57 ;  /* 0x0000005253397223 */ /* 0x000fe20000000039 */
[----:B------:R-:W-:Y:S01]  /*7a40*/  F2FP.BF16.F32.PACK_AB R131, R51, R50 ;  /* 0x000000323383723e */ /* 0x000fe200000010ff */
[----:B------:R-:W-:Y:S01]  /*7a50*/  FFMA R62, R83, R85, R62 ;  /* 0x00000055533e7223 */ /* 0x000fe2000000003e */
[----:B------:R-:W-:Y:S01]  /*7a60*/  LOP3.LUT R80, R141, 0xffff0000, RZ, 0xc0, !PT ;  /* 0xffff00008d507812 */ /* 0x000fe200078ec0ff */
[----:B------:R-:W-:Y:S01]  /*7a70*/  FMUL R63, R76, R63 ;  /* 0x0000003f4c3f7220 */ /* 0x000fe20000400000 */
[----:B------:R-:W-:Y:S01]  /*7a80*/  SHF.L.U32 R85, R142, 0x10, RZ ;  /* 0x000000108e557819 */ /* 0x000fe200000006ff */
[----:B------:R1:W-:Y:S01]  /*7a90*/  STS.128 [R172+0x400], R128 ;  /* 0x00040080ac007388 */ /* 0x0003e20000000c00 */
[----:B------:R-:W-:Y:S01]  /*7aa0*/  FMUL R60, R76, R64 ;  /* 0x000000404c3c7220 */ /* 0x000fe20000400000 */
[----:B------:R-:W-:Y:S01]  /*7ab0*/  LOP3.LUT R82, R142, 0xffff0000, RZ, 0xc0, !PT ;  /* 0xffff00008e527812 */ /* 0x000fe200078ec0ff */
[C---:B------:R-:W-:Y:S01]  /*7ac0*/  FMUL R61, R76.reuse, R65 ;  /* 0x000000414c3d7220 */ /* 0x040fe20000400000 */
[----:B------:R-:W-:Y:S01]  /*7ad0*/  SHF.L.U32 R87, R143, 0x10, RZ ;  /* 0x000000108f577819 */ /* 0x000fe200000006ff */
[C---:B------:R-:W-:Y:S01]  /*7ae0*/  FMUL R66, R76.reuse, R66 ;  /* 0x000000424c427220 */ /* 0x040fe20000400000 */
[----:B------:R-:W-:Y:S01]  /*7af0*/  FFMA R63, R83, R80, R63 ;  /* 0x00000050533f7223 */ /* 0x000fe2000000003f */
[----:B------:R-:W-:Y:S01]  /*7b00*/  FMUL R67, R76, R67 ;  /* 0x000000434c437220 */ /* 0x000fe20000400000 */
[----:B------:R-:W-:Y:S01]  /*7b10*/  F2FP.BF16.F32.PACK_AB R136, R49, R48 ;  /* 0x000000303188723e */ /* 0x000fe200000010ff */
[----:B------:R-:W-:Y:S01]  /*7b20*/  FFMA R60, R83, R85, R60 ;  /* 0x00000055533c7223 */ /* 0x000fe2000000003c */
[----:B------:R-:W-:Y:S01]  /*7b30*/  F2FP.BF16.F32.PACK_AB R137, R55, R54 ;  /* 0x000000363789723e */ /* 0x000fe200000010ff */
[----:B------:R-:W-:Y:S01]  /*7b40*/  FFMA R61, R83, R82, R61 ;  /* 0x00000052533d7223 */ /* 0x000fe2000000003d */
[----:B------:R-:W-:Y:S01]  /*7b50*/  F2FP.BF16.F32.PACK_AB R138, R53, R52 ;  /* 0x00000034358a723e */ /* 0x000fe200000010ff */
[----:B------:R-:W-:Y:S01]  /*7b60*/  FFMA R66, R83, R87, R66 ;  /* 0x0000005753427223 */ /* 0x000fe20000000042 */
[----:B------:R-:W-:Y:S01]  /*7b70*/  F2FP.BF16.F32.PACK_AB R139, R59, R58 ;  /* 0x0000003a3b8b723e */ /* 0x000fe200000010ff */
[----:B------:R-:W-:Y:S01]  /*7b80*/  FFMA R67, R83, R84, R67 ;  /* 0x0000005453437223 */ /* 0x000fe20000000043 */
[----:B------:R-:W-:Y:S02]  /*7b90*/  F2FP.BF16.F32.PACK_AB R180, R57, R56 ;  /* 0x0000003839b4723e */ /* 0x000fe400000010ff */
[----:B------:R-:W-:Y:S01]  /*7ba0*/  F2FP.BF16.F32.PACK_AB R181, R63, R62 ;  /* 0x0000003e3fb5723e */ /* 0x000fe200000010ff */
[----:B------:R1:W-:Y:S01]  /*7bb0*/  STS.128 [R171+0x400], R136 ;  /* 0x00040088ab007388 */ /* 0x0003e20000000c00 */
[----:B------:R-:W-:Y:S02]  /*7bc0*/  F2FP.BF16.F32.PACK_AB R182, R61, R60 ;  /* 0x0000003c3db6723e */ /* 0x000fe400000010ff */
[----:B------:R-:W-:Y:S05]  /*7bd0*/  F2FP.BF16.F32.PACK_AB R183, R67, R66 ;  /* 0x0000004243b7723e */ /* 0x000fea00000010ff */
[----:B------:R1:W-:Y:S01]  /*7be0*/  STS.128 [R170+0x400], R180 ;  /* 0x000400b4aa007388 */ /* 0x0003e20000000c00 */
[----:B------:R-:W-:Y:S01]  /*7bf0*/  @!PT LDS RZ, [RZ] ;  /* 0x00000000fffff984 */ /* 0x000fe20000000800 */
[----:B------:R-:W-:Y:S01]  /*7c00*/  @!PT LDS RZ, [RZ] ;  /* 0x00000000fffff984 */ /* 0x000fe20000000800 */
[----:B------:R-:W-:Y:S01]  /*7c10*/  @!PT LDS RZ, [RZ] ;  /* 0x00000000fffff984 */ /* 0x000fe20000000800 */
[----:B------:R-:W-:Y:S01]  /*7c20*/  @!PT LDS RZ, [RZ] ;  /* 0x00000000fffff984 */ /* 0x000fe20000000800 */
[----:B------:R2:W-:Y:S07]  /*7c30*/  MEMBAR.ALL.CTA ;  /* 0x0000000000007992 */ /* 0x0005ee0000008000 */
[----:B--2---:R-:W2:Y:S02]  /*7c40*/  FENCE.VIEW.ASYNC.S ;  /* 0x00000000000073c6 */ /* 0x004ea40000000000 */
[----:B--2---:R-:W-:Y:S06]  /*7c50*/  BAR.SYNC.DEFER_BLOCKING 0x1, 0x80 ;  /* 0x0042000000007b1d */ /* 0x004fec0000010000 */
[----:B------:R-:W-:Y:S05]  /*7c60*/  @P0 BRA `(.L_x_98) ;  /* 0x0000000000300947 */ /* 0x000fea0003800000 */
[----:B------:R-:W-:Y:S01]  /*7c70*/  UIADD3 UR4, UPT, UPT, UR36, 0x400, URZ ;  /* 0x0000040024047890 */ /* 0x000fe2000fffe0ff */
[----:B------:R-:W-:Y:S01]  /*7c80*/  IMAD.IADD R0, R168, 0x1, R81 ;  /* 0x00000001a8007824 */ /* 0x000fe200078e0251 */
[----:B------:R-:W-:Y:S04]  /*7c90*/  UMOV UR43, UR52 ;  /* 0x00000034002b7c82 */ /* 0x000fe80008000000 */
[----:B------:R-:W-:Y:S01]  /*7ca0*/  IMAD.U32 R159, RZ, RZ, UR4 ;  /* 0x00000004ff9f7e24 */ /* 0x000fe2000f8e00ff */
[----:B------:R-:W-:Y:S01]  /*7cb0*/  R2UR UR41, R0 ;  /* 0x00000000002972ca */ /* 0x000fe200000e0000 */
[----:B------:R-:W-:Y:S03]  /*7cc0*/  UIADD3 UR4, UP0, UPT, UR50, 0xa80, URZ ;  /* 0x00000a8032047890 */ /* 0x000fe6000ff1e0ff */
[----:B------:R-:W-:Y:S01]  /*7cd0*/  R2UR UR40, R159 ;  /* 0x000000009f2872ca */ /* 0x000fe200000e0000 */
[----:B------:R-:W-:Y:S11]  /*7ce0*/  UIADD3.X UR5, UPT, UPT, URZ, UR51, URZ, UP0, !UPT ;  /* 0x00000033ff057290 */ /* 0x000ff600087fe4ff */
[----:B------:R-:W-:Y:S01]  /*7cf0*/  @!UPT UIADD3 URZ, UPT, UPT, URZ, URZ, URZ ;  /* 0x000000fffffff290 */ /* 0x000fe2000fffe0ff */
[----:B------:R2:W-:Y:S01]  /*7d00*/  UTMASTG.3D [UR40], [UR4] ;  /* 0x00000028040073b5 */ /* 0x0005e20008010000 */
[----:B------:R0:W-:Y:S01]  /*7d10*/  UTMACMDFLUSH ;  /* 0x00000000000079b7 */ /* 0x0001e20000000000 */
[----:B--2---:R-:W-:Y:S04]  /*7d20*/  DEPBAR.LE SB0, 0x1 ;  /* 0x000080400000791a */ /* 0x004fe80000000000 */
.L_x_98:
[----:B------:R-:W-:Y:S05]  /*7d30*/  BSYNC.RECONVERGENT B0 ;  /* 0x0000000000007941 */ /* 0x000fea0003800200 */
.L_x_97:
[----:B------:R-:W-:Y:S01]  /*7d40*/  BAR.SYNC.DEFER_BLOCKING 0x1, 0x80 ;  /* 0x0042000000007b1d */ /* 0x000fe20000010000 */
[----:B------:R-:W-:Y:S01]  /*7d50*/  ISETP.NE.AND P2, PT, R174, RZ, PT ;  /* 0x000000ffae00720c */ /* 0x000fe20003f45270 */
[----:B------:R-:W-:Y:S01]  /*7d60*/  UISETP.NE.AND UP0, UPT, UR39, URZ, UPT ;  /* 0x000000ff2700728c */ /* 0x000fe2000bf05270 */
[----:B------:R-:W-:Y:S11]  /*7d70*/  LEA R3, R97, UR36, 0x3 ;  /* 0x0000002461037c11 */ /* 0x000ff6000f8e18ff */
[----:B------:R-:W-:Y:S01]  /*7d80*/  @P2 SHF.L.U32 R4, R162, 0x1f, RZ ;  /* 0x0000001fa2042819 */ /* 0x000fe200000006ff */
[----:B------:R-:W-:Y:S06]  /*7d90*/  BRA.U !UP0, `(.L_x_99) ;  /* 0x0000000108247547 */ /* 0x000fec000b800000 */
[----:B------:R-:W-:Y:S01]  /*7da0*/  IMAD.U32 R5, RZ, RZ, UR37 ;  /* 0x00000025ff057e24 */ /* 0x000fe2000f8e00ff */
[----:B------:R-:W-:Y:S01]  /*7db0*/  MOV R0, UR45 ;  /* 0x0000002d00007c02 */ /* 0x000fe20008000f00 */
[----:B------:R-:W-:Y:S03]  /*7dc0*/  UIADD3 UR4, UPT, UPT, UR37, 0x1, URZ ;  /* 0x0000000125047890 */ /* 0x000fe6000fffe0ff */
[----:B------:R-:W-:Y:S01]  /*7dd0*/  @P2 LEA R5, R5, UR36, 0x3 ;  /* 0x0000002405052c11 */ /* 0x000fe2000f8e18ff */
[----:B------:R-:W-:Y:S04]  /*7de0*/  UISETP.NE.AND UP0, UPT, UR4, 0x4, UPT ;  /* 0x000000040400788c */ /* 0x000fe8000bf05270 */
[----:B------:R-:W-:Y:S01]  /*7df0*/  @P2 VIADD R5, R5, 0x30 ;  /* 0x0000003005052836 */ /* 0x000fe20000000000 */
[----:B------:R-:W-:Y:S04]  /*7e00*/  USEL UR37, UR4, URZ, UP0 ;  /* 0x000000ff04257287 */ /* 0x000fe80008000000 */
[----:B------:R-:W-:Y:S04]  /*7e10*/  @P2 PRMT R0, R0, 0x654, R5 ;  /* 0x0000065400002816 */ /* 0x000fe80000000005 */
[----:B------:R2:W-:Y:S04]  /*7e20*/  @P2 SYNCS.ARRIVE.TRANS64.RED.A1T0 RZ, [R0+URZ], RZ ;  /* 0x000000ff00ff29a7 */ /* 0x0005e800081004ff */
.L_x_99:
[----:B------:R-:W4:Y:S01]  /*7e30*/  @P2 SYNCS.PHASECHK.TRANS64.TRYWAIT P1, [R3+URZ+0x10], R4 ;  /* 0x00001004030025a7 */ /* 0x000f2200080211ff */
[----:B------:R-:W-:Y:S01]  /*7e40*/  ISETP.NE.AND P0, PT, R79, RZ, PT ;  /* 0x000000ff4f00720c */ /* 0x000fe20003f05270 */
[----:B--2---:R-:W-:Y:S01]  /*7e50*/  IMAD.MOV.U32 R0, RZ, RZ, 0x80 ;  /* 0x00000080ff007424 */ /* 0x004fe200078e00ff */
[----:B------:R-:W-:Y:S04]  /*7e60*/  BSSY B1, `(.L_x_100) ;  /* 0x0000020000017945 */ /* 0x000fe80003800000 */
[----:B------:R-:W-:Y:S02]  /*7e70*/  SEL R81, R0, 0x40, !P0 ;  /* 0x0000004000517807 */ /* 0x000fe40004000000 */
[----:B----4-:R-:W-:Y:S01]  /*7e80*/  @P2 SEL R99, RZ, 0x1, !P1 ;  /* 0x00000001ff632807 */ /* 0x010fe20004800000 */
[----:B------:R-:W-:Y:S06]  /*7e90*/  @!P2 BRA `(.L_x_101) ;  /* 0x000000000070a947 */ /* 0x000fec0003800000 */
[----:B------:R-:W-:Y:S01]  /*7ea0*/  ISETP.NE.AND P2, PT, R104, RZ, PT ;  /* 0x000000ff6800720c */ /* 0x000fe20003f45270 */
[----:B------:R-:W-:Y:S01]  /*7eb0*/  BSSY B0, `(.L_x_102) ;  /* 0x000000b000007945 */ /* 0x000fe20003800000 */
[----:B------:R-:W-:Y:S11]  /*7ec0*/  ISETP.NE.AND P0, PT, R99, RZ, PT ;  /* 0x000000ff6300720c */ /* 0x000ff60003f05270 */
[----:B------:R-:W-:Y:S05]  /*7ed0*/  @P2 IMAD R6, R97, 0x4000, R178 ;  /* 0x0000400061062824 */ /* 0x000fea00078e02b2 */
[----:B------:R-:W-:Y:S04]  /*7ee0*/  @P2 IADD3 R9, PT, PT, R6, UR36, RZ ;  /* 0x0000002406092c10 */ /* 0x000fe8000fffe0ff */
[----:B------:R-:W-:Y:S01]  /*7ef0*/  @P2 IADD3 R7, PT, PT, R96, R9, RZ ;  /* 0x0000000960072210 */ /* 0x000fe20007ffe0ff */
[--C-:B------:R-:W-:Y:S02]  /*7f00*/  @P2 IMAD.IADD R5, R86, 0x1, R9.reuse ;  /* 0x0000000156052824 */ /* 0x100fe400078e0209 */
[----:B------:R-:W-:Y:S01]  /*7f10*/  @P2 IMAD.IADD R4, R98, 0x1, R9 ;  /* 0x0000000162042824 */ /* 0x000fe200078e0209 */
[----:B------:R-:W-:Y:S06]  /*7f20*/  @P0 BRA `(.L_x_103) ;  /* 0x00000000000c0947 */ /* 0x000fec0003800000 */
[----:B------:R-:W-:Y:S04]  /*7f30*/  SHF.L.U32 R0, R162, 0x1f, RZ ;  /* 0x0000001fa2007819 */ /* 0x000fe800000006ff */
[----:B------:R-:W2:Y:S02]  /*7f40*/  SYNCS.PHASECHK.TRANS64.TRYWAIT P0, [R3+URZ+0x10], R0 ;  /* 0x00001000030075a7 */ /* 0x000ea400080011ff */
[----:B--2---:R-:W-:Y:S05]  /*7f50*/  @!P0 BRA `(.L_x_104) ;  /* 0x0000004400e48947 */ /* 0x004fea0003800000 */
.L_x_103:
[----:B------:R-:W-:Y:S05]  /*7f60*/  BSYNC B0 ;  /* 0x0000000000007941 */ /* 0x000fea0003800000 */
.L_x_102:
[----:B------:R-:W-:Y:S01]  /*7f70*/  ISETP.NE.AND P0, PT, R104, RZ, PT ;  /* 0x000000ff6800720c */ /* 0x000fe20003f05270 */
[----:B------:R-:W-:Y:S11]  /*7f80*/  VIADD R97, R97, 0x1 ;  /* 0x0000000161617836 */ /* 0x000ff60000000000 */
[----:B------:R-:W-:Y:S01]  /*7f90*/  @!UPT UIADD3 URZ, UPT, UPT, URZ, URZ, URZ ;  /* 0x000000fffffff290 */ /* 0x000fe2000fffe0ff */
[----:B------:R4:W1:Y:S01]  /*7fa0*/  @P0 LDS.128 R88, [R6+UR36+0x400] ;  /* 0x0004002406580984 */ /* 0x0008620008000c00 */
[--C-:B--2---:R-:W-:Y:S01]  /*7fb0*/  @P0 IMAD.IADD R3, R96, 0x1, R5.reuse ;  /* 0x0000000160030824 */ /* 0x104fe200078e0205 */
[C---:B------:R-:W-:Y:S01]  /*7fc0*/  @P0 IADD3 R0, PT, PT, R98.reuse, R7, RZ ;  /* 0x0000000762000210 */ /* 0x040fe20007ffe0ff */
[C---:B------:R-:W-:Y:S01]  /*7fd0*/  @P0 IMAD.IADD R8, R98.reuse, 0x1, R5 ;  /* 0x0000000162080824 */ /* 0x040fe200078e0205 */
[----:B------:R4:W2:Y:S02]  /*7fe0*/  @P0 LDS.128 R92, [R4+0x400] ;  /* 0x00040000045c0984 */ /* 0x0008a40000000c00 */
[----:B------:R-:W-:Y:S02]  /*7ff0*/  @P0 IADD3 R9, PT, PT, R98, R3, RZ ;  /* 0x0000000362090210 */ /* 0x000fe40007ffe0ff */
[----:B------:R4:W1:Y:S04]  /*8000*/  @P0 LDS.128 R100, [R7+0x400] ;  /* 0x0004000007640984 */ /* 0x0008680000000c00 */
[----:B------:R4:W1:Y:S04]  /*8010*/  @P0 LDS.128 R108, [R0+0x400] ;  /* 0x00040000006c0984 */ /* 0x0008680000000c00 */
[----:B------:R4:W1:Y:S04]  /*8020*/  @P0 LDS.128 R116, [R5+0x400] ;  /* 0x0004000005740984 */ /* 0x0008680000000c00 */
[----:B------:R4:W1:Y:S04]  /*8030*/  @P0 LDS.128 R124, [R8+0x400] ;  /* 0x00040000087c0984 */ /* 0x0008680000000c00 */
[----:B------:R4:W1:Y:S04]  /*8040*/  @P0 LDS.128 R132, [R3+0x400] ;  /* 0x0004000003840984 */ /* 0x0008680000000c00 */
[----:B------:R4:W1:Y:S02]  /*8050*/  @P0 LDS.128 R140, [R9+0x400] ;  /* 0x00040000098c0984 */ /* 0x0008640000000c00 */
.L_x_101:
[----:B------:R-:W-:Y:S05]  /*8060*/  BSYNC B1 ;  /* 0x0000000000017941 */ /* 0x000fea0003800000 */
.L_x_100:
[----:B------:R-:W-:Y:S05]  /*8070*/  IMAD.IADD R64, R78, 0x1, R81 ;  /* 0x000000014e407824 */ /* 0x000fea00078e0251 */
[----:B----4-:R-:W-:Y:S04]  /*8080*/  SHF.R.U32.HI R3, RZ, 0x15, R64 ;  /* 0x00000015ff037819 */ /* 0x010fe80000011640 */
[----:B------:R-:W-:Y:S11]  /*8090*/  LOP3.LUT P0, RZ, R3, 0x3, R158, 0x48, !PT ;  /* 0x0000000303ff7812 */ /* 0x000ff6000780489e */
[----:B------:R-:W-:Y:S02]  /*80a0*/  @!UPT UIADD3 URZ, UPT, UPT, URZ, URZ, URZ ;  /* 0x000000fffffff290 */ /* 0x000fe4000fffe0ff */
        /* <DEDUP_REMOVED lines=17> */
.L_x_105:
[----:B------:R-:W-:Y:S01]  /*81c0*/  ISETP.NE.AND P6, PT, R174, RZ, PT ;  /* 0x000000ffae00720c */ /* 0x000fe20003fc5270 */
[----:B------:R-:W-:Y:S05]  /*81d0*/  WARPSYNC.ALL ;  /* 0x0000000000007948 */ /* 0x000fea0003800000 */
[----:B------:R-:W-:Y:S01]  /*81e0*/  R2UR UR4, R64 ;  /* 0x00000000400472ca */ /* 0x000fe200000e0000 */
[----:B------:R-:W-:Y:S01]  /*81f0*/  BSSY.RECONVERGENT B0, `(.L_x_106) ;  /* 0x0000105000007945 */ /* 0x000fe20003800200 */
[----:B------:R-:W-:Y:S02]  /*8200*/  MOV R0, UR37 ;  /* 0x0000002500007c02 */ /* 0x000fe40008000f00 */
[----:B------:R-:W-:Y:S02]  /*8210*/  MOV R105, UR45 ;  /* 0x0000002d00697c02 */ /* 0x000fe40008000f00 */
[----:B-1----:R-:W-:Y:S02]  /*8220*/  SHF.L.U32 R80, R88, 0x10, RZ ;  /* 0x0000001058507819 */ /* 0x002fe400000006ff */
[----:B------:R-:W-:Y:S02]  /*8230*/  @P6 LEA R0, R0, UR36, 0x3 ;  /* 0x0000002400006c11 */ /* 0x000fe4000f8e18ff */
[----:B------:R-:W-:Y:S02]  /*8240*/  LOP3.LUT R82, R88, 0xffff0000, RZ, 0xc0, !PT ;  /* 0xffff000058527812 */ /* 0x000fe400078ec0ff */
[----:B------:R-:W-:Y:S01]  /*8250*/  @P6 IADD3 R0, PT, PT, R0, 0x30, RZ ;  /* 0x0000003000006810 */ /* 0x000fe20007ffe0ff */
[----:B------:R-:W1:Y:S01]  /*8260*/  LDTM.x64 R4, tmem[UR4] ;  /* 0x00000004000479ee */ /* 0x000e620008340000 */
[----:B------:R-:W-:Y:S02]  /*8270*/  SHF.L.U32 R85, R89, 0x10, RZ ;  /* 0x0000001059557819 */ /* 0x000fe400000006ff */
[----:B------:R-:W-:Y:S02]  /*8280*/  @P6 PRMT R105, R105, 0x654, R0 ;  /* 0x0000065469696816 */ /* 0x000fe40000000000 */
[----:B------:R-:W-:Y:S02]  /*8290*/  LOP3.LUT R84, R89, 0xffff0000, RZ, 0xc0, !PT ;  /* 0xffff000059547812 */ /* 0x000fe400078ec0ff */
[----:B------:R-:W-:Y:S02]  /*82a0*/  SHF.L.U32 R87, R90, 0x10, RZ ;  /* 0x000000105a577819 */ /* 0x000fe400000006ff */
[----:B------:R-:W-:Y:S01]  /*82b0*/  ISETP.NE.AND P0, PT, R165, RZ, PT ;  /* 0x000000ffa500720c */ /* 0x000fe20003f05270 */
[C---:B-1----:R-:W-:Y:S01]  /*82c0*/  FMUL R0, R76.reuse, R4 ;  /* 0x000000044c007220 */ /* 0x042fe20000400000 */
[C---:B------:R-:W-:Y:S01]  /*82d0*/  FMUL R3, R76.reuse, R5 ;  /* 0x000000054c037220 */ /* 0x040fe20000400000 */
[C---:B------:R-:W-:Y:S01]  /*82e0*/  FMUL R6, R76.reuse, R6 ;  /* 0x000000064c067220 */ /* 0x040fe20000400000 */
[----:B------:R-:W-:Y:S01]  /*82f0*/  FMUL R7, R76, R7 ;  /* 0x000000074c077220 */ /* 0x000fe20000400000 */
[C---:B------:R-:W-:Y:S01]  /*8300*/  FFMA R0, R83.reuse, R80, R0 ;  /* 0x0000005053007223 */ /* 0x040fe20000000000 */
[----:B------:R-:W-:Y:S01]  /*8310*/  LOP3.LUT R80, R90, 0xffff0000, RZ, 0xc0, !PT ;  /* 0xffff00005a507812 */ /* 0x000fe200078ec0ff */
[----:B------:R-:W-:Y:S01]  /*8320*/  FFMA R3, R83, R82, R3 ;  /* 0x0000005253037223 */ /* 0x000fe20000000003 */
[----:B------:R-:W-:Y:S01]  /*8330*/  LOP3.LUT R82, R103, 0xffff0000, RZ, 0xc0, !PT ;  /* 0xffff000067527812 */ /* 0x000fe200078ec0ff */
[C---:B------:R-:W-:Y:S01]  /*8340*/  FMUL R4, R76.reuse, R8 ;  /* 0x000000084c047220 */ /* 0x040fe20000400000 */
[C---:B------:R-:W-:Y:S01]  /*8350*/  FMUL R5, R76.reuse, R9 ;  /* 0x000000094c057220 */ /* 0x040fe20000400000 */
[----:B------:R-:W-:Y:S01]  /*8360*/  FFMA R6, R83, R85, R6 ;  /* 0x0000005553067223 */ /* 0x000fe20000000006 */
[----:B------:R-:W-:Y:S01]  /*8370*/  F2FP.BF16.F32.PACK_AB R112, R3, R0 ;  /* 0x000000000370723e */ /* 0x000fe200000010ff */
[----:B------:R-:W-:Y:S01]  /*8380*/  FFMA R7, R83, R84, R7 ;  /* 0x0000005453077223 */ /* 0x000fe20000000007 */
[----:B------:R-:W-:Y:S01]  /*8390*/  SHF.L.U32 R3, R91, 0x10, RZ ;  /* 0x000000105b037819 */ /* 0x000fe200000006ff */
[----:B------:R-:W-:Y:S01]  /*83a0*/  FFMA R4, R83, R87, R4 ;  /* 0x0000005753047223 */ /* 0x000fe20000000004 */
[----:B------:R-:W-:Y:S01]  /*83b0*/  LOP3.LUT R0, R91, 0xffff0000, RZ, 0xc0, !PT ;  /* 0xffff00005b007812 */ /* 0x000fe200078ec0ff */
[----:B------:R-:W-:Y:S01]  /*83c0*/  FMUL R10, R76, R10 ;  /* 0x0000000a4c0a7220 */ /* 0x000fe20000400000 */
[C---:B--2---:R-:W-:Y:S01]  /*83d0*/  SHF.L.U32 R85, R92.reuse, 0x10, RZ ;  /* 0x000000105c557819 */ /* 0x044fe200000006ff */
[----:B------:R-:W-:Y:S01]  /*83e0*/  FFMA R5, R83, R80, R5 ;  /* 0x0000005053057223 */ /* 0x000fe20000000005 */
[----:B------:R-:W-:Y:S01]  /*83f0*/  LOP3.LUT R80, R92, 0xffff0000, RZ, 0xc0, !PT ;  /* 0xffff00005c507812 */ /* 0x000fe200078ec0ff */
[C---:B------:R-:W-:Y:S01]  /*8400*/  FMUL R11, R76.reuse, R11 ;  /* 0x0000000b4c0b7220 */ /* 0x040fe20000400000 */
[----:B------:R-:W-:Y:S01]  /*8410*/  F2FP.BF16.F32.PACK_AB R113, R7, R6 ;  /* 0x000000060771723e */ /* 0x000fe200000010ff */
[C---:B------:R-:W-:Y:S01]  /*8420*/  FMUL R8, R76.reuse, R12 ;  /* 0x0000000c4c087220 */ /* 0x040fe20000400000 */
[----:B------:R-:W-:Y:S01]  /*8430*/  F2FP.BF16.F32.PACK_AB R114, R5, R4 ;  /* 0x000000040572723e */ /* 0x000fe200000010ff */
[----:B------:R-:W-:Y:S01]  /*8440*/  FMUL R9, R76, R13 ;  /* 0x0000000d4c097220 */ /* 0x000fe20000400000 */
[C---:B------:R-:W-:Y:S01]  /*8450*/  FFMA R10, R83.reuse, R3, R10 ;  /* 0x00000003530a7223 */ /* 0x040fe2000000000a */
[----:B------:R-:W-:Y:S01]  /*8460*/  SHF.L.U32 R3, R94, 0x10, RZ ;  /* 0x000000105e037819 */ /* 0x000fe200000006ff */
[----:B------:R-:W-:Y:S01]  /*8470*/  FFMA R11, R83, R0, R11 ;  /* 0x00000000530b7223 */ /* 0x000fe2000000000b */
[----:B------:R-:W-:Y:S01]  /*8480*/  SHF.L.U32 R0, R93, 0x10, RZ ;  /* 0x000000105d007819 */ /* 0x000fe200000006ff */
[C---:B------:R-:W-:Y:S01]  /*8490*/  FFMA R8, R83.reuse, R85, R8 ;  /* 0x0000005553087223 */ /* 0x040fe20000000008 */
[----:B------:R-:W-:Y:S01]  /*84a0*/  SHF.L.U32 R85, R100, 0x10, RZ ;  /* 0x0000001064557819 */ /* 0x000fe200000006ff */
        /* <DEDUP_REMOVED lines=8> */
[----:B------:R-:W-:Y:S01]  /*8530*/  LOP3.LUT R0, R94, 0xffff0000, RZ, 0xc0, !PT ;  /* 0xffff00005e007812 */ /* 0x000fe200078ec0ff */
[----:B------:R-:W-:Y:S01]  /*8540*/  FFMA R15, R83, R80, R15 ;  /* 0x00000050530f7223 */ /* 0x000fe2000000000f */
[----:B------:R-:W-:Y:S01]  /*8550*/  LOP3.LUT R80, R95, 0xffff0000, RZ, 0xc0, !PT ;  /* 0xffff00005f507812 */ /* 0x000fe200078ec0ff */
[----:B------:R-:W-:Y:S01]  /*8560*/  FFMA R12, R83, R3, R12 ;  /* 0x00000003530c7223 */ /* 0x000fe2000000000c */
[----:B------:R-:W-:Y:S01]  /*8570*/  SHF.L.U32 R3, R95, 0x10, RZ ;  /* 0x000000105f037819 */ /* 0x000fe200000006ff */
[C---:B------:R-:W-:Y:S01]  /*8580*/  FMUL R13, R76.reuse, R17 ;  /* 0x000000114c0d7220 */ /* 0x040fe20000400000 */
[----:B------:R-:W-:Y:S01]  /*8590*/  F2FP.BF16.F32.PACK_AB R121, R15, R14 ;  /* 0x0000000e0f79723e */ /* 0x000fe200000010ff */
[C---:B------:R-:W-:Y:S01]  /*85a0*/  FMUL R18, R76.reuse, R18 ;  /* 0x000000124c127220 */ /* 0x040fe20000400000 */
[----:B------:R-:W-:Y:S01]  /*85b0*/  FMUL R19, R76, R19 ;  /* 0x000000134c137220 */ /* 0x000fe20000400000 */
[C---:B------:R-:W-:Y:S01]  /*85c0*/  FFMA R13, R83.reuse, R0, R13 ;  /* 0x00000000530d7223 */ /* 0x040fe2000000000d */
[----:B------:R-:W-:Y:S01]  /*85d0*/  LOP3.LUT R0, R100, 0xffff0000, RZ, 0xc0, !PT ;  /* 0xffff000064007812 */ /* 0x000fe200078ec0ff */
[C---:B------:R-:W-:Y:S01]  /*85e0*/  FMUL R16, R76.reuse, R20 ;  /* 0x000000144c107220 */ /* 0x040fe20000400000 */
[----:B------:R-:W-:Y:S01]  /*85f0*/  FFMA R18, R83, R3, R18 ;  /* 0x0000000353127223 */ /* 0x000fe20000000012 */
[----:B------:R-:W-:Y:S01]  /*8600*/  SHF.L.U32 R3, R101, 0x10, RZ ;  /* 0x0000001065037819 */ /* 0x000fe200000006ff */
[----:B------:R-:W-:Y:S01]  /*8610*/  FMUL R17, R76, R21 ;  /* 0x000000154c117220 */ /* 0x000fe20000400000 */
[----:B------:R-:W-:Y:S01]  /*8620*/  F2FP.BF16.F32.PACK_AB R122, R13, R12 ;  /* 0x0000000c0d7a723e */ /* 0x000fe200000010ff */
[C---:B------:R-:W-:Y:S01]  /*8630*/  FFMA R19, R83.reuse, R80, R19 ;  /* 0x0000005053137223 */ /* 0x040fe20000000013 */
[----:B------:R-:W-:Y:S01]  /*8640*/  LOP3.LUT R80, R102, 0xffff0000, RZ, 0xc0, !PT ;  /* 0xffff000066507812 */ /* 0x000fe200078ec0ff */
[----:B------:R-:W-:Y:S01]  /*8650*/  FMUL R22, R76, R22 ;  /* 0x000000164c167220 */ /* 0x000fe20000400000 */
[----:B------:R-:W-:Y:S01]  /*8660*/  FFMA R16, R83, R85, R16 ;  /* 0x0000005553107223 */ /* 0x000fe20000000010 */
[----:B------:R-:W-:Y:S01]  /*8670*/  SHF.L.U32 R85, R103, 0x10, RZ ;  /* 0x0000001067557819 */ /* 0x000fe200000006ff */
[----:B------:R-:W-:Y:S01]  /*8680*/  FFMA R17, R83, R0, R17 ;  /* 0x0000000053117223 */ /* 0x000fe20000000011 */
[----:B------:R-:W-:Y:S01]  /*8690*/  LOP3.LUT R0, R101, 0xffff0000, RZ, 0xc0, !PT ;  /* 0xffff000065007812 */ /* 0x000fe200078ec0ff */
[----:B------:R-:W-:Y:S01]  /*86a0*/  FFMA R22, R83, R3, R22 ;  /* 0x0000000353167223 */ /* 0x000fe20000000016 */
[----:B------:R-:W-:Y:S01]  /*86b0*/  SHF.L.U32 R3, R102, 0x10, RZ ;  /* 0x0000001066037819 */ /* 0x000fe200000006ff */
[C---:B------:R-:W-:Y:S01]  /*86c0*/  FMUL R23, R76.reuse, R23 ;  /* 0x000000174c177220 */ /* 0x040fe20000400000 */
[----:B------:R-:W-:Y:S01]  /*86d0*/  F2FP.BF16.F32.PACK_AB R123, R19, R18 ;  /* 0x00000012137b723e */ /* 0x000fe200000010ff */
[C---:B------:R-:W-:Y:S01]  /*86e0*/  FMUL R20, R76.reuse, R24 ;  /* 0x000000184c147220 */ /* 0x040fe20000400000 */
[----:B------:R-:W-:Y:S01]  /*86f0*/  F2FP.BF16.F32.PACK_AB R128, R17, R16 ;  /* 0x000000101180723e */ /* 0x000fe200000010ff */
[----:B------:R-:W-:Y:S01]  /*8700*/  FMUL R21, R76, R25 ;  /* 0x000000194c157220 */ /* 0x000fe20000400000 */
[C---:B------:R-:W-:Y:S01]  /*8710*/  FFMA R23, R83.reuse, R0, R23 ;  /* 0x0000000053177223 */ /* 0x040fe20000000017 */
[----:B------:R-:W-:Y:S01]  /*8720*/  SHF.L.U32 R0, R108, 0x10, RZ ;  /* 0x000000106c007819 */ /* 0x000fe200000006ff */
[C---:B------:R-:W-:Y:S01]  /*8730*/  FMUL R26, R76.reuse, R26 ;  /* 0x0000001a4c1a7220 */ /* 0x040fe20000400000 */
[----:B------:R-:W-:Y:S01]  /*8740*/  FMUL R27, R76, R27 ;  /* 0x0000001b4c1b7220 */ /* 0x000fe20000400000 */
        /* <DEDUP_REMOVED lines=14> */
[----:B------:R-:W-:Y:S01]  /*8830*/  FMUL R30, R76, R30 ;  /* 0x0000001e4c1e7220 */ /* 0x000fe20000400000 */
[----:B------:R-:W-:Y:S01]  /*8840*/  F2FP.BF16.F32.PACK_AB R131, R27, R26 ;  /* 0x0000001a1b83723e */ /* 0x000fe200000010ff */
[C---:B------:R-:W-:Y:S01]  /*8850*/  FFMA R25, R83.reuse, R80, R25 ;  /* 0x0000005053197223 */ /* 0x040fe20000000019 */
[----:B------:R-:W-:Y:S01]  /*8860*/  LOP3.LUT R80, R110, 0xffff0000, RZ, 0xc0, !PT ;  /* 0xffff00006e507812 */ /* 0x000fe200078ec0ff */
        /* <DEDUP_REMOVED lines=36> */
[----:B------:R1:W-:Y:S01]  /*8ab0*/  STS.128 [R178+UR36+0x4400], R112 ;  /* 0x00440070b2007988 */ /* 0x0003e20008000c24 */
        /* <DEDUP_REMOVED lines=12> */
[----:B------:R2:W-:Y:S01]  /*8b80*/  STS.128 [R177+0x4400], R120 ;  /* 0x00440078b1007388 */ /* 0x0005e20000000c00 */
        /* <DEDUP_REMOVED lines=12> */
[----:B------:R4:W-:Y:S01]  /*8c50*/  STS.128 [R176+0x4400], R128 ;  /* 0x00440080b0007388 */ /* 0x0009e20000000c00 */
[----:B------:R-:W-:Y:S01]  /*8c60*/  FMUL R51, R76, R51 ;  /* 0x000000334c337220 */ /* 0x000fe20000400000 */
[C---:B------:R-:W-:Y:S01]  /*8c70*/  FFMA R44, R83.reuse, R3, R44 ;  /* 0x00000003532c7223 */ /* 0x040fe2000000002c */
[C---:B------:R-:W-:Y:S01]  /*8c80*/  SHF.L.U32 R3, R132.reuse, 0x10, RZ ;  /* 0x0000001084037819 */ /* 0x040fe200000006ff */
[----:B------:R-:W-:Y:S01]  /*8c90*/  FFMA R45, R83, R80, R45 ;  /* 0x00000050532d7223 */ /* 0x000fe2000000002d */
[----:B------:R-:W-:Y:S01]  /*8ca0*/  LOP3.LUT R80, R133, 0xffff0000, RZ, 0xc0, !PT ;  /* 0xffff000085507812 */ /* 0x000fe200078ec0ff */
        /* <DEDUP_REMOVED lines=8> */
[C---:B------:R-:W-:Y:S01]  /*8d30*/  FMUL R54, R76.reuse, R54 ;  /* 0x000000364c367220 */ /* 0x040fe20000400000 */
[----:B------:R-:W-:Y:S01]  /*8d40*/  F2FP.BF16.F32.PACK_AB R114, R37, R36 ;  /* 0x000000242572723e */ /* 0x000fe200000010ff */
[----:B------:R1:W-:Y:S01]  /*8d50*/  STS.128 [R175+0x4400], R136 ;  /* 0x00440088af007388 */ /* 0x0003e20000000c00 */
[----:B------:R-:W-:Y:S01]  /*8d60*/  F2FP.BF16.F32.PACK_AB R115, R43, R42 ;  /* 0x0000002a2b73723e */ /* 0x000fe200000010ff */
[----:B------:R-:W-:Y:S01]  /*8d70*/  FMUL R55, R76, R55 ;  /* 0x000000374c377220 */ /* 0x000fe20000400000 */
[----:B--2---:R-:W-:Y:S01]  /*8d80*/  F2FP.BF16.F32.PACK_AB R120, R41, R40 ;  /* 0x000000282978723e */ /* 0x004fe200000010ff */
[----:B------:R-:W-:Y:S01]  /*8d90*/  FFMA R48, R83, R3, R48 ;  /* 0x0000000353307223 */ /* 0x000fe20000000030 */
[----:B------:R-:W-:Y:S01]  /*8da0*/  SHF.L.U32 R3, R135, 0x10, RZ ;  /* 0x0000001087037819 */ /* 0x000fe200000006ff */
[----:B------:R-:W-:Y:S01]  /*8db0*/  FFMA R49, R83, R0, R49 ;  /* 0x0000000053317223 */ /* 0x000fe20000000031 */
[C---:B------:R-:W-:Y:S01]  /*8dc0*/  SHF.L.U32 R0, R134.reuse, 0x10, RZ ;  /* 0x0000001086007819 */ /* 0x040fe200000006ff */
[----:B------:R2:W-:Y:S01]  /*8dd0*/  STS.128 [R173+0x4400], R112 ;  /* 0x00440070ad007388 */ /* 0x0005e20000000c00 */
[----:B------:R-:W-:Y:S01]  /*8de0*/  F2FP.BF16.F32.PACK_AB R121, R47, R46 ;  /* 0x0000002e2f79723e */ /* 0x000fe200000010ff */
[----:B------:R-:W-:Y:S01]  /*8df0*/  FFMA R54, R83, R85, R54 ;  /* 0x0000005553367223 */ /* 0x000fe20000000036 */
[----:B------:R-:W-:Y:S01]  /*8e00*/  SHF.L.U32 R85, R141, 0x10, RZ ;  /* 0x000000108d557819 */ /* 0x000fe200000006ff */
[----:B------:R-:W-:Y:S01]  /*8e10*/  FFMA R55, R83, R80, R55 ;  /* 0x0000005053377223 */ /* 0x000fe20000000037 */
[----:B------:R-:W-:Y:S01]  /*8e20*/  LOP3.LUT R80, R134, 0xffff0000, RZ, 0xc0, !PT ;  /* 0xffff000086507812 */ /* 0x000fe200078ec0ff */
[C---:B------:R-:W-:Y:S01]  /*8e30*/  FMUL R52, R76.reuse, R56 ;  /* 0x000000384c347220 */ /* 0x040fe20000400000 */
[----:B------:R-:W-:Y:S01]  /*8e40*/  F2FP.BF16.F32.PACK_AB R122, R45, R44 ;  /* 0x0000002c2d7a723e */ /* 0x000fe200000010ff */
[C---:B------:R-:W-:Y:S01]  /*8e50*/  FMUL R53, R76.reuse, R57 ;  /* 0x000000394c357220 */ /* 0x040fe20000400000 */
[C---:B------:R-:W-:Y:S01]  /*8e60*/  FMUL R58, R76.reuse, R58 ;  /* 0x0000003a4c3a7220 */ /* 0x040fe20000400000 */
[----:B------:R-:W-:Y:S01]  /*8e70*/  FFMA R52, R83, R0, R52 ;  /* 0x0000000053347223 */ /* 0x000fe20000000034 */
[----:B------:R-:W-:Y:S01]  /*8e80*/  LOP3.LUT R0, R135, 0xffff0000, RZ, 0xc0, !PT ;  /* 0xffff000087007812 */ /* 0x000fe200078ec0ff */
[C---:B------:R-:W-:Y:S01]  /*8e90*/  FFMA R53, R83.reuse, R80, R53 ;  /* 0x0000005053357223 */ /* 0x040fe20000000035 */
[----:B------:R-:W-:Y:S01]  /*8ea0*/  FFMA R58, R83, R3, R58 ;  /* 0x00000003533a7223 */ /* 0x000fe2000000003a */
[----:B------:R-:W-:Y:S01]  /*8eb0*/  FMUL R59, R76, R59 ;  /* 0x0000003b4c3b7220 */ /* 0x000fe20000400000 */
[----:B------:R-:W-:Y:S01]  /*8ec0*/  SHF.L.U32 R3, R140, 0x10, RZ ;  /* 0x000000108c037819 */ /* 0x000fe200000006ff */
[----:B------:R-:W-:Y:S01]  /*8ed0*/  FMUL R56, R76, R60 ;  /* 0x0000003c4c387220 */ /* 0x000fe20000400000 */
[----:B------:R-:W-:Y:S01]  /*8ee0*/  LOP3.LUT R80, R140, 0xffff0000, RZ, 0xc0, !PT ;  /* 0xffff00008c507812 */ /* 0x000fe200078ec0ff */
[C---:B------:R-:W-:Y:S01]  /*8ef0*/  FMUL R57, R76.reuse, R61 ;  /* 0x0000003d4c397220 */ /* 0x040fe20000400000 */
[----:B------:R-:W-:Y:S01]  /*8f00*/  F2FP.BF16.F32.PACK_AB R123, R51, R50 ;  /* 0x00000032337b723e */ /* 0x000fe200000010ff */
[C---:B------:R-:W-:Y:S01]  /*8f10*/  FMUL R62, R76.reuse, R62 ;  /* 0x0000003e4c3e7220 */ /* 0x040fe20000400000 */
[C---:B------:R-:W-:Y:S01]  /*8f20*/  FFMA R59, R83.reuse, R0, R59 ;  /* 0x00000000533b7223 */ /* 0x040fe2000000003b */
[----:B------:R-:W-:Y:S01]  /*8f30*/  FFMA R56, R83, R3, R56 ;  /* 0x0000000353387223 */ /* 0x000fe20000000038 */
[----:B------:R-:W-:Y:S01]  /*8f40*/  LOP3.LUT R0, R141, 0xffff0000, RZ, 0xc0, !PT ;  /* 0xffff00008d007812 */ /* 0x000fe200078ec0ff */
[----:B------:R2:W-:Y:S01]  /*8f50*/  STS.128 [R172+0x4400], R120 ;  /* 0x00440078ac007388 */ /* 0x0005e20000000c00 */
[C---:B------:R-:W-:Y:S01]  /*8f60*/  FFMA R57, R83.reuse, R80, R57 ;  /* 0x0000005053397223 */ /* 0x040fe20000000039 */
[----:B------:R-:W-:Y:S01]  /*8f70*/  FMUL R63, R76, R63 ;  /* 0x0000003f4c3f7220 */ /* 0x000fe20000400000 */
[----:B------:R-:W-:Y:S01]  /*8f80*/  SHF.L.U32 R3, R142, 0x10, RZ ;  /* 0x000000108e037819 */ /* 0x000fe200000006ff */
[----:B------:R-:W-:Y:S01]  /*8f90*/  FFMA R62, R83, R85, R62 ;  /* 0x00000055533e7223 */ /* 0x000fe2000000003e */
[----:B------:R-:W-:Y:S01]  /*8fa0*/  FMUL R60, R76, R64 ;  /* 0x000000404c3c7220 */ /* 0x000fe20000400000 */
[----:B------:R-:W-:Y:S01]  /*8fb0*/  LOP3.LUT R80, R142, 0xffff0000, RZ, 0xc0, !PT ;  /* 0xffff00008e507812 */ /* 0x000fe200078ec0ff */
[C---:B------:R-:W-:Y:S01]  /*8fc0*/  FMUL R61, R76.reuse, R65 ;  /* 0x000000414c3d7220 */ /* 0x040fe20000400000 */
[----:B------:R-:W-:Y:S01]  /*8fd0*/  SHF.L.U32 R85, R143, 0x10, RZ ;  /* 0x000000108f557819 */ /* 0x000fe200000006ff */
[C---:B------:R-:W-:Y:S01]  /*8fe0*/  FMUL R66, R76.reuse, R66 ;  /* 0x000000424c427220 */ /* 0x040fe20000400000 */
[----:B------:R-:W-:Y:S01]  /*8ff0*/  FFMA R63, R83, R0, R63 ;  /* 0x00000000533f7223 */ /* 0x000fe2000000003f */
[----:B------:R-:W-:Y:S01]  /*9000*/  FMUL R67, R76, R67 ;  /* 0x000000434c437220 */ /* 0x000fe20000400000 */
[----:B----4-:R-:W-:Y:S01]  /*9010*/  F2FP.BF16.F32.PACK_AB R128, R49, R48 ;  /* 0x000000303180723e */ /* 0x010fe200000010ff */
[----:B------:R-:W-:Y:S01]  /*9020*/  FFMA R60, R83, R3, R60 ;  /* 0x00000003533c7223 */ /* 0x000fe2000000003c */
[----:B------:R-:W-:Y:S01]  /*9030*/  F2FP.BF16.F32.PACK_AB R129, R55, R54 ;  /* 0x000000363781723e */ /* 0x000fe200000010ff */
[----:B------:R-:W-:Y:S01]  /*9040*/  FFMA R61, R83, R80, R61 ;  /* 0x00000050533d7223 */ /* 0x000fe2000000003d */
[----:B------:R-:W-:Y:S01]  /*9050*/  F2FP.BF16.F32.PACK_AB R130, R53, R52 ;  /* 0x000000343582723e */ /* 0x000fe200000010ff */
[----:B------:R-:W-:Y:S01]  /*9060*/  FFMA R66, R83, R85, R66 ;  /* 0x0000005553427223 */ /* 0x000fe20000000042 */
[----:B------:R-:W-:Y:S01]  /*9070*/  F2FP.BF16.F32.PACK_AB R131, R59, R58 ;  /* 0x0000003a3b83723e */ /* 0x000fe200000010ff */
[----:B------:R-:W-:Y:S01]  /*9080*/  FFMA R67, R83, R82, R67 ;  /* 0x0000005253437223 */ /* 0x000fe20000000043 */
[----:B-1----:R-:W-:Y:S02]  /*9090*/  F2FP.BF16.F32.PACK_AB R136, R57, R56 ;  /* 0x000000383988723e */ /* 0x002fe400000010ff */
[----:B------:R-:W-:Y:S01]  /*90a0*/  F2FP.BF16.F32.PACK_AB R137, R63, R62 ;  /* 0x0000003e3f89723e */ /* 0x000fe200000010ff */
[----:B------:R2:W-:Y:S01]  /*90b0*/  STS.128 [R171+0x4400], R128 ;  /* 0x00440080ab007388 */ /* 0x0005e20000000c00 */
[----:B------:R-:W-:Y:S02]  /*90c0*/  F2FP.BF16.F32.PACK_AB R138, R61, R60 ;  /* 0x0000003c3d8a723e */ /* 0x000fe400000010ff */
[----:B------:R-:W-:Y:S02]  /*90d0*/  F2FP.BF16.F32.PACK_AB R139, R67, R66 ;  /* 0x00000042438b723e */ /* 0x000fe400000010ff */
[----:B------:R-:W-:Y:S02]  /*90e0*/  LEA R3, R97, UR36, 0x3 ;  /* 0x0000002461037c11 */ /* 0x000fe4000f8e18ff */
[----:B------:R-:W-:Y:S01]  /*90f0*/  @P6 SHF.L.U32 R80, R162, 0x1f, RZ ;  /* 0x0000001fa2506819 */ /* 0x000fe200000006ff */
[----:B------:R2:W-:Y:S01]  /*9100*/  STS.128 [R170+0x4400], R136 ;  /* 0x00440088aa007388 */ /* 0x0005e20000000c00 */
[----:B------:R-:W-:Y:S01]  /*9110*/  @!PT LDS RZ, [RZ] ;  /* 0x00000000fffff984 */ /* 0x000fe20000000800 */
[----:B------:R-:W-:Y:S01]  /*9120*/  @!PT LDS RZ, [RZ] ;  /* 0x00000000fffff984 */ /* 0x000fe20000000800 */
[----:B------:R-:W-:Y:S01]  /*9130*/  @!PT LDS RZ, [RZ] ;  /* 0x00000000fffff984 */ /* 0x000fe20000000800 */
[----:B------:R-:W-:Y:S01]  /*9140*/  @!PT LDS RZ, [RZ] ;  /* 0x00000000fffff984 */ /* 0x000fe20000000800 */
[----:B------:R1:W-:Y:S07]  /*9150*/  MEMBAR.ALL.CTA ;  /* 0x0000000000007992 */ /* 0x0003ee0000008000 */
[----:B-1----:R-:W1:Y:S02]  /*9160*/  FENCE.VIEW.ASYNC.S ;  /* 0x00000000000073c6 */ /* 0x002e640000000000 */
[----:B-1----:R-:W-:Y:S06]  /*9170*/  BAR.SYNC.DEFER_BLOCKING 0x1, 0x80 ;  /* 0x0042000000007b1d */ /* 0x002fec0000010000 */
[----:B------:R-:W-:Y:S05]  /*9180*/  @P0 BRA `(.L_x_107) ;  /* 0x00000000002c0947 */ /* 0x000fea0003800000 */
[----:B------:R-:W-:Y:S01]  /*9190*/  R2UR UR5, R81 ;  /* 0x00000000510572ca */ /* 0x000fe200000e0000 */
[----:B------:R-:W-:Y:S01]  /*91a0*/  UIADD3 UR4, UP0, UPT, UR50, 0xa80, URZ ;  /* 0x00000a8032047890 */ /* 0x000fe2000ff1e0ff */
[----:B------:R-:W-:Y:S01]  /*91b0*/  R2UR UR6, R168 ;  /* 0x00000000a80672ca */ /* 0x000fe200000e0000 */
[----:B------:R-:W-:Y:S01]  /*91c0*/  UIADD3 UR8, UPT, UPT, UR36, 0x4400, URZ ;  /* 0x0000440024087890 */ /* 0x000fe2000fffe0ff */
[----:B------:R-:W-:Y:S01]  /*91d0*/  UMOV UR10, UR42 ;  /* 0x0000002a000a7c82 */ /* 0x000fe20008000000 */
[----:B------:R-:W-:Y:S10]  /*91e0*/  UMOV UR11, UR52 ;  /* 0x00000034000b7c82 */ /* 0x000ff40008000000 */
[----:B------:R-:W-:Y:S02]  /*91f0*/  UIADD3 UR9, UPT, UPT, UR6, UR5, URZ ;  /* 0x0000000506097290 */ /* 0x000fe4000fffe0ff */
[----:B------:R-:W-:Y:S09]  /*9200*/  UIADD3.X UR5, UPT, UPT, URZ, UR51, URZ, UP0, !UPT ;  /* 0x00000033ff057290 */ /* 0x000ff200087fe4ff */
[----:B------:R1:W-:Y:S01]  /*9210*/  UTMASTG.3D [UR8], [UR4] ;  /* 0x00000008040073b5 */ /* 0x0003e20008010000 */
[----:B------:R0:W-:Y:S01]  /*9220*/  UTMACMDFLUSH ;  /* 0x00000000000079b7 */ /* 0x0001e20000000000 */
[----:B-1----:R-:W-:Y:S04]  /*9230*/  DEPBAR.LE SB0, 0x1 ;  /* 0x000080400000791a */ /* 0x002fe80000000000 */
.L_x_107:
[----:B------:R-:W-:Y:S05]  /*9240*/  BSYNC.RECONVERGENT B0 ;  /* 0x0000000000007941 */ /* 0x000fea0003800200 */
.L_x_106:
[----:B------:R-:W-:Y:S01]  /*9250*/  BAR.SYNC.DEFER_BLOCKING 0x1, 0x80 ;  /* 0x0042000000007b1d */ /* 0x000fe20000010000 */
[----:B------:R-:W-:Y:S01]  /*9260*/  UIADD3 UR4, UPT, UPT, UR37, 0x1, URZ ;  /* 0x0000000125047890 */ /* 0x000fe2000fffe0ff */
[----:B------:R-:W-:Y:S01]  /*9270*/  IMAD.MOV.U32 R0, RZ, RZ, 0x40 ;  /* 0x00000040ff007424 */ /* 0x000fe200078e00ff */
[----:B------:R-:W-:Y:S02]  /*9280*/  ISETP.NE.AND P0, PT, R79, RZ, PT ;  /* 0x000000ff4f00720c */ /* 0x000fe40003f05270 */
[----:B------:R-:W-:Y:S02]  /*9290*/  UISETP.NE.AND UP0, UPT, UR4, 0x4, UPT ;  /* 0x000000040400788c */ /* 0x000fe4000bf05270 */
[----:B------:R-:W-:Y:S02]  /*92a0*/  SEL R81, R0, 0x80, !P0 ;  /* 0x0000008000517807 */ /* 0x000fe40004000000 */
[----:B------:R-:W-:Y:S01]  /*92b0*/  USEL UR38, UR4, URZ, UP0 ;  /* 0x000000ff04267287 */ /* 0x000fe20008000000 */
[----:B------:R1:W-:Y:S01]  /*92c0*/  @P6 SYNCS.ARRIVE.TRANS64.RED.A1T0 RZ, [R105+URZ], RZ ;  /* 0x000000ff69ff69a7 */ /* 0x0003e200081004ff */
[----:B------:R-:W-:Y:S01]  /*92d0*/  BSSY B1, `(.L_x_108) ;  /* 0x0000020000017945 */ /* 0x000fe20003800000 */
[----:B------:R-:W4:Y:S02]  /*92e0*/  @P6 SYNCS.PHASECHK.TRANS64.TRYWAIT P1, [R3+URZ+0x10], R80 ;  /* 0x00001050030065a7 */ /* 0x000f2400080211ff */
[----:B----4-:R-:W-:Y:S01]  /*92f0*/  @P6 SEL R99, RZ, 0x1, !P1 ;  /* 0x00000001ff636807 */ /* 0x010fe20004800000 */
[----:B-1----:R-:W-:Y:S06]  /*9300*/  @!P6 BRA `(.L_x_109) ;  /* 0x000000000070e947 */ /* 0x002fec0003800000 */
        /* <DEDUP_REMOVED lines=10> */
[----:B------:R-:W1:Y:S02]  /*93b0*/  SYNCS.PHASECHK.TRANS64.TRYWAIT P0, [R3+URZ+0x10], R6 ;  /* 0x00001006030075a7 */ /* 0x000e6400080011ff */
[----:B-1----:R-:W-:Y:S05]  /*93c0*/  @!P0 BRA `(.L_x_112) ;  /* 0x0000003000dc8947 */ /* 0x002fea0003800000 */
.L_x_111:
[----:B------:R-:W-:Y:S05]  /*93d0*/  BSYNC B0 ;  /* 0x0000000000007941 */ /* 0x000fea0003800000 */
.L_x_110:
[----:B------:R-:W-:Y:S01]  /*93e0*/  ISETP.NE.AND P0, PT, R104, RZ, PT ;  /* 0x000000ff6800720c */ /* 0x000fe20003f05270 */
[----:B------:R-:W-:Y:S11]  /*93f0*/  VIADD R97, R97, 0x1 ;  /* 0x0000000161617836 */ /* 0x000ff60000000000 */
[----:B------:R-:W-:Y:S01]  /*9400*/  @!UPT UIADD3 URZ, UPT, UPT, URZ, URZ, URZ ;  /* 0x000000fffffff290 */ /* 0x000fe2000fffe0ff */
[----:B------:R4:W2:Y:S01]  /*9410*/  @P0 LDS.128 R88, [R4+UR36+0x400] ;  /* 0x0004002404580984 */ /* 0x0008a20008000c00 */
[--C-:B-1----:R-:W-:Y:S01]  /*9420*/  @P0 IMAD.IADD R3, R96, 0x1, R5.reuse ;  /* 0x0000000160030824 */ /* 0x102fe200078e0205 */
[C---:B------:R-:W-:Y:S01]  /*9430*/  @P0 IADD3 R6, PT, PT, R98.reuse, R7, RZ ;  /* 0x0000000762060210 */ /* 0x040fe20007ffe0ff */
[C---:B------:R-:W-:Y:S01]  /*9440*/  @P0 IMAD.IADD R8, R98.reuse, 0x1, R5 ;  /* 0x0000000162080824 */ /* 0x040fe200078e0205 */
[----:B------:R4:W1:Y:S02]  /*9450*/  @P0 LDS.128 R92, [R0+0x400] ;  /* 0x00040000005c0984 */ /* 0x0008640000000c00 */
[----:B------:R-:W-:Y:S02]  /*9460*/  @P0 IADD3 R9, PT, PT, R98, R3, RZ ;  /* 0x0000000362090210 */ /* 0x000fe40007ffe0ff */
[----:B------:R4:W1:Y:S04]  /*9470*/  @P0 LDS.128 R100, [R7+0x400] ;  /* 0x0004000007640984 */ /* 0x0008680000000c00 */
[----:B------:R4:W1:Y:S04]  /*9480*/  @P0 LDS.128 R108, [R6+0x400] ;  /* 0x00040000066c0984 */ /* 0x0008680000000c00 */
[----:B------:R4:W1:Y:S04]  /*9490*/  @P0 LDS.128 R116, [R5+0x400] ;  /* 0x0004000005740984 */ /* 0x0008680000000c00 */
[----:B------:R4:W1:Y:S04]  /*94a0*/  @P0 LDS.128 R124, [R8+0x400] ;  /* 0x00040000087c0984 */ /* 0x0008680000000c00 */
[----:B------:R4:W1:Y:S04]  /*94b0*/  @P0 LDS.128 R132, [R3+0x400] ;  /* 0x0004000003840984 */ /* 0x0008680000000c00 */
[----:B------:R4:W1:Y:S02]  /*94c0*/  @P0 LDS.128 R140, [R9+0x400] ;  /* 0x00040000098c0984 */ /* 0x0008640000000c00 */
.L_x_109:
[----:B------:R-:W-:Y:S05]  /*94d0*/  BSYNC B1 ;  /* 0x0000000000017941 */ /* 0x000fea0003800000 */
.L_x_108:
        /* <DEDUP_REMOVED lines=21> */
.L_x_113:
[----:B------:R-:W-:Y:S01]  /*9630*/  ISETP.NE.AND P6, PT, R174, RZ, PT ;  /* 0x000000ffae00720c */ /* 0x000fe20003fc5270 */
[----:B------:R-:W-:Y:S05]  /*9640*/  WARPSYNC.ALL ;  /* 0x0000000000007948 */ /* 0x000fea0003800000 */
[----:B------:R-:W-:Y:S01]  /*9650*/  R2UR UR4, R16 ;  /* 0x00000000100472ca */ /* 0x000fe200000e0000 */
[----:B------:R-:W-:Y:S01]  /*9660*/  BSSY.RECONVERGENT B0, `(.L_x_114) ;  /* 0x0000105000007945 */ /* 0x000fe20003800200 */
[----:B------:R-:W-:Y:S02]  /*9670*/  MOV R3, UR38 ;  /* 0x0000002600037c02 */ /* 0x000fe40008000f00 */
[----:B------:R-:W-:Y:S02]  /*9680*/  MOV R84, UR45 ;  /* 0x0000002d00547c02 */ /* 0x000fe40008000f00 */
[C---:B--2---:R-:W-:Y:S02]  /*9690*/  SHF.L.U32 R80, R88.reuse, 0x10, RZ ;  /* 0x0000001058507819 */ /* 0x044fe400000006ff */
[----:B------:R-:W-:Y:S02]  /*96a0*/  @P6 LEA R3, R3, UR36, 0x3 ;  /* 0x0000002403036c11 */ /* 0x000fe4000f8e18ff */
[----:B------:R-:W-:Y:S02]  /*96b0*/  LOP3.LUT R82, R88, 0xffff0000, RZ, 0xc0, !PT ;  /* 0xffff000058527812 */ /* 0x000fe400078ec0ff */
[----:B------:R-:W-:Y:S01]  /*96c0*/  @P6 IADD3 R3, PT, PT, R3, 0x30, RZ ;  /* 0x0000003003036810 */ /* 0x000fe20007ffe0ff */
[----:B------:R-:W2:Y:S01]  /*96d0*/  LDTM.x64 R4, tmem[UR4] ;  /* 0x00000004000479ee */ /* 0x000ea20008340000 */
[----:B------:R-:W-:Y:S02]  /*96e0*/  SHF.L.U32 R85, R90, 0x10, RZ ;  /* 0x000000105a557819 */ /* 0x000fe400000006ff */
[----:B------:R-:W-:Y:S02]  /*96f0*/  @P6 PRMT R84, R84, 0x654, R3 ;  /* 0x0000065454546816 */ /* 0x000fe40000000003 */
[----:B------:R-:W-:Y:S01]  /*9700*/  ISETP.NE.AND P0, PT, R165, RZ, PT ;  /* 0x000000ffa500720c */ /* 0x000fe20003f05270 */
[C---:B--2---:R-:W-:Y:S01]  /*9710*/  FMUL R3, R76.reuse, R5 ;  /* 0x000000054c037220 */ /* 0x044fe20000400000 */
[C---:B------:R-:W-:Y:S01]  /*9720*/  FMUL R0, R76.reuse, R4 ;  /* 0x000000044c007220 */ /* 0x040fe20000400000 */
        /* <DEDUP_REMOVED lines=29> */
[C---:B------:R-:W-:Y:S01]  /*9900*/  SHF.L.U32 R65, R89.reuse, 0x10, RZ ;  /* 0x0000001059417819 */ /* 0x040fe200000006ff */
[C---:B------:R-:W-:Y:S01]  /*9910*/  FMUL R60, R76.reuse, R64 ;  /* 0x000000404c3c7220 */ /* 0x040fe20000400000 */
[----:B------:R-:W-:Y:S01]  /*9920*/  LOP3.LUT R64, R89, 0xffff0000, RZ, 0xc0, !PT ;  /* 0xffff000059407812 */ /* 0x000fe200078ec0ff */
[C---:B------:R-:W-:Y:S01]  /*9930*/  FMUL R6, R76.reuse, R6 ;  /* 0x000000064c067220 */ /* 0x040fe20000400000 */
[----:B------:R-:W-:Y:S01]  /*9940*/  FMUL R7, R76, R7 ;  /* 0x000000074c077220 */ /* 0x000fe20000400000 */
[C---:B------:R-:W-:Y:S01]  /*9950*/  FFMA R0, R83.reuse, R80, R0 ;  /* 0x0000005053007223 */ /* 0x040fe20000000000 */
[C---:B------:R-:W-:Y:S01]  /*9960*/  FFMA R3, R83.reuse, R82, R3 ;  /* 0x0000005253037223 */ /* 0x040fe20000000003 */
[C---:B------:R-:W-:Y:S01]  /*9970*/  FFMA R6, R83.reuse, R65, R6 ;  /* 0x0000004153067223 */ /* 0x040fe20000000006 */
[C---:B------:R-:W-:Y:S01]  /*9980*/  FFMA R7, R83.reuse, R64, R7 ;  /* 0x0000004053077223 */ /* 0x040fe20000000007 */
[----:B------:R-:W-:Y:S01]  /*9990*/  LOP3.LUT R64, R90, 0xffff0000, RZ, 0xc0, !PT ;  /* 0xffff00005a407812 */ /* 0x000fe200078ec0ff */
[----:B------:R-:W-:Y:S01]  /*99a0*/  FFMA R4, R83, R85, R4 ;  /* 0x0000005553047223 */ /* 0x000fe20000000004 */
[----:B------:R-:W-:Y:S01]  /*99b0*/  F2FP.BF16.F32.PACK_AB R112, R3, R0 ;  /* 0x000000000370723e */ /* 0x000fe200000010ff */
[C---:B------:R-:W-:Y:S01]  /*99c0*/  FMUL R10, R76.reuse, R10 ;  /* 0x0000000a4c0a7220 */ /* 0x040fe20000400000 */
[----:B------:R-:W-:Y:S01]  /*99d0*/  SHF.L.U32 R3, R91, 0x10, RZ ;  /* 0x000000105b037819 */ /* 0x000fe200000006ff */
[----:B------:R-:W-:Y:S01]  /*99e0*/  FFMA R5, R83, R64, R5 ;  /* 0x0000004053057223 */ /* 0x000fe20000000005 */
[----:B------:R-:W-:Y:S01]  /*99f0*/  LOP3.LUT R0, R91, 0xffff0000, RZ, 0xc0, !PT ;  /* 0xffff00005b007812 */ /* 0x000fe200078ec0ff */
[----:B------:R-:W-:Y:S01]  /*9a00*/  FMUL R11, R76, R11 ;  /* 0x0000000b4c0b7220 */ /* 0x000fe20000400000 */
[----:B------:R-:W-:Y:S01]  /*9a10*/  F2FP.BF16.F32.PACK_AB R113, R7, R6 ;  /* 0x000000060771723e */ /* 0x000fe200000010ff */
[C---:B------:R-:W-:Y:S01]  /*9a20*/  FFMA R10, R83.reuse, R3, R10 ;  /* 0x00000003530a7223 */ /* 0x040fe2000000000a */
[C---:B-1----:R-:W-:Y:S01]  /*9a30*/  SHF.L.U32 R7, R92.reuse, 0x10, RZ ;  /* 0x000000105c077819 */ /* 0x042fe200000006ff */
[----:B------:R-:W-:Y:S01]  /*9a40*/  FFMA R11, R83, R0, R11 ;  /* 0x00000000530b7223 */ /* 0x000fe2000000000b */
[----:B------:R-:W-:Y:S01]  /*9a50*/  LOP3.LUT R6, R92, 0xffff0000, RZ, 0xc0, !PT ;  /* 0xffff00005c067812 */ /* 0x000fe200078ec0ff */
[C---:B------:R-:W-:Y:S01]  /*9a60*/  FMUL R14, R76.reuse, R14 ;  /* 0x0000000e4c0e7220 */ /* 0x040fe20000400000 */
[----:B------:R-:W-:Y:S01]  /*9a70*/  F2FP.BF16.F32.PACK_AB R114, R5, R4 ;  /* 0x000000040572723e */ /* 0x000fe200000010ff */
[----:B------:R-:W-:Y:S01]  /*9a80*/  FFMA R8, R83, R7, R8 ;  /* 0x0000000753087223 */ /* 0x000fe20000000008 */
[----:B------:R-:W-:Y:S01]  /*9a90*/  SHF.L.U32 R0, R93, 0x10, RZ ;  /* 0x000000105d007819 */ /* 0x000fe200000006ff */
[----:B------:R-:W-:Y:S01]  /*9aa0*/  FFMA R9, R83, R6, R9 ;  /* 0x0000000653097223 */ /* 0x000fe20000000009 */
[----:B------:R-:W-:Y:S01]  /*9ab0*/  LOP3.LUT R4, R93, 0xffff0000, RZ, 0xc0, !PT ;  /* 0xffff00005d047812 */ /* 0x000fe200078ec0ff */
[----:B------:R-:W-:Y:S01]  /*9ac0*/  FMUL R15, R76, R15 ;  /* 0x0000000f4c0f7220 */ /* 0x000fe20000400000 */
[C---:B------:R-:W-:Y:S01]  /*9ad0*/  SHF.L.U32 R3, R94.reuse, 0x10, RZ ;  /* 0x000000105e037819 */ /* 0x040fe200000006ff */
[C---:B------:R-:W-:Y:S01]  /*9ae0*/  FFMA R14, R83.reuse, R0, R14 ;  /* 0x00000000530e7223 */ /* 0x040fe2000000000e */
[----:B------:R-:W-:Y:S01]  /*9af0*/  LOP3.LUT R0, R94, 0xffff0000, RZ, 0xc0, !PT ;  /* 0xffff00005e007812 */ /* 0x000fe200078ec0ff */
[----:B------:R-:W-:Y:S01]  /*9b00*/  FFMA R15, R83, R4, R15 ;  /* 0x00000004530f7223 */ /* 0x000fe2000000000f */
[----:B------:R-:W-:Y:S01]  /*9b10*/  LOP3.LUT R4, R95, 0xffff0000, RZ, 0xc0, !PT ;  /* 0xffff00005f047812 */ /* 0x000fe200078ec0ff */
[----:B------:R-:W-:Y:S01]  /*9b20*/  FFMA R12, R83, R3, R12 ;  /* 0x00000003530c7223 */ /* 0x000fe2000000000c */
[----:B------:R-:W-:Y:S01]  /*9b30*/  SHF.L.U32 R3, R95, 0x10, RZ ;  /* 0x000000105f037819 */ /* 0x000fe200000006ff */
[----:B------:R-:W-:Y:S01]  /*9b40*/  FMUL R18, R76, R18 ;  /* 0x000000124c127220 */ /* 0x000fe20000400000 */
[C---:B------:R-:W-:Y:S01]  /*9b50*/  SHF.L.U32 R5, R100.reuse, 0x10, RZ ;  /* 0x0000001064057819 */ /* 0x040fe200000006ff */
[----:B------:R-:W-:Y:S01]  /*9b60*/  FFMA R13, R83, R0, R13 ;  /* 0x00000000530d7223 */ /* 0x000fe2000000000d */
[----:B------:R-:W-:Y:S01]  /*9b70*/  LOP3.LUT R0, R100, 0xffff0000, RZ, 0xc0, !PT ;  /* 0xffff000064007812 */ /* 0x000fe200078ec0ff */
[----:B------:R-:W-:Y:S01]  /*9b80*/  FMUL R19, R76, R19 ;  /* 0x000000134c137220 */ /* 0x000fe20000400000 */
[----:B------:R-:W-:Y:S01]  /*9b90*/  LOP3.LUT R6, R103, 0xffff0000, RZ, 0xc0, !PT ;  /* 0xffff000067067812 */ /* 0x000fe200078ec0ff */
[----:B------:R-:W-:Y:S01]  /*9ba0*/  FFMA R18, R83, R3, R18 ;  /* 0x0000000353127223 */ /* 0x000fe20000000012 */
[----:B------:R-:W-:Y:S01]  /*9bb0*/  SHF.L.U32 R3, R101, 0x10, RZ ;  /* 0x0000001065037819 */ /* 0x000fe200000006ff */
[----:B------:R-:W-:Y:S01]  /*9bc0*/  FFMA R19, R83, R4, R19 ;  /* 0x0000000453137223 */ /* 0x000fe20000000013 */
[----:B------:R-:W-:Y:S01]  /*9bd0*/  LOP3.LUT R4, R102, 0xffff0000, RZ, 0xc0, !PT ;  /* 0xffff000066047812 */ /* 0x000fe200078ec0ff */
[----:B------:R-:W-:Y:S01]  /*9be0*/  FMUL R22, R76, R22 ;  /* 0x000000164c167220 */ /* 0x000fe20000400000 */
[----:B------:R-:W-:Y:S01]  /*9bf0*/  F2FP.BF16.F32.PACK_AB R115, R11, R10 ;  /* 0x0000000a0b73723e */ /* 0x000fe200000010ff */
        /* <DEDUP_REMOVED lines=10> */
[----:B------:R-:W-:Y:S01]  /*9ca0*/  FFMA R23, R83, R0, R23 ;  /* 0x0000000053177223 */ /* 0x000fe20000000017 */
[----:B------:R-:W-:Y:S01]  /*9cb0*/  SHF.L.U32 R0, R108, 0x10, RZ ;  /* 0x000000106c007819 */ /* 0x000fe200000006ff */
[----:B------:R-:W-:Y:S01]  /*9cc0*/  FMUL R27, R76, R27 ;  /* 0x0000001b4c1b7220 */ /* 0x000fe20000400000 */
[----:B------:R-:W-:Y:S01]  /*9cd0*/  F2FP.BF16.F32.PACK_AB R10, R13, R12 ;  /* 0x0000000c0d0a723e */ /* 0x000fe200000010ff */
[C---:B------:R-:W-:Y:S01]  /*9ce0*/  FFMA R20, R83.reuse, R3, R20 ;  /* 0x0000000353147223 */ /* 0x040fe20000000014 */
[----:B------:R-:W-:Y:S01]  /*9cf0*/  SHF.L.U32 R3, R110, 0x10, RZ ;  /* 0x000000106e037819 */ /* 0x000fe200000006ff */
        /* <DEDUP_REMOVED lines=22> */
[----:B------:R-:W-:Y:S01]  /*9e60*/  FFMA R28, R83, R3, R28 ;  /* 0x00000003531c7223 */ /* 0x000fe2000000001c */
[----:B------:R-:W-:Y:S01]  /*9e70*/  SHF.L.U32 R3, R117, 0x10, RZ ;  /* 0x0000001075037819 */ /* 0x000fe200000006ff */
        /* <DEDUP_REMOVED lines=10> */
[----:B------:R-:W-:Y:S01]  /*9f20*/  FMUL R39, R76, R39 ;  /* 0x000000274c277220 */ /* 0x000fe20000400000 */
[----:B------:R-:W-:Y:S01]  /*9f30*/  F2FP.BF16.F32.PACK_AB R25, R31, R30 ;  /* 0x0000001e1f19723e */ /* 0x000fe200000010ff */
[----:B------:R-:W-:Y:S01]  /*9f40*/  FFMA R33, R83, R4, R33 ;  /* 0x0000000453217223 */ /* 0x000fe20000000021 */
[----:B------:R-:W-:Y:S01]  /*9f50*/  LOP3.LUT R4, R119, 0xffff0000, RZ, 0xc0, !PT ;  /* 0xffff000077047812 */ /* 0x000fe200078ec0ff */
[C---:B------:R-:W-:Y:S01]  /*9f60*/  FFMA R38, R83.reuse, R3, R38 ;  /* 0x0000000353267223 */ /* 0x040fe20000000026 */
[C---:B------:R-:W-:Y:S01]  /*9f70*/  SHF.L.U32 R3, R118.reuse, 0x10, RZ ;  /* 0x0000001076037819 */ /* 0x040fe200000006ff */
        /* <DEDUP_REMOVED lines=8> */
[C---:B------:R-:W-:Y:S01]  /*a000*/  FFMA R37, R83.reuse, R0, R37 ;  /* 0x0000000053257223 */ /* 0x040fe20000000025 */
[C---:B------:R-:W-:Y:S01]  /*a010*/  SHF.L.U32 R0, R124.reuse, 0x10, RZ ;  /* 0x000000107c007819 */ /* 0x040fe200000006ff */
[----:B------:R-:W-:Y:S01]  /*a020*/  FFMA R42, R83, R5, R42 ;  /* 0x00000005532a7223 */ /* 0x000fe2000000002a */
[----:B------:R-:W-:Y:S01]  /*a030*/  SHF.L.U32 R5, R127, 0x10, RZ ;  /* 0x000000107f057819 */ /* 0x000fe200000006ff */
[----:B------:R1:W-:Y:S01]  /*a040*/  STS.128 [R178+UR36+0x8400], R112 ;  /* 0x00840070b2007988 */ /* 0x0003e20008000c24 */
[----:B------:R-:W-:Y:S01]  /*a050*/  F2FP.BF16.F32.PACK_AB R32, R33, R32 ;  /* 0x000000202120723e */ /* 0x000fe200000010ff */
[----:B------:R-:W-:Y:S01]  /*a060*/  FFMA R43, R83, R4, R43 ;  /* 0x00000004532b7223 */ /* 0x000fe2000000002b */
[----:B------:R-:W-:Y:S01]  /*a070*/  LOP3.LUT R4, R124, 0xffff0000, RZ, 0xc0, !PT ;  /* 0xffff00007c047812 */ /* 0x000fe200078ec0ff */
[----:B------:R-:W-:Y:S01]  /*a080*/  FMUL R46, R76, R46 ;  /* 0x0000002e4c2e7220 */ /* 0x000fe20000400000 */
[----:B------:R-:W-:Y:S01]  /*a090*/  F2FP.BF16.F32.PACK_AB R33, R39, R38 ;  /* 0x000000262721723e */ /* 0x000fe200000010ff */
[----:B------:R-:W-:Y:S01]  /*a0a0*/  FFMA R40, R83, R0, R40 ;  /* 0x0000000053287223 */ /* 0x000fe20000000028 */
[----:B------:R-:W-:Y:S01]  /*a0b0*/  LOP3.LUT R0, R125, 0xffff0000, RZ, 0xc0, !PT ;  /* 0xffff00007d007812 */ /* 0x000fe200078ec0ff */
[----:B------:R-:W-:Y:S01]  /*a0c0*/  FFMA R41, R83, R4, R41 ;  /* 0x0000000453297223 */ /* 0x000fe20000000029 */
[----:B------:R-:W-:Y:S01]  /*a0d0*/  LOP3.LUT R4, R126, 0xffff0000, RZ, 0xc0, !PT ;  /* 0xffff00007e047812 */ /* 0x000fe200078ec0ff */
[----:B------:R1:W-:Y:S01]  /*a0e0*/  STS.128 [R177+0x8400], R8 ;  /* 0x00840008b1007388 */ /* 0x0003e20000000c00 */
[----:B------:R-:W-:Y:S01]  /*a0f0*/  F2FP.BF16.F32.PACK_AB R34, R37, R36 ;  /* 0x000000242522723e */ /* 0x000fe200000010ff */
[----:B------:R-:W-:Y:S01]  /*a100*/  FMUL R47, R76, R47 ;  /* 0x0000002f4c2f7220 */ /* 0x000fe20000400000 */
[----:B------:R-:W-:Y:S01]  /*a110*/  F2FP.BF16.F32.PACK_AB R35, R43, R42 ;  /* 0x0000002a2b23723e */ /* 0x000fe200000010ff */
[C---:B------:R-:W-:Y:S01]  /*a120*/  FFMA R46, R83.reuse, R3, R46 ;  /* 0x00000003532e7223 */ /* 0x040fe2000000002e */
[----:B------:R-:W-:Y:S01]  /*a130*/  SHF.L.U32 R3, R126, 0x10, RZ ;  /* 0x000000107e037819 */ /* 0x000fe200000006ff */
[----:B------:R-:W-:Y:S01]  /*a140*/  FFMA R47, R83, R0, R47 ;  /* 0x00000000532f7223 */ /* 0x000fe2000000002f */
[----:B------:R-:W-:Y:S01]  /*a150*/  LOP3.LUT R0, R127, 0xffff0000, RZ, 0xc0, !PT ;  /* 0xffff00007f007812 */ /* 0x000fe200078ec0ff */
[----:B------:R1:W-:Y:S01]  /*a160*/  STS.128 [R176+0x8400], R16 ;  /* 0x00840010b0007388 */ /* 0x0003e20000000c00 */
[----:B------:R-:W-:Y:S01]  /*a170*/  F2FP.BF16.F32.PACK_AB R40, R41, R40 ;  /* 0x000000282928723e */ /* 0x000fe200000010ff */
[C---:B------:R-:W-:Y:S01]  /*a180*/  FMUL R50, R76.reuse, R50 ;  /* 0x000000324c327220 */ /* 0x040fe20000400000 */
[----:B------:R-:W-:Y:S01]  /*a190*/  F2FP.BF16.F32.PACK_AB R41, R47, R46 ;  /* 0x0000002e2f29723e */ /* 0x000fe200000010ff */
[----:B------:R-:W-:Y:S01]  /*a1a0*/  FMUL R51, R76, R51 ;  /* 0x000000334c337220 */ /* 0x000fe20000400000 */
[----:B------:R-:W-:Y:S01]  /*a1b0*/  LOP3.LUT R6, R143, 0xffff0000, RZ, 0xc0, !PT ;  /* 0xffff00008f067812 */ /* 0x000fe200078ec0ff */
[C---:B------:R-:W-:Y:S01]  /*a1c0*/  FFMA R44, R83.reuse, R3, R44 ;  /* 0x00000003532c7223 */ /* 0x040fe2000000002c */
[C---:B------:R-:W-:Y:S01]  /*a1d0*/  SHF.L.U32 R3, R132.reuse, 0x10, RZ ;  /* 0x0000001084037819 */ /* 0x040fe200000006ff */
[----:B------:R1:W-:Y:S01]  /*a1e0*/  STS.128 [R175+0x8400], R24 ;  /* 0x00840018af007388 */ /* 0x0003e20000000c00 */
[----:B------:R-:W-:Y:S01]  /*a1f0*/  FFMA R45, R83, R4, R45 ;  /* 0x00000004532d7223 */ /* 0x000fe2000000002d */
[----:B------:R-:W-:Y:S01]  /*a200*/  LOP3.LUT R4, R133, 0xffff0000, RZ, 0xc0, !PT ;  /* 0xffff000085047812 */ /* 0x000fe200078ec0ff */
[----:B------:R-:W-:Y:S01]  /*a210*/  FFMA R50, R83, R5, R50 ;  /* 0x0000000553327223 */ /* 0x000fe20000000032 */
[----:B------:R-:W-:Y:S01]  /*a220*/  SHF.L.U32 R5, R133, 0x10, RZ ;  /* 0x0000001085057819 */ /* 0x000fe200000006ff */
[----:B------:R-:W-:Y:S01]  /*a230*/  FFMA R51, R83, R0, R51 ;  /* 0x0000000053337223 */ /* 0x000fe20000000033 */
[----:B------:R-:W-:Y:S01]  /*a240*/  LOP3.LUT R0, R132, 0xffff0000, RZ, 0xc0, !PT ;  /* 0xffff000084007812 */ /* 0x000fe200078ec0ff */
[C---:B------:R-:W-:Y:S01]  /*a250*/  FMUL R54, R76.reuse, R54 ;  /* 0x000000364c367220 */ /* 0x040fe20000400000 */
[----:B------:R-:W-:Y:S01]  /*a260*/  F2FP.BF16.F32.PACK_AB R42, R45, R44 ;  /* 0x0000002c2d2a723e */ /* 0x000fe200000010ff */
[----:B------:R1:W-:Y:S01]  /*a270*/  STS.128 [R173+0x8400], R32 ;  /* 0x00840020ad007388 */ /* 0x0003e20000000c00 */
[----:B------:R-:W-:Y:S01]  /*a280*/  F2FP.BF16.F32.PACK_AB R43, R51, R50 ;  /* 0x00000032332b723e */ /* 0x000fe200000010ff */
[----:B------:R-:W-:Y:S01]  /*a290*/  FMUL R55, R76, R55 ;  /* 0x000000374c377220 */ /* 0x000fe20000400000 */
[----:B------:R-:W-:Y:S01]  /*a2a0*/  FFMA R48, R83, R3, R48 ;  /* 0x0000000353307223 */ /* 0x000fe20000000030 */
[----:B------:R-:W-:Y:S01]  /*a2b0*/  SHF.L.U32 R3, R135, 0x10, RZ ;  /* 0x0000001087037819 */ /* 0x000fe200000006ff */
[C---:B------:R-:W-:Y:S01]  /*a2c0*/  FFMA R49, R83.reuse, R0, R49 ;  /* 0x0000000053317223 */ /* 0x040fe20000000031 */
[C---:B------:R-:W-:Y:S01]  /*a2d0*/  SHF.L.U32 R0, R134.reuse, 0x10, RZ ;  /* 0x0000001086007819 */ /* 0x040fe200000006ff */
[----:B------:R-:W-:Y:S01]  /*a2e0*/  FFMA R54, R83, R5, R54 ;  /* 0x0000000553367223 */ /* 0x000fe20000000036 */
[----:B------:R-:W-:Y:S01]  /*a2f0*/  SHF.L.U32 R5, R141, 0x10, RZ ;  /* 0x000000108d057819 */ /* 0x000fe200000006ff */
[----:B------:R1:W-:Y:S01]  /*a300*/  STS.128 [R172+0x8400], R40 ;  /* 0x00840028ac007388 */ /* 0x0003e20000000c00 */
[----:B------:R-:W-:Y:S01]  /*a310*/  F2FP.BF16.F32.PACK_AB R48, R49, R48 ;  /* 0x000000303130723e */ /* 0x000fe200000010ff */
[C---:B------:R-:W-:Y:S01]  /*a320*/  FFMA R55, R83.reuse, R4, R55 ;  /* 0x0000000453377223 */ /* 0x040fe20000000037 */
[----:B------:R-:W-:Y:S01]  /*a330*/  LOP3.LUT R4, R134, 0xffff0000, RZ, 0xc0, !PT ;  /* 0xffff000086047812 */ /* 0x000fe200078ec0ff */
[C---:B------:R-:W-:Y:S01]  /*a340*/  FMUL R58, R76.reuse, R58 ;  /* 0x0000003a4c3a7220 */ /* 0x040fe20000400000 */
[----:B------:R-:W-:Y:S01]  /*a350*/  FFMA R52, R83, R0, R52 ;  /* 0x0000000053347223 */ /* 0x000fe20000000034 */
[----:B------:R-:W-:Y:S01]  /*a360*/  LOP3.LUT R0, R135, 0xffff0000, RZ, 0xc0, !PT ;  /* 0xffff000087007812 */ /* 0x000fe200078ec0ff */
[----:B------:R-:W-:Y:S01]  /*a370*/  FMUL R59, R76, R59 ;  /* 0x0000003b4c3b7220 */ /* 0x000fe20000400000 */
[----:B------:R-:W-:Y:S01]  /*a380*/  F2FP.BF16.F32.PACK_AB R49, R55, R54 ;  /* 0x000000363731723e */ /* 0x000fe200000010ff */
[C---:B------:R-:W-:Y:S01]  /*a390*/  FFMA R53, R83.reuse, R4, R53 ;  /* 0x0000000453357223 */ /* 0x040fe20000000035 */
[C---:B------:R-:W-:Y:S01]  /*a3a0*/  FFMA R58, R83.reuse, R3, R58 ;  /* 0x00000003533a7223 */ /* 0x040fe2000000003a */
[----:B------:R-:W-:Y:S01]  /*a3b0*/  SHF.L.U32 R3, R140, 0x10, RZ ;  /* 0x000000108c037819 */ /* 0x000fe200000006ff */
[----:B------:R-:W-:Y:S01]  /*a3c0*/  FMUL R62, R76, R62 ;  /* 0x0000003e4c3e7220 */ /* 0x000fe20000400000 */
[----:B------:R-:W-:Y:S01]  /*a3d0*/  LOP3.LUT R4, R140, 0xffff0000, RZ, 0xc0, !PT ;  /* 0xffff00008c047812 */ /* 0x000fe200078ec0ff */
[----:B------:R-:W-:Y:S01]  /*a3e0*/  FFMA R59, R83, R0, R59 ;  /* 0x00000000533b7223 */ /* 0x000fe2000000003b */
[----:B------:R-:W-:Y:S01]  /*a3f0*/  LOP3.LUT R0, R141, 0xffff0000, RZ, 0xc0, !PT ;  /* 0xffff00008d007812 */ /* 0x000fe200078ec0ff */
[C---:B------:R-:W-:Y:S01]  /*a400*/  FFMA R56, R83.reuse, R3, R56 ;  /* 0x0000000353387223 */ /* 0x040fe20000000038 */
[----:B------:R-:W-:Y:S01]  /*a410*/  FMUL R63, R76, R63 ;  /* 0x0000003f4c3f7220 */ /* 0x000fe20000400000 */
[C---:B------:R-:W-:Y:S01]  /*a420*/  FFMA R57, R83.reuse, R4, R57 ;  /* 0x0000000453397223 */ /* 0x040fe20000000039 */
[C---:B------:R-:W-:Y:S01]  /*a430*/  SHF.L.U32 R3, R142.reuse, 0x10, RZ ;  /* 0x000000108e037819 */ /* 0x040fe200000006ff */
[----:B------:R-:W-:Y:S01]  /*a440*/  FFMA R62, R83, R5, R62 ;  /* 0x00000005533e7223 */ /* 0x000fe2000000003e */
[----:B------:R-:W-:Y:S01]  /*a450*/  LOP3.LUT R4, R142, 0xffff0000, RZ, 0xc0, !PT ;  /* 0xffff00008e047812 */ /* 0x000fe200078ec0ff */
[C---:B------:R-:W-:Y:S01]  /*a460*/  FMUL R66, R76.reuse, R66 ;  /* 0x000000424c427220 */ /* 0x040fe20000400000 */
[----:B------:R-:W-:Y:S01]  /*a470*/  SHF.L.U32 R5, R143, 0x10, RZ ;  /* 0x000000108f057819 */ /* 0x000fe200000006ff */
[----:B------:R-:W-:Y:S01]  /*a480*/  FFMA R63, R83, R0, R63 ;  /* 0x00000000533f7223 */ /* 0x000fe2000000003f */
[----:B------:R-:W-:Y:S01]  /*a490*/  FMUL R67, R76, R67 ;  /* 0x000000434c437220 */ /* 0x000fe20000400000 */
[----:B------:R-:W-:Y:S01]  /*a4a0*/  F2FP.BF16.F32.PACK_AB R50, R53, R52 ;  /* 0x000000343532723e */ /* 0x000fe200000010ff */
[----:B------:R-:W-:Y:S01]  /*a4b0*/  FFMA R60, R83, R3, R60 ;  /* 0x00000003533c7223 */ /* 0x000fe2000000003c */
[----:B------:R-:W-:Y:S01]  /*a4c0*/  F2FP.BF16.F32.PACK_AB R51, R59, R58 ;  /* 0x0000003a3b33723e */ /* 0x000fe200000010ff */
[C---:B------:R-:W-:Y:S01]  /*a4d0*/  FFMA R61, R83.reuse, R4, R61 ;  /* 0x00000004533d7223 */ /* 0x040fe2000000003d */
[C---:B------:R-:W-:Y:S01]  /*a4e0*/  FFMA R66, R83.reuse, R5, R66 ;  /* 0x0000000553427223 */ /* 0x040fe20000000042 */
[----:B------:R-:W-:Y:S01]  /*a4f0*/  FFMA R67, R83, R6, R67 ;  /* 0x0000000653437223 */ /* 0x000fe20000000043 */
[----:B------:R-:W-:Y:S01]  /*a500*/  F2FP.BF16.F32.PACK_AB R56, R57, R56 ;  /* 0x000000383938723e */ /* 0x000fe200000010ff */
[----:B------:R1:W-:Y:S01]  /*a510*/  STS.128 [R171+0x8400], R48 ;  /* 0x00840030ab007388 */ /* 0x0003e20000000c00 */
[----:B------:R-:W-:Y:S02]  /*a520*/  F2FP.BF16.F32.PACK_AB R57, R63, R62 ;  /* 0x0000003e3f39723e */ /* 0x000fe400000010ff */
        /* <DEDUP_REMOVED lines=23> */
[----:B--2---:R-:W-:Y:S04]  /*a6a0*/  DEPBAR.LE SB0, 0x1 ;  /* 0x000080400000791a */ /* 0x004fe80000000000 */
.L_x_115:
[----:B------:R-:W-:Y:S05]  /*a6b0*/  BSYNC.RECONVERGENT B0 ;  /* 0x0000000000007941 */ /* 0x000fea0003800200 */
.L_x_114:
[----:B------:R-:W-:Y:S01]  /*a6c0*/  BAR.SYNC.DEFER_BLOCKING 0x1, 0x80 ;  /* 0x0042000000007b1d */ /* 0x000fe20000010000 */
[----:B------:R-:W-:Y:S01]  /*a6d0*/  UIADD3 UR4, UPT, UPT, UR38, 0x1, URZ ;  /* 0x0000000126047890 */ /* 0x000fe2000fffe0ff */
[----:B------:R-:W-:Y:S03]  /*a6e0*/  ISETP.NE.AND P0, PT, R79, RZ, PT ;  /* 0x000000ff4f00720c */ /* 0x000fe60003f05270 */
[----:B------:R-:W-:Y:S01]  /*a6f0*/  UISETP.NE.AND UP0, UPT, UR4, 0x4, UPT ;  /* 0x000000040400788c */ /* 0x000fe2000bf05270 */
[----:B------:R-:W-:Y:S03]  /*a700*/  SEL R81, RZ, 0xc0, !P0 ;  /* 0x000000c0ff517807 */ /* 0x000fe60004000000 */
[----:B------:R-:W-:Y:S01]  /*a710*/  USEL UR37, UR4, URZ, UP0 ;  /* 0x000000ff04257287 */ /* 0x000fe20008000000 */
[----:B------:R2:W-:Y:S01]  /*a720*/  @P6 SYNCS.ARRIVE.TRANS64.RED.A1T0 RZ, [R84+URZ], RZ ;  /* 0x000000ff54ff69a7 */ /* 0x0005e200081004ff */
[----:B------:R-:W-:Y:S01]  /*a730*/  BSSY B1, `(.L_x_116) ;  /* 0x000001f000017945 */ /* 0x000fe20003800000 */
[----:B------:R-:W4:Y:S02]  /*a740*/  @P6 SYNCS.PHASECHK.TRANS64.TRYWAIT P1, [R0+URZ+0x10], R3 ;  /* 0x00001003000065a7 */ /* 0x000f2400080211ff */
[----:B----4-:R-:W-:Y:S01]  /*a750*/  @P6 SEL R99, RZ, 0x1, !P1 ;  /* 0x00000001ff636807 */ /* 0x010fe20004800000 */
[----:B--2---:R-:W-:Y:S06]  /*a760*/  @!P6 BRA `(.L_x_117) ;  /* 0x00000000006ce947 */ /* 0x004fec0003800000 */
        /* <DEDUP_REMOVED lines=12> */
.L_x_119:
[----:B------:R-:W-:Y:S05]  /*a830*/  BSYNC B0 ;  /* 0x0000000000007941 */ /* 0x000fea0003800000 */
.L_x_118:
[----:B------:R-:W-:Y:S11]  /*a840*/  ISETP.NE.AND P0, PT, R104, RZ, PT ;  /* 0x000000ff6800720c */ /* 0x000ff60003f05270 */
[----:B------:R-:W-:Y:S02]  /*a850*/  @!UPT UIADD3 URZ, UPT, UPT, URZ, URZ, URZ ;  /* 0x000000fffffff290 */ /* 0x000fe4000fffe0ff */
[----:B------:R4:W1:Y:S01]  /*a860*/  @P0 LDS.128 R88, [R97+UR36+0x400] ;  /* 0x0004002461580984 */ /* 0x0008620008000c00 */
[----:B--2---:R-:W-:Y:S01]  /*a870*/  @P0 IMAD.IADD R3, R96, 0x1, R5 ;  /* 0x0000000160030824 */ /* 0x004fe200078e0205 */
        /* <DEDUP_REMOVED lines=10> */
.L_x_117:
[----:B------:R-:W-:Y:S05]  /*a920*/  BSYNC B1 ;  /* 0x0000000000017941 */ /* 0x000fea0003800000 */
.L_x_116:
[----:B-1----:R-:W-:Y:S01]  /*a930*/  IMAD.IADD R16, R78, 0x1, R81 ;  /* 0x000000014e107824 */ /* 0x002fe200078e0251 */
[----:B------:R-:W-:Y:S04]  /*a940*/  BSSY.RECONVERGENT B6, `(.L_x_121) ;  /* 0x0000015000067945 */ /* 0x000fe80003800200 */
[----:B----4-:R-:W-:Y:S04]  /*a950*/  SHF.R.U32.HI R3, RZ, 0x15, R16 ;  /* 0x00000015ff037819 */ /* 0x010fe80000011610 */
[----:B------:R-:W-:Y:S11]  /*a960*/  LOP3.LUT P0, RZ, R3, 0x3, R158, 0x48, !PT ;  /* 0x0000000303ff7812 */ /* 0x000ff6000780489e */
[----:B------:R-:W-:Y:S02]  /*a970*/  @!UPT UIADD3 URZ, UPT, UPT, URZ, URZ, URZ ;  /* 0x000000fffffff290 */ /* 0x000fe4000fffe0ff */
[----:B------:R-:W-:Y:S05]  /*a980*/  @!P0 BRA `(.L_x_122) ;  /* 0x0000000000408947 */ /* 0x000fea0003800000 */
[----:B------:R-:W1:Y:S01]  /*a990*/  LDCU.64 UR8, c[0x4][0x70] ;  /* 0x01000e00ff0877ac */ /* 0x000e620008000a00 */
[----:B------:R-:W-:Y:S01]  /*a9a0*/  MOV R15, 0x0 ;  /* 0x00000000000f7802 */ /* 0x000fe20000000f00 */
[----:B------:R-:W-:Y:S02]  /*a9b0*/  HFMA2 R12, -RZ, RZ, 0, 5.9604644775390625e-08 ;  /* 0x00000001ff0c7431 */ /* 0x000fe400000001ff */
[----:B------:R-:W-:Y:S02]  /*a9c0*/  IMAD.MOV.U32 R8, RZ, RZ, 0x192 ;  /* 0x00000192ff087424 */ /* 0x000fe400078e00ff */
[----:B------:R-:W-:Y:S01]  /*a9d0*/  IMAD.MOV.U32 R13, RZ, RZ, RZ ;  /* 0x000000ffff0d7224 */ /* 0x000fe200078e00ff */
[----:B------:R-:W4:Y:S01]  /*a9e0*/  LDCU.64 UR6, c[0x4][0x78] ;  /* 0x01000f00ff0677ac */ /* 0x000f220008000a00 */
[----:B------:R-:W2:Y:S01]  /*a9f0*/  LDC.64 R14, c[0x4][R15] ;  /* 0x010000000f0e7b82 */ /* 0x000ea20000000a00 */
[----:B------:R-:W5:Y:S01]  /*aa00*/  LDCU.64 UR4, c[0x4][0x10] ;  /* 0x01000200ff0477ac */ /* 0x000f620008000a00 */
[----:B-1----:R-:W-:Y:S01]  /*aa10*/  MOV R5, UR9 ;  /* 0x0000000900057c02 */ /* 0x002fe20008000f00 */
[----:B------:R-:W-:Y:S01]  /*aa20*/  IMAD.U32 R4, RZ, RZ, UR8 ;  /* 0x00000008ff047e24 */ /* 0x000fe2000f8e00ff */
[----:B----4-:R-:W-:Y:S01]  /*aa30*/  MOV R7, UR7 ;  /* 0x0000000700077c02 */ /* 0x010fe20008000f00 */
[----:B------:R-:W-:Y:S01]  /*aa40*/  IMAD.U32 R6, RZ, RZ, UR6 ;  /* 0x00000006ff067e24 */ /* 0x000fe2000f8e00ff */
[----:B-----5:R-:W-:Y:S01]  /*aa50*/  MOV R11, UR5 ;  /* 0x00000005000b7c02 */ /* 0x020fe20008000f00 */
[----:B------:R-:W-:Y:S02]  /*aa60*/  IMAD.U32 R10, RZ, RZ, UR4 ;  /* 0x00000004ff0a7e24 */ /* 0x000fe4000f8e00ff */
[----:B------:R-:W-:Y:S07]  /*aa70*/  LEPC R20, `(.L_x_122) ;  /* 0x000000001014794e */ /* 0x000fee0000000000 */
[----:B--23--:R-:W-:Y:S05]  /*aa80*/  CALL.ABS.NOINC R14 ;  /* 0x000000000e007343 */ /* 0x00cfea0003c00000 */
.L_x_122:
[----:B------:R-:W-:Y:S05]  /*aa90*/  BSYNC.RECONVERGENT B6 ;  /* 0x0000000000067941 */ /* 0x000fea0003800200 */
.L_x_121:
[----:B------:R-:W-:Y:S01]  /*aaa0*/  SHF.L.U32 R78, R88, 0x10, RZ ;  /* 0x00000010584e7819 */ /* 0x000fe200000006ff */
[----:B------:R-:W-:Y:S05]  /*aab0*/  WARPSYNC.ALL ;  /* 0x0000000000007948 */ /* 0x000fea0003800000 */
[----:B------:R-:W-:Y:S01]  /*aac0*/  R2UR UR4, R16 ;  /* 0x00000000100472ca */ /* 0x000fe200000e0000 */
[----:B------:R-:W-:Y:S01]  /*aad0*/  BSSY.RECONVERGENT B0, `(.L_x_123) ;  /* 0x00000fd000007945 */ /* 0x000fe20003800200 */
[----:B------:R-:W-:Y:S02]  /*aae0*/  LOP3.LUT R0, R88, 0xffff0000, RZ, 0xc0, !PT ;  /* 0xffff000058007812 */ /* 0x000fe400078ec0ff */
[C---:B------:R-:W-:Y:S02]  /*aaf0*/  SHF.L.U32 R3, R89.reuse, 0x10, RZ ;  /* 0x0000001059037819 */ /* 0x040fe400000006ff */
[----:B------:R-:W-:Y:S02]  /*ab00*/  LOP3.LUT R80, R89, 0xffff0000, RZ, 0xc0, !PT ;  /* 0xffff000059507812 */ /* 0x000fe400078ec0ff */
[C---:B------:R-:W-:Y:S02]  /*ab10*/  SHF.L.U32 R82, R90.reuse, 0x10, RZ ;  /* 0x000000105a527819 */ /* 0x040fe400000006ff */
[----:B------:R-:W-:Y:S02]  /*ab20*/  LOP3.LUT R84, R90, 0xffff0000, RZ, 0xc0, !PT ;  /* 0xffff00005a547812 */ /* 0x000fe400078ec0ff */
[C---:B------:R-:W-:Y:S01]  /*ab30*/  SHF.L.U32 R85, R91.reuse, 0x10, RZ ;  /* 0x000000105b557819 */ /* 0x040fe200000006ff */
[----:B------:R-:W1:Y:S01]  /*ab40*/  LDTM.x64 R4, tmem[UR4] ;  /* 0x00000004000479ee */ /* 0x000e620008340000 */
[----:B------:R-:W-:Y:S02]  /*ab50*/  LOP3.LUT R86, R91, 0xffff0000, RZ, 0xc0, !PT ;  /* 0xffff00005b567812 */ /* 0x000fe400078ec0ff */
[C---:B--2---:R-:W-:Y:S02]  /*ab60*/  SHF.L.U32 R87, R92.reuse, 0x10, RZ ;  /* 0x000000105c577819 */ /* 0x044fe400000006ff */
[----:B------:R-:W-:Y:S02]  /*ab70*/  LOP3.LUT R88, R92, 0xffff0000, RZ, 0xc0, !PT ;  /* 0xffff00005c587812 */ /* 0x000fe400078ec0ff */
[C---:B------:R-:W-:Y:S02]  /*ab80*/  SHF.L.U32 R89, R93.reuse, 0x10, RZ ;  /* 0x000000105d597819 */ /* 0x040fe400000006ff */
[----:B------:R-:W-:Y:S02]  /*ab90*/  LOP3.LUT R90, R93, 0xffff0000, RZ, 0xc0, !PT ;  /* 0xffff00005d5a7812 */ /* 0x000fe400078ec0ff */
[C---:B------:R-:W-:Y:S02]  /*aba0*/  SHF.L.U32 R91, R94.reuse, 0x10, RZ ;  /* 0x000000105e5b7819 */ /* 0x040fe400000006ff */
[----:B------:R-:W-:Y:S02]  /*abb0*/  LOP3.LUT R92, R94, 0xffff0000, RZ, 0xc0, !PT ;  /* 0xffff00005e5c7812 */ /* 0x000fe400078ec0ff */
[C---:B------:R-:W-:Y:S02]  /*abc0*/  SHF.L.U32 R93, R95.reuse, 0x10, RZ ;  /* 0x000000105f5d7819 */ /* 0x040fe400000006ff */
[----:B------:R-:W-:Y:S02]  /*abd0*/  LOP3.LUT R94, R95, 0xffff0000, RZ, 0xc0, !PT ;  /* 0xffff00005f5e7812 */ /* 0x000fe400078ec0ff */
[C---:B------:R-:W-:Y:S02]  /*abe0*/  SHF.L.U32 R95, R100.reuse, 0x10, RZ ;  /* 0x00000010645f7819 */ /* 0x040fe400000006ff */
[----:B------:R-:W-:Y:S02]  /*abf0*/  LOP3.LUT R96, R100, 0xffff0000, RZ, 0xc0, !PT ;  /* 0xffff000064607812 */ /* 0x000fe400078ec0ff */
[C---:B------:R-:W-:Y:S01]  /*ac00*/  SHF.L.U32 R97, R101.reuse, 0x10, RZ ;  /* 0x0000001065617819 */ /* 0x040fe200000006ff */
[C---:B-1----:R-:W-:Y:S01]  /*ac10*/  FMUL R4, R76.reuse, R4 ;  /* 0x000000044c047220 */ /* 0x042fe20000400000 */
[----:B------:R-:W-:Y:S01]  /*ac20*/  LOP3.LUT R98, R101, 0xffff0000, RZ, 0xc0, !PT ;  /* 0xffff000065627812 */ /* 0x000fe200078ec0ff */
[----:B------:R-:W-:Y:S01]  /*ac30*/  FMUL R5, R76, R5 ;  /* 0x000000054c057220 */ /* 0x000fe20000400000 */
[C---:B------:R-:W-:Y:S01]  /*ac40*/  SHF.L.U32 R99, R102.reuse, 0x10, RZ ;  /* 0x0000001066637819 */ /* 0x040fe200000006ff */
[C---:B------:R-:W-:Y:S01]  /*ac50*/  FFMA R4, R83.reuse, R78, R4 ;  /* 0x0000004e53047223 */ /* 0x040fe20000000004 */
[----:B------:R-:W-:Y:S01]  /*ac60*/  LOP3.LUT R100, R102, 0xffff0000, RZ, 0xc0, !PT ;  /* 0xffff000066647812 */ /* 0x000fe200078ec0ff */
[----:B------:R-:W-:Y:S01]  /*ac70*/  FFMA R5, R83, R0, R5 ;  /* 0x0000000053057223 */ /* 0x000fe20000000005 */
[C---:B------:R-:W-:Y:S01]  /*ac80*/  SHF.L.U32 R101, R103.reuse, 0x10, RZ ;  /* 0x0000001067657819 */ /* 0x040fe200000006ff */
[C---:B------:R-:W-:Y:S01]  /*ac90*/  FMUL R6, R76.reuse, R6 ;  /* 0x000000064c067220 */ /* 0x040fe20000400000 */
[----:B------:R-:W-:Y:S01]  /*aca0*/  LOP3.LUT R102, R103, 0xffff0000, RZ, 0xc0, !PT ;  /* 0xffff000067667812 */ /* 0x000fe200078ec0ff */
[----:B------:R-:W-:Y:S01]  /*acb0*/  FMUL R7, R76, R7 ;  /* 0x000000074c077220 */ /* 0x000fe20000400000 */
[----:B------:R-:W-:Y:S01]  /*acc0*/  F2FP.BF16.F32.PACK_AB R4, R5, R4 ;  /* 0x000000040504723e */ /* 0x000fe200000010ff */
[C---:B------:R-:W-:Y:S01]  /*acd0*/  FFMA R6, R83.reuse, R3, R6 ;  /* 0x0000000353067223 */ /* 0x040fe20000000006 */
[C---:B------:R-:W-:Y:S01]  /*ace0*/  SHF.L.U32 R103, R108.reuse, 0x10, RZ ;  /* 0x000000106c677819 */ /* 0x040fe200000006ff */
[----:B------:R-:W-:Y:S01]  /*acf0*/  FFMA R7, R83, R80, R7 ;  /* 0x0000005053077223 */ /* 0x000fe20000000007 */
[----:B------:R-:W-:Y:S01]  /*ad00*/  LOP3.LUT R104, R108, 0xffff0000, RZ, 0xc0, !PT ;  /* 0xffff00006c687812 */ /* 0x000fe200078ec0ff */
[C---:B------:R-:W-:Y:S01]  /*ad10*/  FMUL R8, R76.reuse, R8 ;  /* 0x000000084c087220 */ /* 0x040fe20000400000 */
[----:B------:R-:W-:Y:S01]  /*ad20*/  SHF.L.U32 R105, R109, 0x10, RZ ;  /* 0x000000106d697819 */ /* 0x000fe200000006ff */
[----:B------:R-:W-:Y:S01]  /*ad30*/  FMUL R9, R76, R9 ;  /* 0x000000094c097220 */ /* 0x000fe20000400000 */
[----:B------:R-:W-:Y:S01]  /*ad40*/  F2FP.BF16.F32.PACK_AB R5, R7, R6 ;  /* 0x000000060705723e */ /* 0x000fe200000010ff */
[----:B------:R-:W-:Y:S01]  /*ad50*/  FFMA R8, R83, R82, R8 ;  /* 0x0000005253087223 */ /* 0x000fe20000000008 */
[----:B------:R-:W-:Y:S01]  /*ad60*/  LOP3.LUT R106, R109, 0xffff0000, RZ, 0xc0, !PT ;  /* 0xffff00006d6a7812 */ /* 0x000fe200078ec0ff */
[----:B------:R-:W-:Y:S01]  /*ad70*/  FFMA R9, R83, R84, R9 ;  /* 0x0000005453097223 */ /* 0x000fe20000000009 */
[----:B------:R-:W-:Y:S01]  /*ad80*/  SHF.L.U32 R107, R110, 0x10, RZ ;  /* 0x000000106e6b7819 */ /* 0x000fe200000006ff */
[----:B------:R-:W-:Y:S01]  /*ad90*/  FMUL R10, R76, R10 ;  /* 0x0000000a4c0a7220 */ /* 0x000fe20000400000 */
        /* <DEDUP_REMOVED lines=8> */
[----:B------:R-:W-:Y:S01]  /*ae20*/  SHF.L.U32 R111, R116, 0x10, RZ ;  /* 0x00000010746f7819 */ /* 0x000fe200000006ff */
[C---:B------:R-:W-:Y:S01]  /*ae30*/  FMUL R3, R76.reuse, R13 ;  /* 0x0000000d4c037220 */ /* 0x040fe20000400000 */
[----:B------:R-:W-:Y:S01]  /*ae40*/  F2FP.BF16.F32.PACK_AB R7, R11, R10 ;  /* 0x0000000a0b07723e */ /* 0x000fe200000010ff */
[----:B------:R-:W-:Y:S01]  /*ae50*/  FMUL R14, R76, R14 ;  /* 0x0000000e4c0e7220 */ /* 0x000fe20000400000 */
[----:B------:R-:W-:Y:S01]  /*ae60*/  LOP3.LUT R112, R116, 0xffff0000, RZ, 0xc0, !PT ;  /* 0xffff000074707812 */ /* 0x000fe200078ec0ff */
[C---:B------:R-:W-:Y:S01]  /*ae70*/  FMUL R15, R76.reuse, R15 ;  /* 0x0000000f4c0f7220 */ /* 0x040fe20000400000 */
[----:B------:R-:W-:Y:S01]  /*ae80*/  SHF.L.U32 R113, R117, 0x10, RZ ;  /* 0x0000001075717819 */ /* 0x000fe200000006ff */
[----:B------:R-:W-:Y:S01]  /*ae90*/  FFMA R0, R83, R87, R0 ;  /* 0x0000005753007223 */ /* 0x000fe20000000000 */
[----:B------:R-:W-:Y:S01]  /*aea0*/  LOP3.LUT R114, R117, 0xffff0000, RZ, 0xc0, !PT ;  /* 0xffff000075727812 */ /* 0x000fe200078ec0ff */
[----:B------:R-:W-:Y:S01]  /*aeb0*/  FMUL R12, R76, R16 ;  /* 0x000000104c0c7220 */ /* 0x000fe20000400000 */
[C---:B------:R-:W-:Y:S01]  /*aec0*/  SHF.L.U32 R115, R118.reuse, 0x10, RZ ;  /* 0x0000001076737819 */ /* 0x040fe200000006ff */
[----:B------:R-:W-:Y:S01]  /*aed0*/  FFMA R3, R83, R88, R3 ;  /* 0x0000005853037223 */ /* 0x000fe20000000003 */
[----:B------:R-:W-:Y:S01]  /*aee0*/  LOP3.LUT R116, R118, 0xffff0000, RZ, 0xc0, !PT ;  /* 0xffff000076747812 */ /* 0x000fe200078ec0ff */
[C---:B------:R-:W-:Y:S01]  /*aef0*/  FMUL R13, R76.reuse, R17 ;  /* 0x000000114c0d7220 */ /* 0x040fe20000400000 */
[----:B------:R-:W-:Y:S01]  /*af00*/  SHF.L.U32 R117, R119, 0x10, RZ ;  /* 0x0000001077757819 */ /* 0x000fe200000006ff */
[----:B------:R-:W-:Y:S01]  /*af10*/  FFMA R14, R83, R89, R14 ;  /* 0x00000059530e7223 */ /* 0x000fe2000000000e */
[----:B------:R-:W-:Y:S01]  /*af20*/  F2FP.BF16.F32.PACK_AB R8, R3, R0 ;  /* 0x000000000308723e */ /* 0x000fe200000010ff */
[----:B------:R-:W-:Y:S01]  /*af30*/  FMUL R18, R76, R18 ;  /* 0x000000124c127220 */ /* 0x000fe20000400000 */
[----:B------:R-:W-:Y:S01]  /*af40*/  LOP3.LUT R118, R119, 0xffff0000, RZ, 0xc0, !PT ;  /* 0xffff000077767812 */ /* 0x000fe200078ec0ff */
[----:B------:R-:W-:Y:S01]  /*af50*/  FFMA R15, R83, R90, R15 ;  /* 0x0000005a530f7223 */ /* 0x000fe2000000000f */
[----:B------:R-:W-:Y:S01]  /*af60*/  SHF.L.U32 R119, R124, 0x10, RZ ;  /* 0x000000107c777819 */ /* 0x000fe200000006ff */
[----:B------:R-:W-:Y:S01]  /*af70*/  FMUL R19, R76, R19 ;  /* 0x000000134c137220 */ /* 0x000fe20000400000 */
[----:B------:R-:W-:Y:S01]  /*af80*/  LOP3.LUT R120, R124, 0xffff0000, RZ, 0xc0, !PT ;  /* 0xffff00007c787812 */ /* 0x000fe200078ec0ff */
[----:B------:R1:W-:Y:S01]  /*af90*/  STS.128 [R178+UR36+0xc400], R4 ;  /* 0x00c40004b2007988 */ /* 0x0003e20008000c24 */
[----:B------:R-:W-:Y:S01]  /*afa0*/  F2FP.BF16.F32.PACK_AB R9, R15, R14 ;  /* 0x0000000e0f09723e */ /* 0x000fe200000010ff */
[C---:B------:R-:W-:Y:S01]  /*afb0*/  FFMA R12, R83.reuse, R91, R12 ;  /* 0x0000005b530c7223 */ /* 0x040fe2000000000c */
[C---:B------:R-:W-:Y:S01]  /*afc0*/  FFMA R13, R83.reuse, R92, R13 ;  /* 0x0000005c530d7223 */ /* 0x040fe2000000000d */
[----:B------:R-:W-:Y:S01]  /*afd0*/  FFMA R18, R83, R93, R18 ;  /* 0x0000005d53127223 */ /* 0x000fe20000000012 */
[----:B------:R-:W-:Y:S01]  /*afe0*/  SHF.L.U32 R121, R125, 0x10, RZ ;  /* 0x000000107d797819 */ /* 0x000fe200000006ff */
[----:B------:R-:W-:Y:S01]  /*aff0*/  FFMA R19, R83, R94, R19 ;  /* 0x0000005e53137223 */ /* 0x000fe20000000013 */
[C---:B------:R-:W-:Y:S01]  /*b000*/  FMUL R16, R76.reuse, R20 ;  /* 0x000000144c107220 */ /* 0x040fe20000400000 */
[----:B------:R-:W-:Y:S01]  /*b010*/  F2FP.BF16.F32.PACK_AB R10, R13, R12 ;  /* 0x0000000c0d0a723e */ /* 0x000fe200000010ff */
[C---:B------:R-:W-:Y:S01]  /*b020*/  FMUL R17, R76.reuse, R21 ;  /* 0x000000154c117220 */ /* 0x040fe20000400000 */
[C---:B------:R-:W-:Y:S01]  /*b030*/  FMUL R22, R76.reuse, R22 ;  /* 0x000000164c167220 */ /* 0x040fe20000400000 */
[----:B------:R-:W-:Y:S01]  /*b040*/  F2FP.BF16.F32.PACK_AB R11, R19, R18 ;  /* 0x00000012130b723e */ /* 0x000fe200000010ff */
[C---:B------:R-:W-:Y:S01]  /*b050*/  FFMA R16, R83.reuse, R95, R16 ;  /* 0x0000005f53107223 */ /* 0x040fe20000000010 */
[----:B------:R-:W-:Y:S01]  /*b060*/  FFMA R17, R83, R96, R17 ;  /* 0x0000006053117223 */ /* 0x000fe20000000011 */
[----:B------:R-:W-:Y:S01]  /*b070*/  LOP3.LUT R122, R125, 0xffff0000, RZ, 0xc0, !PT ;  /* 0xffff00007d7a7812 */ /* 0x000fe200078ec0ff */
[----:B------:R-:W-:Y:S01]  /*b080*/  FFMA R22, R83, R97, R22 ;  /* 0x0000006153167223 */ /* 0x000fe20000000016 */
[----:B------:R1:W-:Y:S01]  /*b090*/  STS.128 [R177+0xc400], R8 ;  /* 0x00c40008b1007388 */ /* 0x0003e20000000c00 */
[C---:B------:R-:W-:Y:S01]  /*b0a0*/  FMUL R23, R76.reuse, R23 ;  /* 0x000000174c177220 */ /* 0x040fe20000400000 */
[----:B------:R-:W-:Y:S01]  /*b0b0*/  F2FP.BF16.F32.PACK_AB R16, R17, R16 ;  /* 0x000000101110723e */ /* 0x000fe200000010ff */
[C---:B------:R-:W-:Y:S01]  /*b0c0*/  FMUL R20, R76.reuse, R24 ;  /* 0x000000184c147220 */ /* 0x040fe20000400000 */
[----:B------:R-:W-:Y:S01]  /*b0d0*/  FMUL R21, R76, R25 ;  /* 0x000000194c157220 */ /* 0x000fe20000400000 */
[C---:B------:R-:W-:Y:S01]  /*b0e0*/  SHF.L.U32 R123, R126.reuse, 0x10, RZ ;  /* 0x000000107e7b7819 */ /* 0x040fe200000006ff */
[C---:B------:R-:W-:Y:S01]  /*b0f0*/  FFMA R23, R83.reuse, R98, R23 ;  /* 0x0000006253177223 */ /* 0x040fe20000000017 */
[C---:B------:R-:W-:Y:S01]  /*b100*/  FFMA R20, R83.reuse, R99, R20 ;  /* 0x0000006353147223 */ /* 0x040fe20000000014 */
[----:B------:R-:W-:Y:S01]  /*b110*/  LOP3.LUT R124, R126, 0xffff0000, RZ, 0xc0, !PT ;  /* 0xffff00007e7c7812 */ /* 0x000fe200078ec0ff */
        /* <DEDUP_REMOVED lines=8> */
[----:B------:R-:W-:Y:S01]  /*b1a0*/  SHF.L.U32 R125, R127, 0x10, RZ ;  /* 0x000000107f7d7819 */ /* 0x000fe200000006ff */
[----:B------:R-:W-:Y:S01]  /*b1b0*/  FFMA R24, R83, R103, R24 ;  /* 0x0000006753187223 */ /* 0x000fe20000000018 */
[C---:B------:R-:W-:Y:S01]  /*b1c0*/  FMUL R25, R76.reuse, R29 ;  /* 0x0000001d4c197220 */ /* 0x040fe20000400000 */
[----:B------:R-:W-:Y:S01]  /*b1d0*/  LOP3.LUT R126, R127, 0xffff0000, RZ, 0xc0, !PT ;  /* 0xffff00007f7e7812 */ /* 0x000fe200078ec0ff */
[C---:B------:R-:W-:Y:S01]  /*b1e0*/  FMUL R30, R76.reuse, R30 ;  /* 0x0000001e4c1e7220 */ /* 0x040fe20000400000 */
[----:B------:R-:W-:Y:S01]  /*b1f0*/  F2FP.BF16.F32.PACK_AB R19, R27, R26 ;  /* 0x0000001a1b13723e */ /* 0x000fe200000010ff */
[C---:B------:R-:W-:Y:S01]  /*b200*/  FFMA R25, R83.reuse, R104, R25 ;  /* 0x0000006853197223 */ /* 0x040fe20000000019 */
[----:B------:R-:W-:Y:S01]  /*b210*/  FMUL R31, R76, R31 ;  /* 0x0000001f4c1f7220 */ /* 0x000fe20000400000 */
[----:B------:R-:W-:Y:S01]  /*b220*/  FFMA R30, R83, R105, R30 ;  /* 0x00000069531e7223 */ /* 0x000fe2000000001e */
[----:B------:R-:W-:Y:S01]  /*b230*/  SHF.L.U32 R127, R132, 0x10, RZ ;  /* 0x00000010847f7819 */ /* 0x000fe200000006ff */
[----:B------:R1:W-:Y:S01]  /*b240*/  STS.128 [R176+0xc400], R16 ;  /* 0x00c40010b0007388 */ /* 0x0003e20000000c00 */
[----:B------:R-:W-:Y:S01]  /*b250*/  F2FP.BF16.F32.PACK_AB R24, R25, R24 ;  /* 0x000000181918723e */ /* 0x000fe200000010ff */
[C---:B------:R-:W-:Y:S01]  /*b260*/  FFMA R31, R83.reuse, R106, R31 ;  /* 0x0000006a531f7223 */ /* 0x040fe2000000001f */
[C---:B------:R-:W-:Y:S01]  /*b270*/  FMUL R28, R76.reuse, R32 ;  /* 0x000000204c1c7220 */ /* 0x040fe20000400000 */
[C---:B------:R-:W-:Y:S01]  /*b280*/  FMUL R29, R76.reuse, R33 ;  /* 0x000000214c1d7220 */ /* 0x040fe20000400000 */
[----:B------:R-:W-:Y:S01]  /*b290*/  FMUL R34, R76, R34 ;  /* 0x000000224c227220 */ /* 0x000fe20000400000 */
[----:B------:R-:W-:Y:S01]  /*b2a0*/  LOP3.LUT R128, R132, 0xffff0000, RZ, 0xc0, !PT ;  /* 0xffff000084807812 */ /* 0x000fe200078ec0ff */
[----:B------:R-:W-:Y:S01]  /*b2b0*/  FFMA R28, R83, R107, R28 ;  /* 0x0000006b531c7223 */ /* 0x000fe2000000001c */
[----:B------:R-:W-:Y:S01]  /*b2c0*/  F2FP.BF16.F32.PACK_AB R25, R31, R30 ;  /* 0x0000001e1f19723e */ /* 0x000fe200000010ff */
[C---:B------:R-:W-:Y:S01]  /*b2d0*/  FFMA R29, R83.reuse, R108, R29 ;  /* 0x0000006c531d7223 */ /* 0x040fe2000000001d */
[----:B------:R-:W-:Y:S01]  /*b2e0*/  FFMA R34, R83, R109, R34 ;  /* 0x0000006d53227223 */ /* 0x000fe20000000022 */
[C---:B------:R-:W-:Y:S01]  /*b2f0*/  FMUL R35, R76.reuse, R35 ;  /* 0x000000234c237220 */ /* 0x040fe20000400000 */
[----:B------:R-:W-:Y:S01]  /*b300*/  SHF.L.U32 R129, R133, 0x10, RZ ;  /* 0x0000001085817819 */ /* 0x000fe200000006ff */
[C---:B------:R-:W-:Y:S01]  /*b310*/  FMUL R32, R76.reuse, R36 ;  /* 0x000000244c207220 */ /* 0x040fe20000400000 */
[----:B------:R-:W-:Y:S01]  /*b320*/  F2FP.BF16.F32.PACK_AB R26, R29, R28 ;  /* 0x0000001c1d1a723e */ /* 0x000fe200000010ff */
[C---:B------:R-:W-:Y:S01]  /*b330*/  FFMA R35, R83.reuse, R110, R35 ;  /* 0x0000006e53237223 */ /* 0x040fe20000000023 */
[C---:B------:R-:W-:Y:S01]  /*b340*/  FMUL R33, R76.reuse, R37 ;  /* 0x000000254c217220 */ /* 0x040fe20000400000 */
[----:B------:R-:W-:Y:S01]  /*b350*/  FFMA R32, R83, R111, R32 ;  /* 0x0000006f53207223 */ /* 0x000fe20000000020 */
        /* <DEDUP_REMOVED lines=29> */
[C---:B------:R-:W-:Y:S01]  /*b530*/  FMUL R47, R76.reuse, R47 ;  /* 0x0000002f4c2f7220 */ /* 0x040fe20000400000 */
[C---:B------:R-:W-:Y:S01]  /*b540*/  FMUL R44, R76.reuse, R48 ;  /* 0x000000304c2c7220 */ /* 0x040fe20000400000 */
[----:B------:R-:W-:Y:S01]  /*b550*/  FMUL R45, R76, R49 ;  /* 0x000000314c2d7220 */ /* 0x000fe20000400000 */
[----:B------:R1:W-:Y:S01]  /*b560*/  STS.128 [R173+0xc400], R32 ;  /* 0x00c40020ad007388 */ /* 0x0003e20000000c00 */
[C---:B------:R-:W-:Y:S01]  /*b570*/  SHF.L.U32 R135, R140.reuse, 0x10, RZ ;  /* 0x000000108c877819 */ /* 0x040fe200000006ff */
[----:B------:R-:W-:Y:S01]  /*b580*/  FFMA R46, R83, R121, R46 ;  /* 0x00000079532e7223 */ /* 0x000fe2000000002e */
[----:B------:R-:W-:Y:S01]  /*b590*/  F2FP.BF16.F32.PACK_AB R40, R41, R40 ;  /* 0x000000282928723e */ /* 0x000fe200000010ff */
[C---:B------:R-:W-:Y:S01]  /*b5a0*/  FFMA R47, R83.reuse, R122, R47 ;  /* 0x0000007a532f7223 */ /* 0x040fe2000000002f */
[C---:B------:R-:W-:Y:S01]  /*b5b0*/  FFMA R44, R83.reuse, R123, R44 ;  /* 0x0000007b532c7223 */ /* 0x040fe2000000002c */
[----:B------:R-:W-:Y:S01]  /*b5c0*/  LOP3.LUT R136, R140, 0xffff0000, RZ, 0xc0, !PT ;  /* 0xffff00008c887812 */ /* 0x000fe200078ec0ff */
[C---:B------:R-:W-:Y:S01]  /*b5d0*/  FFMA R45, R83.reuse, R124, R45 ;  /* 0x0000007c532d7223 */ /* 0x040fe2000000002d */
[C---:B------:R-:W-:Y:S01]  /*b5e0*/  FMUL R50, R76.reuse, R50 ;  /* 0x000000324c327220 */ /* 0x040fe20000400000 */
[C---:B------:R-:W-:Y:S01]  /*b5f0*/  FMUL R51, R76.reuse, R51 ;  /* 0x000000334c337220 */ /* 0x040fe20000400000 */
[C---:B------:R-:W-:Y:S01]  /*b600*/  FMUL R48, R76.reuse, R52 ;  /* 0x000000344c307220 */ /* 0x040fe20000400000 */
[C---:B------:R-:W-:Y:S01]  /*b610*/  FMUL R49, R76.reuse, R53 ;  /* 0x000000354c317220 */ /* 0x040fe20000400000 */
[C---:B------:R-:W-:Y:S01]  /*b620*/  FFMA R50, R83.reuse, R125, R50 ;  /* 0x0000007d53327223 */ /* 0x040fe20000000032 */
        /* <DEDUP_REMOVED lines=9> */
[----:B------:R-:W-:Y:S01]  /*b6c0*/  FFMA R55, R83, R130, R55 ;  /* 0x0000008253377223 */ /* 0x000fe20000000037 */
[C---:B------:R-:W-:Y:S01]  /*b6d0*/  FMUL R59, R76.reuse, R59 ;  /* 0x0000003b4c3b7220 */ /* 0x040fe20000400000 */
[----:B------:R-:W-:Y:S01]  /*b6e0*/  F2FP.BF16.F32.PACK_AB R41, R47, R46 ;  /* 0x0000002e2f29723e */ /* 0x000fe200000010ff */
[----:B------:R-:W-:Y:S01]  /*b6f0*/  FFMA R52, R83, R131, R52 ;  /* 0x0000008353347223 */ /* 0x000fe20000000034 */
[----:B------:R-:W-:Y:S01]  /*b700*/  F2FP.BF16.F32.PACK_AB R42, R45, R44 ;  /* 0x0000002c2d2a723e */ /* 0x000fe200000010ff */
[C---:B------:R-:W-:Y:S01]  /*b710*/  FMUL R56, R76.reuse, R60 ;  /* 0x0000003c4c387220 */ /* 0x040fe20000400000 */
[----:B------:R-:W-:Y:S01]  /*b720*/  F2FP.BF16.F32.PACK_AB R43, R51, R50 ;  /* 0x00000032332b723e */ /* 0x000fe200000010ff */
[----:B------:R-:W-:Y:S01]  /*b730*/  FFMA R53, R83, R132, R53 ;  /* 0x0000008453357223 */ /* 0x000fe20000000035 */
[----:B------:R-:W-:Y:S01]  /*b740*/  SHF.L.U32 R137, R141, 0x10, RZ ;  /* 0x000000108d897819 */ /* 0x000fe200000006ff */
[C---:B------:R-:W-:Y:S01]  /*b750*/  FMUL R57, R76.reuse, R61 ;  /* 0x0000003d4c397220 */ /* 0x040fe20000400000 */
[----:B------:R-:W-:Y:S01]  /*b760*/  FFMA R58, R83, R133, R58 ;  /* 0x00000085533a7223 */ /* 0x000fe2000000003a */
[----:B------:R1:W-:Y:S01]  /*b770*/  STS.128 [R172+0xc400], R40 ;  /* 0x00c40028ac007388 */ /* 0x0003e20000000c00 */
[----:B------:R-:W-:Y:S01]  /*b780*/  LOP3.LUT R138, R141, 0xffff0000, RZ, 0xc0, !PT ;  /* 0xffff00008d8a7812 */ /* 0x000fe200078ec0ff */
[----:B------:R-:W-:Y:S01]  /*b790*/  FMUL R62, R76, R62 ;  /* 0x0000003e4c3e7220 */ /* 0x000fe20000400000 */
[C---:B------:R-:W-:Y:S01]  /*b7a0*/  FFMA R59, R83.reuse, R134, R59 ;  /* 0x00000086533b7223 */ /* 0x040fe2000000003b */
[----:B------:R-:W-:Y:S01]  /*b7b0*/  SHF.L.U32 R139, R142, 0x10, RZ ;  /* 0x000000108e8b7819 */ /* 0x000fe200000006ff */
[----:B------:R-:W-:Y:S01]  /*b7c0*/  FMUL R63, R76, R63 ;  /* 0x0000003f4c3f7220 */ /* 0x000fe20000400000 */
[C---:B------:R-:W-:Y:S01]  /*b7d0*/  FFMA R56, R83.reuse, R135, R56 ;  /* 0x0000008753387223 */ /* 0x040fe20000000038 */
[----:B------:R-:W-:Y:S01]  /*b7e0*/  LOP3.LUT R140, R142, 0xffff0000, RZ, 0xc0, !PT ;  /* 0xffff00008e8c7812 */ /* 0x000fe200078ec0ff */
[C---:B------:R-:W-:Y:S01]  /*b7f0*/  FMUL R60, R76.reuse, R64 ;  /* 0x000000404c3c7220 */ /* 0x040fe20000400000 */
[----:B------:R-:W-:Y:S01]  /*b800*/  FFMA R57, R83, R136, R57 ;  /* 0x0000008853397223 */ /* 0x000fe20000000039 */
[----:B------:R-:W-:Y:S01]  /*b810*/  SHF.L.U32 R141, R143, 0x10, RZ ;  /* 0x000000108f8d7819 */ /* 0x000fe200000006ff */
[C---:B------:R-:W-:Y:S01]  /*b820*/  FMUL R61, R76.reuse, R65 ;  /* 0x000000414c3d7220 */ /* 0x040fe20000400000 */
[----:B------:R-:W-:Y:S01]  /*b830*/  FFMA R62, R83, R137, R62 ;  /* 0x00000089533e7223 */ /* 0x000fe2000000003e */
[----:B------:R-:W-:Y:S01]  /*b840*/  LOP3.LUT R142, R143, 0xffff0000, RZ, 0xc0, !PT ;  /* 0xffff00008f8e7812 */ /* 0x000fe200078ec0ff */
[C---:B------:R-:W-:Y:S01]  /*b850*/  FMUL R66, R76.reuse, R66 ;  /* 0x000000424c427220 */ /* 0x040fe20000400000 */
[----:B------:R-:W-:Y:S01]  /*b860*/  F2FP.BF16.F32.PACK_AB R48, R49, R48 ;  /* 0x000000303130723e */ /* 0x000fe200000010ff */
[----:B------:R-:W-:Y:S01]  /*b870*/  FFMA R63, R83, R138, R63 ;  /* 0x0000008a533f7223 */ /* 0x000fe2000000003f */
[----:B------:R-:W-:Y:S01]  /*b880*/  FMUL R67, R76, R67 ;  /* 0x000000434c437220 */ /* 0x000fe20000400000 */
[----:B------:R-:W-:Y:S01]  /*b890*/  F2FP.BF16.F32.PACK_AB R49, R55, R54 ;  /* 0x000000363731723e */ /* 0x000fe200000010ff */
[----:B------:R-:W-:Y:S01]  /*b8a0*/  FFMA R60, R83, R139, R60 ;  /* 0x0000008b533c7223 */ /* 0x000fe2000000003c */
[----:B------:R-:W-:Y:S01]  /*b8b0*/  F2FP.BF16.F32.PACK_AB R50, R53, R52 ;  /* 0x000000343532723e */ /* 0x000fe200000010ff */
[----:B------:R-:W-:Y:S01]  /*b8c0*/  FFMA R61, R83, R140, R61 ;  /* 0x0000008c533d7223 */ /* 0x000fe2000000003d */
[----:B------:R-:W-:Y:S01]  /*b8d0*/  F2FP.BF16.F32.PACK_AB R51, R59, R58 ;  /* 0x0000003a3b33723e */ /* 0x000fe200000010ff */
[C---:B------:R-:W-:Y:S01]  /*b8e0*/  FFMA R66, R83.reuse, R141, R66 ;  /* 0x0000008d53427223 */ /* 0x040fe20000000042 */
[----:B------:R-:W-:Y:S01]  /*b8f0*/  FFMA R67, R83, R142, R67 ;  /* 0x0000008e53437223 */ /* 0x000fe20000000043 */
[----:B------:R-:W-:Y:S02]  /*b900*/  F2FP.BF16.F32.PACK_AB R56, R57, R56 ;  /* 0x000000383938723e */ /* 0x000fe400000010ff */
[----:B------:R1:W-:Y:S01]  /*b910*/  STS.128 [R171+0xc400], R48 ;  /* 0x00c40030ab007388 */ /* 0x0003e20000000c00 */
[----:B------:R-:W-:Y:S02]  /*b920*/  F2FP.BF16.F32.PACK_AB R57, R63, R62 ;  /* 0x0000003e3f39723e */ /* 0x000fe400000010ff */
[----:B------:R-:W-:Y:S02]  /*b930*/  F2FP.BF16.F32.PACK_AB R58, R61, R60 ;  /* 0x0000003c3d3a723e */ /* 0x000fe400000010ff */
[----:B------:R-:W-:Y:S02]  /*b940*/  F2FP.BF16.F32.PACK_AB R59, R67, R66 ;  /* 0x00000042433b723e */ /* 0x000fe400000010ff */
[----:B------:R-:W-:Y:S03]  /*b950*/  ISETP.NE.AND P0, PT, R165, RZ, PT ;  /* 0x000000ffa500720c */ /* 0x000fe60003f05270 */
        /* <DEDUP_REMOVED lines=20> */
.L_x_124:
[----:B------:R-:W-:Y:S05]  /*baa0*/  BSYNC.RECONVERGENT B0 ;  /* 0x0000000000007941 */ /* 0x000fea0003800200 */
.L_x_123:
[----:B------:R-:W-:Y:S01]  /*bab0*/  BAR.SYNC.DEFER_BLOCKING 0x1, 0x80 ;  /* 0x0042000000007b1d */ /* 0x000fe20000010000 */
[----:B------:R-:W-:Y:S09]  /*bac0*/  UISETP.NE.AND UP0, UPT, UR39, -0x4, UPT ;  /* 0xfffffffc2700788c */ /* 0x000ff2000bf05270 */
[----:B------:R-:W-:Y:S05]  /*bad0*/  BRA.U !UP0, `(.L_x_125) ;  /* 0x0000000108287547 */ /* 0x000fea000b800000 */
[----:B------:R-:W-:Y:S01]  /*bae0*/  ISETP.NE.AND P0, PT, R174, RZ, PT ;  /* 0x000000ffae00720c */ /* 0x000fe20003f05270 */
[----:B------:R-:W-:Y:S01]  /*baf0*/  IMAD.U32 R3, RZ, RZ, UR37 ;  /* 0x00000025ff037e24 */ /* 0x000fe2000f8e00ff */
[----:B------:R-:W-:Y:S01]  /*bb00*/  UIADD3 UR4, UPT, UPT, UR37, 0x1, URZ ;  /* 0x0000000125047890 */ /* 0x000fe2000fffe0ff */
[----:B------:R-:W-:Y:S03]  /*bb10*/  IMAD.U32 R0, RZ, RZ, UR45 ;  /* 0x0000002dff007e24 */ /* 0x000fe6000f8e00ff */
[----:B------:R-:W-:Y:S04]  /*bb20*/  UISETP.NE.AND UP0, UPT, UR4, 0x4, UPT ;  /* 0x000000040400788c */ /* 0x000fe8000bf05270 */
[----:B------:R-:W-:Y:S03]  /*bb30*/  USEL UR37, UR4, URZ, UP0 ;  /* 0x000000ff04257287 */ /* 0x000fe60008000000 */
[----:B------:R-:W-:Y:S05]  /*bb40*/  @P0 LEA R3, R3, UR36, 0x3 ;  /* 0x0000002403030c11 */ /* 0x000fea000f8e18ff */
[----:B------:R-:W-:Y:S05]  /*bb50*/  @P0 VIADD R3, R3, 0x30 ;  /* 0x0000003003030836 */ /* 0x000fea0000000000 */
[----:B------:R-:W-:Y:S04]  /*bb60*/  @P0 PRMT R0, R0, 0x654, R3 ;  /* 0x0000065400000816 */ /* 0x000fe80000000003 */
[----:B------:R2:W-:Y:S03]  /*bb70*/  @P0 SYNCS.ARRIVE.TRANS64.RED.A1T0 RZ, [R0+URZ], RZ ;  /* 0x000000ff00ff09a7 */ /* 0x0005e600081004ff */
.L_x_125:
[----:B------:R-:W-:Y:S01]  /*bb80*/  ISETP.NE.AND P1, PT, R166, RZ, PT ;  /* 0x000000ffa600720c */ /* 0x000fe20003f25270 */
[----:B--2---:R-:W-:Y:S01]  /*bb90*/  IMAD.IADD R0, R77, 0x1, R152 ;  /* 0x000000014d007824 */ /* 0x004fe200078e0298 */
[----:B------:R-:W-:Y:S01]  /*bba0*/  ISETP.NE.AND P0, PT, R169, 0x2, PT ;  /* 0x00000002a900780c */ /* 0x000fe20003f05270 */
[----:B------:R-:W-:Y:S01]  /*bbb0*/  UIADD3 UR39, UPT, UPT, UR39, 0x4, URZ ;  /* 0x0000000427277890 */ /* 0x000fe2000fffe0ff */
[----:B------:R-:W-:Y:S01]  /*bbc0*/  LOP3.LUT R79, R79, 0x1, RZ, 0x3c, !PT ;  /* 0x000000014f4f7812 */ /* 0x000fe200078e3cff */
[----:B------:R-:W-:Y:S01]  /*bbd0*/  IMAD.IADD R20, R75, 0x1, R150 ;  /* 0x000000014b147824 */ /* 0x000fe200078e0296 */
[----:B------:R-:W-:Y:S02]  /*bbe0*/  R2UR UR20, R0 ;  /* 0x00000000001472ca */ /* 0x000fe400000e0000 */
[----:B------:R-:W-:Y:S02]  /*bbf0*/  SEL R0, RZ, 0x1, P0 ;  /* 0x00000001ff007807 */ /* 0x000fe40000000000 */
[----:B------:R-:W-:Y:S02]  /*bc00*/  SEL R169, R169, RZ, P0 ;  /* 0x000000ffa9a97207 */ /* 0x000fe40000000000 */
[----:B------:R-:W-:Y:S02]  /*bc10*/  LOP3.LUT R161, R161, R0, RZ, 0x3c, !PT ;  /* 0x00000000a1a17212 */ /* 0x000fe400078e3cff */
[----:B------:R-:W-:Y:S01]  /*bc20*/  @P1 R2UR UR52, R160 ;  /* 0x00000000a03412ca */ /* 0x000fe200000e0000 */
[----:B------:R-:W-:Y:S03]  /*bc30*/  @!UPT UIADD3 URZ, UPT, UPT, URZ, URZ, URZ ;  /* 0x000000fffffff290 */ /* 0x000fe6000fffe0ff */
[----:B------:R-:W-:Y:S11]  /*bc40*/  @P1 BRA `(.L_x_126) ;  /* 0xffffff9c00e81947 */ /* 0x000ff6000383ffff */
[----:B------:R-:W-:Y:S01]  /*bc50*/  SYNCS.ARRIVE.TRANS64.A1T0 RZ, [UR36+0xb0], RZ ;  /* 0x0000b0ffffff79a7 */ /* 0x000fe20008100024 */
[----:B------:R-:W-:-:S09]  /*bc60*/  UISETP.NE.AND UP0, UPT, UR44, URZ, UPT ;  /* 0x000000ff2c00728c */ /* 0x000fd2000bf05270 */
[----:B------:R-:W-:Y:S05]  /*bc70*/  BRA.U !UP0, `(.L_x_127) ;  /* 0x0000000108487547 */ /* 0x000fea000b800000 */
[----:B------:R-:W2:Y:S02]  /*bc80*/  LDCU.64 UR4, c[0x0][0xc90] ;  /* 0x00019200ff0477ac */ /* 0x000ea40008000a00 */
[----:B--2---:R-:W-:-:S04]  /*bc90*/  UISETP.NE.U32.AND UP0, UPT, UR4, URZ, UPT ;  /* 0x000000ff0400728c */ /* 0x004fc8000bf05070 */
[----:B------:R-:W-:-:S09]  /*bca0*/  UISETP.NE.AND.EX UP0, UPT, UR5, URZ, UPT, UP0 ;  /* 0x000000ff0500728c */ /* 0x000fd2000bf05300 */
[----:B------:R-:W-:Y:S05]  /*bcb0*/  BRA.U UP0, `(.L_x_128) ;  /* 0x00000001000c7547 */ /* 0x000fea000b800000 */
[----:B------:R-:W-:-:S13]  /*bcc0*/  FSETP.NEU.AND P0, PT, R83, RZ, PT ;  /* 0x000000ff5300720b */ /* 0x000fda0003f0d000 */
[----:B------:R-:W-:Y:S05]  /*bcd0*/  @!P0 EXIT ;  /* 0x000000000000894d */ /* 0x000fea0003800000 */
[----:B------:R-:W-:Y:S05]  /*bce0*/  BRA `(.L_x_127) ;  /* 0x00000000002c7947 */ /* 0x000fea0003800000 */
.L_x_128:
[----:B------:R-:W-:Y:S01]  /*bcf0*/  ISETP.NE.AND P0, PT, R167, RZ, PT ;  /* 0x000000ffa700720c */ /* 0x000fe20003f05270 */
[----:B------:R-:W-:-:S12]  /*bd00*/  BSSY.RECONVERGENT B0, `(.L_x_127) ;  /* 0x0000009000007945 */ /* 0x000fd80003800200 */
[----:B------:R-:W-:Y:S05]  /*bd10*/  @P0 BRA `(.L_x_129) ;  /* 0x0000000000140947 */ /* 0x000fea0003800000 */
[----:B------:R-:W2:Y:S02]  /*bd20*/  LDCU.64 UR4, c[0x0][0xc88] ;  /* 0x00019100ff0477ac */ /* 0x000ea40008000a00 */
[----:B--2---:R-:W-:-:S04]  /*bd30*/  ISETP.NE.U32.AND P0, PT, RZ, UR4, PT ;  /* 0x00000004ff007c0c */ /* 0x004fc8000bf05070 */
[----:B------:R-:W-:-:S13]  /*bd40*/  ISETP.NE.AND.EX P0, PT, RZ, UR5, PT, P0 ;  /* 0x00000005ff007c0c */ /* 0x000fda000bf05300 */
[----:B------:R-:W-:Y:S05]  /*bd50*/  @!P0 EXIT ;  /* 0x000000000000894d */ /* 0x000fea0003800000 */
[----:B------:R-:W-:Y:S05]  /*bd60*/  BRA `(.L_x_130) ;  /* 0x0000000000087947 */ /* 0x000fea0003800000 */
.L_x_129:
[----:B------:R-:W-:-:S13]  /*bd70*/  FSETP.NEU.AND P0, PT, R83, RZ, PT ;  /* 0x000000ff5300720b */ /* 0x000fda0003f0d000 */
[----:B------:R-:W-:Y:S05]  /*bd80*/  @!P0 EXIT ;  /* 0x000000000000894d */ /* 0x000fea0003800000 */
.L_x_130:
[----:B------:R-:W-:Y:S05]  /*bd90*/  BSYNC.RECONVERGENT B0 ;  /* 0x0000000000007941 */ /* 0x000fea0003800200 */
.L_x_127:
[----:B------:R-:W-:Y:S01]  /*bda0*/  ULEA UR4, UR37, UR36, 0x3 ;  /* 0x0000002425047291 */ /* 0x000fe2000f8e18ff */
[----:B------:R-:W-:-:S04]  /*bdb0*/  DEPBAR.LE SB0, 0x0 ;  /* 0x000080000000791a */ /* 0x000fc80000000000 */
[----:B------:R-:W-:-:S04]  /*bdc0*/  UIADD3 UR4, UPT, UPT, UR4, 0x30, URZ ;  /* 0x0000003004047890 */ /* 0x000fc8000fffe0ff */
[----:B------:R-:W-:-:S09]  /*bdd0*/  UPRMT UR4, UR45, 0x654, UR4 ;  /* 0x000006542d047896 */ /* 0x000fd20008000004 */
[----:B------:R-:W-:Y:S01]  /*bde0*/  SYNCS.ARRIVE.TRANS64.RED.A1T0 RZ, [UR4], RZ ;  /* 0x000000ffffff79a7 */ /* 0x000fe20008100404 */
[----:B------:R-:W-:Y:S05]  /*bdf0*/  EXIT ;  /* 0x000000000000794d */ /* 0x000fea0003800000 */
.L_x_19:
[----:B--2---:R2:W1:Y:S02]  /*be00*/  SYNCS.PHASECHK.TRANS64.TRYWAIT P0, [R3+URZ+0xa0], R2 ;  /* 0x0000a002030075a7 */ /* 0x00446400080011ff */
[----:B-1----:R-:W-:Y:S05]  /*be10*/  @!P0 NANOSLEEP.SYNCS 0x989680 ;  /* 0x009896800000895d */ /* 0x002fea0003900000 */
[----:B------:R-:W1:Y:S02]  /*be20*/  @!P0 SYNCS.PHASECHK.TRANS64 P0, [R3+URZ+0xa0], R2 ;  /* 0x0000a002030085a7 */ /* 0x000e6400080010ff */
[----:B-1----:R-:W-:Y:S05]  /*be30*/  @!P0 BRA `(.L_x_19) ;  /* 0xfffffffc00f08947 */ /* 0x002fea000383ffff */
[----:B------:R-:W-:Y:S05]  /*be40*/  BRA `(.L_x_131) ;  /* 0xffffff5400f87947 */ /* 0x000fea000383ffff */
.L_x_22:
[----:B------:R-:W-:-:S07]  /*be50*/  MOV R3, UR49 ;  /* 0x0000003100037c02 */ /* 0x000fce0008000f00 */
.L_x_132:
[----:B------:R1:W1:Y:S02]  /*be60*/  SYNCS.PHASECHK.TRANS64.TRYWAIT P0, [R3+URZ+0x8], R2 ;  /* 0x00000802030075a7 */ /* 0x00026400080011ff */
[----:B-1----:R-:W-:Y:S05]  /*be70*/  @!P0 NANOSLEEP.SYNCS 0x989680 ;  /* 0x009896800000895d */ /* 0x002fea0003900000 */
[----:B------:R-:W1:Y:S02]  /*be80*/  @!P0 SYNCS.PHASECHK.TRANS64 P0, [R3+URZ+0x8], R2 ;  /* 0x00000802030085a7 */ /* 0x000e6400080010ff */
[----:B-1----:R-:W-:Y:S05]  /*be90*/  @!P0 BRA `(.L_x_132) ;  /* 0xfffffffc00f08947 */ /* 0x002fea000383ffff */
[----:B------:R-:W-:Y:S05]  /*bea0*/  BRA `(.L_x_21) ;  /* 0xffffff5800347947 */ /* 0x000fea000383ffff */
.L_x_28:
[----:B-1----:R-:W-:-:S07]  /*beb0*/  MOV R2, UR49 ;  /* 0x0000003100027c02 */ /* 0x002fce0008000f00 */
.L_x_133:
[----:B-1----:R1:W2:Y:S02]  /*bec0*/  SYNCS.PHASECHK.TRANS64.TRYWAIT P0, [R2+URZ+0x8], R5 ;  /* 0x00000805020075a7 */ /* 0x0022a400080011ff */
[----:B--2---:R-:W-:Y:S05]  /*bed0*/  @!P0 NANOSLEEP.SYNCS 0x989680 ;  /* 0x009896800000895d */ /* 0x004fea0003900000 */
[----:B------:R-:W2:Y:S02]  /*bee0*/  @!P0 SYNCS.PHASECHK.TRANS64 P0, [R2+URZ+0x8], R5 ;  /* 0x00000805020085a7 */ /* 0x000ea400080010ff */
[----:B--2---:R-:W-:Y:S05]  /*bef0*/  @!P0 BRA `(.L_x_133) ;  /* 0xfffffffc00f08947 */ /* 0x004fea000383ffff */
[----:B------:R-:W-:Y:S05]  /*bf00*/  BRA `(.L_x_27) ;  /* 0xffffff5c00287947 */ /* 0x000fea000383ffff */
.L_x_34:
[----:B-1----:R1:W2:Y:S02]  /*bf10*/  SYNCS.PHASECHK.TRANS64.TRYWAIT P0, [R2+URZ+0x60], R3 ;  /* 0x00006003020075a7 */ /* 0x0022a400080011ff */
[----:B--2---:R-:W-:Y:S05]  /*bf20*/  @!P0 NANOSLEEP.SYNCS 0x989680 ;  /* 0x009896800000895d */ /* 0x004fea0003900000 */
[----:B------:R-:W2:Y:S02]  /*bf30*/  @!P0 SYNCS.PHASECHK.TRANS64 P0, [R2+URZ+0x60], R3 ;  /* 0x00006003020085a7 */ /* 0x000ea400080010ff */
[----:B--2---:R-:W-:Y:S05]  /*bf40*/  @!P0 BRA `(.L_x_34) ;  /* 0xfffffffc00f08947 */ /* 0x004fea000383ffff */
[----:B------:R-:W-:Y:S05]  /*bf50*/  BRA `(.L_x_134) ;  /* 0xffffff6000147947 */ /* 0x000fea000383ffff */
.L_x_40:
[----:B-1----:R1:W2:Y:S02]  /*bf60*/  SYNCS.PHASECHK.TRANS64.TRYWAIT P0, [R0+URZ+0x90], R5 ;  /* 0x00009005000075a7 */ /* 0x0022a400080011ff */
[----:B--2---:R-:W-:Y:S05]  /*bf70*/  @!P0 NANOSLEEP.SYNCS 0x989680 ;  /* 0x009896800000895d */ /* 0x004fea0003900000 */
[----:B------:R-:W2:Y:S02]  /*bf80*/  @!P0 SYNCS.PHASECHK.TRANS64 P0, [R0+URZ+0x90], R5 ;  /* 0x00009005000085a7 */ /* 0x000ea400080010ff */
[----:B--2---:R-:W-:Y:S05]  /*bf90*/  @!P0 BRA `(.L_x_40) ;  /* 0xfffffffc00f08947 */ /* 0x004fea000383ffff */
[----:B------:R-:W-:Y:S05]  /*bfa0*/  BRA `(.L_x_135) ;  /* 0xffffff6400d07947 */ /* 0x000fea000383ffff */
.L_x_41:
[----:B------:R-:W-:-:S07]  /*bfb0*/  MOV R0, UR4 ;  /* 0x0000000400007c02 */ /* 0x000fce0008000f00 */
.L_x_136:
[----:B-1----:R1:W2:Y:S02]  /*bfc0*/  SYNCS.PHASECHK.TRANS64.TRYWAIT P0, [R0+URZ+0x70], R5 ;  /* 0x00007005000075a7 */ /* 0x0022a400080011ff */
[----:B--2---:R-:W-:Y:S05]  /*bfd0*/  @!P0 NANOSLEEP.SYNCS 0x989680 ;  /* 0x009896800000895d */ /* 0x004fea0003900000 */
[----:B------:R-:W2:Y:S02]  /*bfe0*/  @!P0 SYNCS.PHASECHK.TRANS64 P0, [R0+URZ+0x70], R5 ;  /* 0x00007005000085a7 */ /* 0x000ea400080010ff */
[----:B--2---:R-:W-:Y:S05]  /*bff0*/  @!P0 BRA `(.L_x_136) ;  /* 0xfffffffc00f08947 */ /* 0x004fea000383ffff */
[----:B------:R-:W-:Y:S05]  /*c000*/  BRA `(.L_x_137) ;  /* 0xffffff6400e07947 */ /* 0x000fea000383ffff */
.L_x_42:
[----:B-1----:R1:W2:Y:S02]  /*c010*/  SYNCS.PHASECHK.TRANS64.TRYWAIT P1, [R0+URZ+0x60], R5 ;  /* 0x00006005000075a7 */ /* 0x0022a400080211ff */
[----:B--2---:R-:W-:Y:S05]  /*c020*/  @!P1 NANOSLEEP.SYNCS 0x989680 ;  /* 0x009896800000995d */ /* 0x004fea0003900000 */
[----:B------:R-:W2:Y:S02]  /*c030*/  @!P1 SYNCS.PHASECHK.TRANS64 P1, [R0+URZ+0x60], R5 ;  /* 0x00006005000095a7 */ /* 0x000ea400080210ff */
[----:B--2---:R-:W-:Y:S05]  /*c040*/  @!P1 BRA `(.L_x_42) ;  /* 0xfffffffc00f09947 */ /* 0x004fea000383ffff */
[----:B------:R-:W-:Y:S05]  /*c050*/  BRA `(.L_x_138) ;  /* 0xffffff6800107947 */ /* 0x000fea000383ffff */
.L_x_45:
[----:B------:R-:W-:-:S07]  /*c060*/  MOV R0, UR4 ;  /* 0x0000000400007c02 */ /* 0x000fce0008000f00 */
.L_x_139:
[----:B-1----:R1:W2:Y:S02]  /*c070*/  SYNCS.PHASECHK.TRANS64.TRYWAIT P0, [R0+URZ+0x70], R3 ;  /* 0x00007003000075a7 */ /* 0x0022a400080011ff */
[----:B--2---:R-:W-:Y:S05]  /*c080*/  @!P0 NANOSLEEP.SYNCS 0x989680 ;  /* 0x009896800000895d */ /* 0x004fea0003900000 */
[----:B------:R-:W2:Y:S02]  /*c090*/  @!P0 SYNCS.PHASECHK.TRANS64 P0, [R0+URZ+0x70], R3 ;  /* 0x00007003000085a7 */ /* 0x000ea400080010ff */
[----:B--2---:R-:W-:Y:S05]  /*c0a0*/  @!P0 BRA `(.L_x_139) ;  /* 0xfffffffc00f08947 */ /* 0x004fea000383ffff */
[----:B------:R-:W-:Y:S05]  /*c0b0*/  BRA `(.L_x_44) ;  /* 0xffffff6800647947 */ /* 0x000fea000383ffff */
.L_x_52:
[----:B-1----:R1:W2:Y:S02]  /*c0c0*/  SYNCS.PHASECHK.TRANS64.TRYWAIT P0, [R0+URZ+0x60], R15 ;  /* 0x0000600f000075a7 */ /* 0x0022a400080011ff */
[----:B--2---:R-:W-:Y:S05]  /*c0d0*/  @!P0 NANOSLEEP.SYNCS 0x989680 ;  /* 0x009896800000895d */ /* 0x004fea0003900000 */
[----:B------:R-:W2:Y:S02]  /*c0e0*/  @!P0 SYNCS.PHASECHK.TRANS64 P0, [R0+URZ+0x60], R15 ;  /* 0x0000600f000085a7 */ /* 0x000ea400080010ff */
[----:B--2---:R-:W-:Y:S05]  /*c0f0*/  @!P0 BRA `(.L_x_52) ;  /* 0xfffffffc00f08947 */ /* 0x004fea000383ffff */
[----:B------:R-:W-:Y:S05]  /*c100*/  BRA `(.L_x_140) ;  /* 0xffffff7800207947 */ /* 0x000fea000383ffff */
.L_x_55:
[----:B------:R-:W-:-:S07]  /*c110*/  MOV R15, UR6 ;  /* 0x00000006000f7c02 */ /* 0x000fce0008000f00 */
.L_x_141:
[----:B-1----:R1:W2:Y:S02]  /*c120*/  SYNCS.PHASECHK.TRANS64.TRYWAIT P2, [R15+URZ], R16 ;  /* 0x000000100f0075a7 */ /* 0x0022a400080411ff */
[----:B--2---:R-:W-:Y:S05]  /*c130*/  @!P2 NANOSLEEP.SYNCS 0x989680 ;  /* 0x009896800000a95d */ /* 0x004fea0003900000 */
[----:B------:R-:W2:Y:S02]  /*c140*/  @!P2 SYNCS.PHASECHK.TRANS64 P2, [R15+URZ], R16 ;  /* 0x000000100f00a5a7 */ /* 0x000ea400080410ff */
[----:B--2---:R-:W-:Y:S05]  /*c150*/  @!P2 BRA `(.L_x_141) ;  /* 0xfffffffc00f0a947 */ /* 0x004fea000383ffff */
[----:B------:R-:W-:Y:S05]  /*c160*/  BRA `(.L_x_54) ;  /* 0xffffff7800847947 */ /* 0x000fea000383ffff */
.L_x_56:
[----:B------:R-:W-:-:S07]  /*c170*/  MOV R15, UR6 ;  /* 0x00000006000f7c02 */ /* 0x000fce0008000f00 */
.L_x_142:
[----:B-1----:R1:W2:Y:S02]  /*c180*/  SYNCS.PHASECHK.TRANS64.TRYWAIT P2, [R15+URZ+0x88], R18 ;  /* 0x000088120f0075a7 */ /* 0x0022a400080411ff */
[----:B--2---:R-:W-:Y:S05]  /*c190*/  @!P2 NANOSLEEP.SYNCS 0x989680 ;  /* 0x009896800000a95d */ /* 0x004fea0003900000 */
[----:B------:R-:W2:Y:S02]  /*c1a0*/  @!P2 SYNCS.PHASECHK.TRANS64 P2, [R15+URZ+0x88], R18 ;  /* 0x000088120f00a5a7 */ /* 0x000ea400080410ff */
[----:B--2---:R-:W-:Y:S05]  /*c1b0*/  @!P2 BRA `(.L_x_142) ;  /* 0xfffffffc00f0a947 */ /* 0x004fea000383ffff */
[----:B------:R-:W-:Y:S05]  /*c1c0*/  BRA `(.L_x_143) ;  /* 0xffffff7800907947 */ /* 0x000fea000383ffff */
.L_x_59:
[----:B------:R-:W-:Y:S07]  /*c1d0*/  MOV R15, UR6 ;  /* 0x00000006000f7c02 */ /* 0x000fee0008000f00 */
.L_x_144:
[----:B--2---:R2:W4:Y:S02]  /*c1e0*/  SYNCS.PHASECHK.TRANS64.TRYWAIT P1, [R15+URZ], R18 ;  /* 0x000000120f0075a7 */ /* 0x00452400080211ff */
[----:B----4-:R-:W-:Y:S05]  /*c1f0*/  @!P1 NANOSLEEP.SYNCS 0x989680 ;  /* 0x009896800000995d */ /* 0x010fea0003900000 */
[----:B------:R-:W4:Y:S02]  /*c200*/  @!P1 SYNCS.PHASECHK.TRANS64 P1, [R15+URZ], R18 ;  /* 0x000000120f0095a7 */ /* 0x000f2400080210ff */
[----:B----4-:R-:W-:Y:S05]  /*c210*/  @!P1 BRA `(.L_x_144) ;  /* 0xfffffffc00f09947 */ /* 0x010fea000383ffff */
[----:B------:R-:W-:Y:S05]  /*c220*/  BRA `(.L_x_58) ;  /* 0xffffff7c00dc7947 */ /* 0x000fea000383ffff */
.L_x_62:
[----:B------:R-:W-:-:S07]  /*c230*/  MOV R0, UR6 ;  /* 0x0000000600007c02 */ /* 0x000fce0008000f00 */
.L_x_145:
[----:B--2---:R2:W4:Y:S02]  /*c240*/  SYNCS.PHASECHK.TRANS64.TRYWAIT P0, [R0+URZ+0xb0], R3 ;  /* 0x0000b003000075a7 */ /* 0x00452400080011ff */
[----:B----4-:R-:W-:Y:S05]  /*c250*/  @!P0 NANOSLEEP.SYNCS 0x989680 ;  /* 0x009896800000895d */ /* 0x010fea0003900000 */
[----:B------:R-:W4:Y:S02]  /*c260*/  @!P0 SYNCS.PHASECHK.TRANS64 P0, [R0+URZ+0xb0], R3 ;  /* 0x0000b003000085a7 */ /* 0x000f2400080010ff */
[----:B----4-:R-:W-:Y:S05]  /*c270*/  @!P0 BRA `(.L_x_145) ;  /* 0xfffffffc00f08947 */ /* 0x010fea000383ffff */
[----:B------:R-:W-:Y:S05]  /*c280*/  BRA `(.L_x_146) ;  /* 0xffffff8000cc7947 */ /* 0x000fea000383ffff */
.L_x_67:
[----:B---3--:R3:W1:Y:S02]  /*c290*/  SYNCS.PHASECHK.TRANS64.TRYWAIT P0, [R0+URZ+0x60], R3 ;  /* 0x00006003000075a7 */ /* 0x00866400080011ff */
[----:B-1----:R-:W-:Y:S05]  /*c2a0*/  @!P0 NANOSLEEP.SYNCS 0x989680 ;  /* 0x009896800000895d */ /* 0x002fea0003900000 */
[----:B------:R-:W1:Y:S02]  /*c2b0*/  @!P0 SYNCS.PHASECHK.TRANS64 P0, [R0+URZ+0x60], R3 ;  /* 0x00006003000085a7 */ /* 0x000e6400080010ff */
[----:B-1----:R-:W-:Y:S05]  /*c2c0*/  @!P0 BRA `(.L_x_67) ;  /* 0xfffffffc00f08947 */ /* 0x002fea000383ffff */
[----:B------:R-:W-:Y:S05]  /*c2d0*/  BRA `(.L_x_147) ;  /* 0xffffff8400d87947 */ /* 0x000fea000383ffff */
.L_x_70:
[----:B------:R-:W-:Y:S07]  /*c2e0*/  MOV R0, UR4 ;  /* 0x0000000400007c02 */ /* 0x000fee0008000f00 */
.L_x_148:
[----:B-1----:R1:W3:Y:S02]  /*c2f0*/  SYNCS.PHASECHK.TRANS64.TRYWAIT P0, [R0+URZ+0x58], R3 ;  /* 0x00005803000075a7 */ /* 0x0022e400080011ff */
[----:B---3--:R-:W-:Y:S05]  /*c300*/  @!P0 NANOSLEEP.SYNCS 0x989680 ;  /* 0x009896800000895d */ /* 0x008fea0003900000 */
[----:B------:R-:W3:Y:S02]  /*c310*/  @!P0 SYNCS.PHASECHK.TRANS64 P0, [R0+URZ+0x58], R3 ;  /* 0x00005803000085a7 */ /* 0x000ee400080010ff */
[----:B---3--:R-:W-:Y:S05]  /*c320*/  @!P0 BRA `(.L_x_148) ;  /* 0xfffffffc00f08947 */ /* 0x008fea000383ffff */
[----:B------:R-:W-:Y:S05]  /*c330*/  BRA `(.L_x_69) ;  /* 0xffffff8800c87947 */ /* 0x000fea000383ffff */
.L_x_73:
[----:B------:R-:W-:Y:S07]  /*c340*/  MOV R3, UR4 ;  /* 0x0000000400037c02 */ /* 0x000fee0008000f00 */
.L_x_149:
[----:B-1----:R1:W2:Y:S02]  /*c350*/  SYNCS.PHASECHK.TRANS64.TRYWAIT P2, [R3+URZ+0x30], R34 ;  /* 0x00003022030075a7 */ /* 0x0022a400080411ff */
[----:B--2---:R-:W-:Y:S05]  /*c360*/  @!P2 NANOSLEEP.SYNCS 0x989680 ;  /* 0x009896800000a95d */ /* 0x004fea0003900000 */
[----:B------:R-:W2:Y:S02]  /*c370*/  @!P2 SYNCS.PHASECHK.TRANS64 P2, [R3+URZ+0x30], R34 ;  /* 0x000030220300a5a7 */ /* 0x000ea400080410ff */
[----:B--2---:R-:W-:Y:S05]  /*c380*/  @!P2 BRA `(.L_x_149) ;  /* 0xfffffffc00f0a947 */ /* 0x004fea000383ffff */
[----:B------:R-:W-:Y:S05]  /*c390*/  BRA `(.L_x_150) ;  /* 0xffffff8c00287947 */ /* 0x000fea000383ffff */
.L_x_74:
[----:B-1----:R-:W-:Y:S07]  /*c3a0*/  MOV R3, UR4 ;  /* 0x0000000400037c02 */ /* 0x002fee0008000f00 */
.L_x_151:
[----:B-1----:R1:W2:Y:S02]  /*c3b0*/  SYNCS.PHASECHK.TRANS64.TRYWAIT P0, [R3+URZ+0x38], R34 ;  /* 0x00003822030075a7 */ /* 0x0022a400080011ff */
[----:B--2---:R-:W-:Y:S05]  /*c3c0*/  @!P0 NANOSLEEP.SYNCS 0x989680 ;  /* 0x009896800000895d */ /* 0x004fea0003900000 */
[----:B------:R-:W2:Y:S02]  /*c3d0*/  @!P0 SYNCS.PHASECHK.TRANS64 P0, [R3+URZ+0x38], R34 ;  /* 0x00003822030085a7 */ /* 0x000ea400080010ff */
[----:B--2---:R-:W-:Y:S05]  /*c3e0*/  @!P0 BRA `(.L_x_151) ;  /* 0xfffffffc00f08947 */ /* 0x004fea000383ffff */
[----:B------:R-:W-:Y:S05]  /*c3f0*/  BRA `(.L_x_152) ;  /* 0xffffff8c00787947 */ /* 0x000fea000383ffff */
.L_x_75:
[----:B-1----:R-:W-:Y:S07]  /*c400*/  MOV R3, UR4 ;  /* 0x0000000400037c02 */ /* 0x002fee0008000f00 */
.L_x_153:
[----:B-1----:R1:W2:Y:S02]  /*c410*/  SYNCS.PHASECHK.TRANS64.TRYWAIT P0, [R3+URZ+0x40], R34 ;  /* 0x00004022030075a7 */ /* 0x0022a400080011ff */
[----:B--2---:R-:W-:Y:S05]  /*c420*/  @!P0 NANOSLEEP.SYNCS 0x989680 ;  /* 0x009896800000895d */ /* 0x004fea0003900000 */
[----:B------:R-:W2:Y:S02]  /*c430*/  @!P0 SYNCS.PHASECHK.TRANS64 P0, [R3+URZ+0x40], R34 ;  /* 0x00004022030085a7 */ /* 0x000ea400080010ff */
[----:B--2---:R-:W-:Y:S05]  /*c440*/  @!P0 BRA `(.L_x_153) ;  /* 0xfffffffc00f08947 */ /* 0x004fea000383ffff */
[----:B------:R-:W-:Y:S05]  /*c450*/  BRA `(.L_x_154) ;  /* 0xffffff8c00c47947 */ /* 0x000fea000383ffff */
.L_x_76:
[----:B-1----:R-:W-:Y:S07]  /*c460*/  MOV R3, UR4 ;  /* 0x0000000400037c02 */ /* 0x002fee0008000f00 */
.L_x_155:
[----:B-1----:R1:W2:Y:S02]  /*c470*/  SYNCS.PHASECHK.TRANS64.TRYWAIT P0, [R3+URZ+0x48], R34 ;  /* 0x00004822030075a7 */ /* 0x0022a400080011ff */
[----:B--2---:R-:W-:Y:S05]  /*c480*/  @!P0 NANOSLEEP.SYNCS 0x989680 ;  /* 0x009896800000895d */ /* 0x004fea0003900000 */
[----:B------:R-:W2:Y:S02]  /*c490*/  @!P0 SYNCS.PHASECHK.TRANS64 P0, [R3+URZ+0x48], R34 ;  /* 0x00004822030085a7 */ /* 0x000ea400080010ff */
[----:B--2---:R-:W-:Y:S05]  /*c4a0*/  @!P0 BRA `(.L_x_155) ;  /* 0xfffffffc00f08947 */ /* 0x004fea000383ffff */
[----:B------:R-:W-:Y:S05]  /*c4b0*/  BRA `(.L_x_156) ;  /* 0xffffff9000107947 */ /* 0x000fea000383ffff */
.L_x_78:
[----:B------:R-:W-:-:S07]  /*c4c0*/  MOV R0, UR4 ;  /* 0x0000000400007c02 */ /* 0x000fce0008000f00 */
.L_x_157:
[----:B-1----:R1:W2:Y:S02]  /*c4d0*/  SYNCS.PHASECHK.TRANS64.TRYWAIT P0, [R0+URZ+0x30], R3 ;  /* 0x00003003000075a7 */ /* 0x0022a400080011ff */
[----:B--2---:R-:W-:Y:S05]  /*c4e0*/  @!P0 NANOSLEEP.SYNCS 0x989680 ;  /* 0x009896800000895d */ /* 0x004fea0003900000 */
[----:B------:R-:W2:Y:S02]  /*c4f0*/  @!P0 SYNCS.PHASECHK.TRANS64 P0, [R0+URZ+0x30], R3 ;  /* 0x00003003000085a7 */ /* 0x000ea400080010ff */
[----:B--2---:R-:W-:Y:S05]  /*c500*/  @!P0 BRA `(.L_x_157) ;  /* 0xfffffffc00f08947 */ /* 0x004fea000383ffff */
[----:B------:R-:W-:Y:S05]  /*c510*/  BRA `(.L_x_158) ;  /* 0xffffff9000d47947 */ /* 0x000fea000383ffff */
.L_x_79:
[----:B-1----:R-:W-:-:S07]  /*c520*/  MOV R0, UR4 ;  /* 0x0000000400007c02 */ /* 0x002fce0008000f00 */
.L_x_159:
[----:B-1----:R1:W2:Y:S02]  /*c530*/  SYNCS.PHASECHK.TRANS64.TRYWAIT P0, [R0+URZ+0x38], R3 ;  /* 0x00003803000075a7 */ /* 0x0022a400080011ff */
[----:B--2---:R-:W-:Y:S05]  /*c540*/  @!P0 NANOSLEEP.SYNCS 0x989680 ;  /* 0x009896800000895d */ /* 0x004fea0003900000 */
[----:B------:R-:W2:Y:S02]  /*c550*/  @!P0 SYNCS.PHASECHK.TRANS64 P0, [R0+URZ+0x38], R3 ;  /* 0x00003803000085a7 */ /* 0x000ea400080010ff */
[----:B--2---:R-:W-:Y:S05]  /*c560*/  @!P0 BRA `(.L_x_159) ;  /* 0xfffffffc00f08947 */ /* 0x004fea000383ffff */
[----:B------:R-:W-:Y:S05]  /*c570*/  BRA `(.L_x_160) ;  /* 0xffffff9000c47947 */ /* 0x000fea000383ffff */
.L_x_80:
[----:B-1----:R-:W-:-:S07]  /*c580*/  MOV R0, UR4 ;  /* 0x0000000400007c02 */ /* 0x002fce0008000f00 */
.L_x_161:
[----:B-1----:R1:W2:Y:S02]  /*c590*/  SYNCS.PHASECHK.TRANS64.TRYWAIT P0, [R0+URZ+0x40], R3 ;  /* 0x00004003000075a7 */ /* 0x0022a400080011ff */
[----:B--2---:R-:W-:Y:S05]  /*c5a0*/  @!P0 NANOSLEEP.SYNCS 0x989680 ;  /* 0x009896800000895d */ /* 0x004fea0003900000 */
[----:B------:R-:W2:Y:S02]  /*c5b0*/  @!P0 SYNCS.PHASECHK.TRANS64 P0, [R0+URZ+0x40], R3 ;  /* 0x00004003000085a7 */ /* 0x000ea400080010ff */
[----:B--2---:R-:W-:Y:S05]  /*c5c0*/  @!P0 BRA `(.L_x_161) ;  /* 0xfffffffc00f08947 */ /* 0x004fea000383ffff */
[----:B------:R-:W-:Y:S05]  /*c5d0*/  BRA `(.L_x_162) ;  /* 0xffffff9000b47947 */ /* 0x000fea000383ffff */
.L_x_82:
[----:B--2---:R2:W4:Y:S02]  /*c5e0*/  SYNCS.PHASECHK.TRANS64.TRYWAIT P0, [R0+URZ+0x60], R3 ;  /* 0x00006003000075a7 */ /* 0x00452400080011ff */
[----:B----4-:R-:W-:Y:S05]  /*c5f0*/  @!P0 NANOSLEEP.SYNCS 0x989680 ;  /* 0x009896800000895d */ /* 0x010fea0003900000 */
[----:B------:R-:W4:Y:S02]  /*c600*/  @!P0 SYNCS.PHASECHK.TRANS64 P0, [R0+URZ+0x60], R3 ;  /* 0x00006003000085a7 */ /* 0x000f2400080010ff */
[----:B----4-:R-:W-:Y:S05]  /*c610*/  @!P0 BRA `(.L_x_82) ;  /* 0xfffffffc00f08947 */ /* 0x010fea000383ffff */
[----:B------:R-:W-:Y:S05]  /*c620*/  BRA `(.L_x_163) ;  /* 0xffffff9400847947 */ /* 0x000fea000383ffff */
.L_x_93:
[----:B-1----:R-:W-:Y:S04]  /*c630*/  MOV R0, UR36 ;  /* 0x0000002400007c02 */ /* 0x002fe80008000f00 */
[----:B------:R1:W3:Y:S03]  /*c640*/  SYNCS.PHASECHK.TRANS64.TRYWAIT P0, [R0+URZ+0x10], R5 ;  /* 0x00001005000075a7 */ /* 0x0002e600080011ff */
[----:B---3--:R-:W-:Y:S05]  /*c650*/  @!P0 NANOSLEEP.SYNCS 0x989680 ;  /* 0x009896800000895d */ /* 0x008fea0003900000 */
[----:B------:R-:W3:Y:S02]  /*c660*/  @!P0 SYNCS.PHASECHK.TRANS64 P0, [R0+URZ+0x10], R5 ;  /* 0x00001005000085a7 */ /* 0x000ee400080010ff */
[----:B---3--:R-:W-:Y:S05]  /*c670*/  @!P0 BRA `(.L_x_93) ;  /* 0xfffffffc00ec8947 */ /* 0x008fea000383ffff */
[----:B------:R-:W-:Y:S05]  /*c680*/  BRA `(.L_x_92) ;  /* 0xffffffa400007947 */ /* 0x000fea000383ffff */
.L_x_95:
[----:B-1----:R-:W-:Y:S04]  /*c690*/  MOV R0, UR36 ;  /* 0x0000002400007c02 */ /* 0x002fe80008000f00 */
[----:B------:R1:W4:Y:S03]  /*c6a0*/  SYNCS.PHASECHK.TRANS64.TRYWAIT P1, [R0+URZ+0x80], R3 ;  /* 0x00008003000075a7 */ /* 0x00032600080211ff */
[----:B----4-:R-:W-:Y:S05]  /*c6b0*/  @!P1 NANOSLEEP.SYNCS 0x989680 ;  /* 0x009896800000995d */ /* 0x010fea0003900000 */
[----:B------:R-:W4:Y:S02]  /*c6c0*/  @!P1 SYNCS.PHASECHK.TRANS64 P1, [R0+URZ+0x80], R3 ;  /* 0x00008003000095a7 */ /* 0x000f2400080210ff */
[----:B----4-:R-:W-:Y:S05]  /*c6d0*/  @!P1 BRA `(.L_x_95) ;  /* 0xfffffffc00ec9947 */ /* 0x010fea000383ffff */
[----:B------:R-:W-:Y:S05]  /*c6e0*/  BRA `(.L_x_94) ;  /* 0xffffffa400387947 */ /* 0x000fea000383ffff */
.L_x_104:
[----:B--2---:R2:W4:Y:S02]  /*c6f0*/  SYNCS.PHASECHK.TRANS64.TRYWAIT P0, [R3+URZ+0x10], R0 ;  /* 0x00001000030075a7 */ /* 0x00452400080011ff */
[----:B----4-:R-:W-:Y:S05]  /*c700*/  @!P0 NANOSLEEP.SYNCS 0x989680 ;  /* 0x009896800000895d */ /* 0x010fea0003900000 */
[----:B------:R-:W4:Y:S02]  /*c710*/  @!P0 SYNCS.PHASECHK.TRANS64 P0, [R3+URZ+0x10], R0 ;  /* 0x00001000030085a7 */ /* 0x000f2400080010ff */
[----:B----4-:R-:W-:Y:S05]  /*c720*/  @!P0 BRA `(.L_x_104) ;  /* 0xfffffffc00f08947 */ /* 0x010fea000383ffff */
[----:B------:R-:W-:Y:S05]  /*c730*/  BRA `(.L_x_103) ;  /* 0xffffffb800087947 */ /* 0x000fea000383ffff */
.L_x_112:
[----:B-1----:R1:W4:Y:S02]  /*c740*/  SYNCS.PHASECHK.TRANS64.TRYWAIT P0, [R3+URZ+0x10], R6 ;  /* 0x00001006030075a7 */ /* 0x00232400080011ff */
[----:B----4-:R-:W-:Y:S05]  /*c750*/  @!P0 NANOSLEEP.SYNCS 0x989680 ;  /* 0x009896800000895d */ /* 0x010fea0003900000 */
[----:B------:R-:W4:Y:S02]  /*c760*/  @!P0 SYNCS.PHASECHK.TRANS64 P0, [R3+URZ+0x10], R6 ;  /* 0x00001006030085a7 */ /* 0x000f2400080010ff */
[----:B----4-:R-:W-:Y:S05]  /*c770*/  @!P0 BRA `(.L_x_112) ;  /* 0xfffffffc00f08947 */ /* 0x010fea000383ffff */
[----:B------:R-:W-:Y:S05]  /*c780*/  BRA `(.L_x_111) ;  /* 0xffffffcc00107947 */ /* 0x000fea000383ffff */
.L_x_120:
[----:B--2---:R2:W4:Y:S02]  /*c790*/  SYNCS.PHASECHK.TRANS64.TRYWAIT P0, [R0+URZ+0x10], R3 ;  /* 0x00001003000075a7 */ /* 0x00452400080011ff */
[----:B----4-:R-:W-:Y:S05]  /*c7a0*/  @!P0 NANOSLEEP.SYNCS 0x989680 ;  /* 0x009896800000895d */ /* 0x010fea0003900000 */
[----:B------:R-:W4:Y:S02]  /*c7b0*/  @!P0 SYNCS.PHASECHK.TRANS64 P0, [R0+URZ+0x10], R3 ;  /* 0x00001003000085a7 */ /* 0x000f2400080010ff */
[----:B----4-:R-:W-:Y:S05]  /*c7c0*/  @!P0 BRA `(.L_x_120) ;  /* 0xfffffffc00f08947 */ /* 0x010fea000383ffff */
[----:B------:R-:W-:Y:S05]  /*c7d0*/  BRA `(.L_x_119) ;  /* 0xffffffe000147947 */ /* 0x000fea000383ffff */
        .weak           $__internal_0_$__cuda_sm10x_tcgen05_guardrail_trap_col_being_dealloced_not_returned_by_alloc
        .type           $__internal_0_$__cuda_sm10x_tcgen05_guardrail_trap_col_being_dealloced_not_returned_by_alloc,@function
        .size           $__internal_0_$__cuda_sm10x_tcgen05_guardrail_trap_col_being_dealloced_not_returned_by_alloc,($__internal_1_$__cuda_sm10x_tcgen05_guardrail_trap_phase_invalid_during_alloc - $__internal_0_$__cuda_sm10x_tcgen05_guardrail_trap_col_being_dealloced_not_returned_by_alloc)
$__internal_0_$__cuda_sm10x_tcgen05_guardrail_trap_col_being_dealloced_not_returned_by_alloc:
[----:B------:R-:W-:Y:S05]  /*c7e0*/  BPT.TRAP 0x1 ;  /* 0x000000040000795c */ /* 0x000fea0000300000 */
[----:B------:R-:W-:-:S04]  /*c7f0*/  HFMA2 R3, -RZ, RZ, 0, 0 ;  /* 0x00000000ff037431 */ /* 0x000fc800000001ff */
[----:B------:R-:W-:Y:S05]  /*c800*/  RET.REL.NODEC R2 `(_ZN7cutlass13device_kernelINS_4gemm6kernel13GemmUniversalIN4cute5tupleIJiiiiEEENS1_10collective13CollectiveMmaINS1_46MainloopSm100TmaUmmaWarpSpecializedBlockScaledILi1ELi2ELi1ENS5_IJNS4_1CILi1EEESB_SB_EEEEENS5_IJNSA_ILi128EEENSA_ILi256EEESF_EEENS5_IJNS_12float_e5m2_tENS_13float_ue8m0_tEEEENS5_IJNS5_IJlSB_lEEENS4_6LayoutINS5_IJNS5_IJNS5_IJNSA_ILi32EEENSA_ILi4EEEEEEiEEESP_NS5_IJSB_iEEEEEENS5_IJNS5_IJNS5_IJNSA_ILi16EEESN_EEEiEEENS5_IJNS5_IJNSA_ILi0EEESB_EEENSA_ILi512EEEEEENS5_IJSV_iEEEEEEEEEEESJ_S12_NS4_8TiledMMAINS4_8MMA_AtomIJNS4_21SM100_MMA_MXF8F6F4_SSISH_SH_fSI_Li128ELi256ELNS4_4UMMA5MajorE0ELS17_0ELNS16_7ScaleInE0ELS18_0EEEEEENSL_ISC_NS5_IJSV_SV_SV_EEEEENS5_IJNS4_10UnderscoreES1D_S1D_EEEEENS5_IJNS4_13SM90_TMA_LOADES1G_EEENS5_IJNS4_14ComposedLayoutINS4_7SwizzleILi3ELi4ELi3EEENS4_18smem_ptr_flag_bitsILi8EEENSL_INS5_IJNSA_ILi8EEESE_EEENS5_IJSE_SB_EEEEEEENSL_INS5_IJNS5_IJNS5_IJSO_SB_EEENS5_IJSM_SB_EEEEEESB_NS5_IJSN_NSA_ILi2EEEEEEEEENS5_IJNS5_IJNS5_IJST_SX_EEESW_EEESV_NS5_IJSB_SX_EEEEEEEEEEEvNS4_8identityES1H_NS5_IJS1R_NSL_INS5_IJNS5_IJNS5_IJSO_S1V_EEES1T_EEESB_S1W_EEENS5_IJS1Z_SV_NS5_IJSB_NSA_ILi1024EEEEEEEEEEEEEEvS24_EENS_8epilogue10collective18CollectiveEpilogueINS2E_23Sm100TmaWarpSpecializedILi4ELi2ELi64ELb1ELb0EEEJSG_NS5_IJNSL_ISE_SB_EENSL_INSA_ILi64EEESB_EEEEENS_10bfloat16_tESK_S2N_SK_NS2E_6fusion15FusionCallbacksIS2I_NS2O_17LinearCombinationIS2N_fS2N_fLNS_15FloatRoundStyleE2EEESG_S2M_JEEENS4_5SM1004TMEM4LOAD26SM100_TMEM_LOAD_32dp32b64xES1G_NS1I_IS1K_NS1L_ILi16EEENSL_INS5_IJS1N_S2K_EEENS5_IJS2K_SB_EEEEEEENS4_39AutoVectorizingCopyWithAssumedAlignmentILi128EEENS4_14SM90_TMA_STOREES32_S34_S34_EEEvvEEEEvNT_6ParamsE) ;  /* 0xffffff3402fc7950 */ /* 0x000fea0003c3ffff */
        .weak           $__internal_1_$__cuda_sm10x_tcgen05_guardrail_trap_phase_invalid_during_alloc
        .type           $__internal_1_$__cuda_sm10x_tcgen05_guardrail_trap_phase_invalid_during_alloc,@function
        .size           $__internal_1_$__cuda_sm10x_tcgen05_guardrail_trap_phase_invalid_during_alloc,($__internal_2_$__cuda_sm10x_tcgen05_guardrail_trap_unallocated_columns_being_dealloced - $__internal_1_$__cuda_sm10x_tcgen05_guardrail_trap_phase_invalid_during_alloc)
$__internal_1_$__cuda_sm10x_tcgen05_guardrail_trap_phase_invalid_during_alloc:
[----:B------:R-:W-:Y:S05]  /*c810*/  BPT.TRAP 0x1 ;  /* 0x000000040000795c */ /* 0x000fea0000300000 */
[----:B------:R-:W-:-:S04]  /*c820*/  MOV R3, 0x0 ;  /* 0x0000000000037802 */ /* 0x000fc80000000f00 */
[----:B------:R-:W-:Y:S05]  /*c830*/  RET.REL.NODEC R2 `(_ZN7cutlass13device_kernelINS_4gemm6kernel13GemmUniversalIN4cute5tupleIJiiiiEEENS1_10collective13CollectiveMmaINS1_46MainloopSm100TmaUmmaWarpSpecializedBlockScaledILi1ELi2ELi1ENS5_IJNS4_1CILi1EEESB_SB_EEEEENS5_IJNSA_ILi128EEENSA_ILi256EEESF_EEENS5_IJNS_12float_e5m2_tENS_13float_ue8m0_tEEEENS5_IJNS5_IJlSB_lEEENS4_6LayoutINS5_IJNS5_IJNS5_IJNSA_ILi32EEENSA_ILi4EEEEEEiEEESP_NS5_IJSB_iEEEEEENS5_IJNS5_IJNS5_IJNSA_ILi16EEESN_EEEiEEENS5_IJNS5_IJNSA_ILi0EEESB_EEENSA_ILi512EEEEEENS5_IJSV_iEEEEEEEEEEESJ_S12_NS4_8TiledMMAINS4_8MMA_AtomIJNS4_21SM100_MMA_MXF8F6F4_SSISH_SH_fSI_Li128ELi256ELNS4_4UMMA5MajorE0ELS17_0ELNS16_7ScaleInE0ELS18_0EEEEEENSL_ISC_NS5_IJSV_SV_SV_EEEEENS5_IJNS4_10UnderscoreES1D_S1D_EEEEENS5_IJNS4_13SM90_TMA_LOADES1G_EEENS5_IJNS4_14ComposedLayoutINS4_7SwizzleILi3ELi4ELi3EEENS4_18smem_ptr_flag_bitsILi8EEENSL_INS5_IJNSA_ILi8EEESE_EEENS5_IJSE_SB_EEEEEEENSL_INS5_IJNS5_IJNS5_IJSO_SB_EEENS5_IJSM_SB_EEEEEESB_NS5_IJSN_NSA_ILi2EEEEEEEEENS5_IJNS5_IJNS5_IJST_SX_EEESW_EEESV_NS5_IJSB_SX_EEEEEEEEEEEvNS4_8identityES1H_NS5_IJS1R_NSL_INS5_IJNS5_IJNS5_IJSO_S1V_EEES1T_EEESB_S1W_EEENS5_IJS1Z_SV_NS5_IJSB_NSA_ILi1024EEEEEEEEEEEEEEvS24_EENS_8epilogue10collective18CollectiveEpilogueINS2E_23Sm100TmaWarpSpecializedILi4ELi2ELi64ELb1ELb0EEEJSG_NS5_IJNSL_ISE_SB_EENSL_INSA_ILi64EEESB_EEEEENS_10bfloat16_tESK_S2N_SK_NS2E_6fusion15FusionCallbacksIS2I_NS2O_17LinearCombinationIS2N_fS2N_fLNS_15FloatRoundStyleE2EEESG_S2M_JEEENS4_5SM1004TMEM4LOAD26SM100_TMEM_LOAD_32dp32b64xES1G_NS1I_IS1K_NS1L_ILi16EEENSL_INS5_IJS1N_S2K_EEENS5_IJS2K_SB_EEEEEEENS4_39AutoVectorizingCopyWithAssumedAlignmentILi128EEENS4_14SM90_TMA_STOREES32_S34_S34_EEEvvEEEEvNT_6ParamsE) ;  /* 0xffffff3402f07950 */ /* 0x000fea0003c3ffff */
        .weak           $__internal_2_$__cuda_sm10x_tcgen05_guardrail_trap_unallocated_columns_being_dealloced
        .type           $__internal_2_$__cuda_sm10x_tcgen05_guardrail_trap_unallocated_columns_being_dealloced,@function
        .size           $__internal_2_$__cuda_sm10x_tcgen05_guardrail_trap_unallocated_columns_being_dealloced,(.L_x_165 - $__internal_2_$__cuda_sm10x_tcgen05_guardrail_trap_unallocated_columns_being_dealloced)
$__internal_2_$__cuda_sm10x_tcgen05_guardrail_trap_unallocated_columns_being_dealloced:
[----:B------:R-:W-:Y:S05]  /*c840*/  BPT.TRAP 0x1 ;  /* 0x000000040000795c */ /* 0x000fea0000300000 */
[----:B------:R-:W-:-:S04]  /*c850*/  HFMA2 R3, -RZ, RZ, 0, 0 ;  /* 0x00000000ff037431 */ /* 0x000fc800000001ff */
[----:B------:R-:W-:Y:S05]  /*c860*/  RET.REL.NODEC R2 `(_ZN7cutlass13device_kernelINS_4gemm6kernel13GemmUniversalIN4cute5tupleIJiiiiEEENS1_10collective13CollectiveMmaINS1_46MainloopSm100TmaUmmaWarpSpecializedBlockScaledILi1ELi2ELi1ENS5_IJNS4_1CILi1EEESB_SB_EEEEENS5_IJNSA_ILi128EEENSA_ILi256EEESF_EEENS5_IJNS_12float_e5m2_tENS_13float_ue8m0_tEEEENS5_IJNS5_IJlSB_lEEENS4_6LayoutINS5_IJNS5_IJNS5_IJNSA_ILi32EEENSA_ILi4EEEEEEiEEESP_NS5_IJSB_iEEEEEENS5_IJNS5_IJNS5_IJNSA_ILi16EEESN_EEEiEEENS5_IJNS5_IJNSA_ILi0EEESB_EEENSA_ILi512EEEEEENS5_IJSV_iEEEEEEEEEEESJ_S12_NS4_8TiledMMAINS4_8MMA_AtomIJNS4_21SM100_MMA_MXF8F6F4_SSISH_SH_fSI_Li128ELi256ELNS4_4UMMA5MajorE0ELS17_0ELNS16_7ScaleInE0ELS18_0EEEEEENSL_ISC_NS5_IJSV_SV_SV_EEEEENS5_IJNS4_10UnderscoreES1D_S1D_EEEEENS5_IJNS4_13SM90_TMA_LOADES1G_EEENS5_IJNS4_14ComposedLayoutINS4_7SwizzleILi3ELi4ELi3EEENS4_18smem_ptr_flag_bitsILi8EEENSL_INS5_IJNSA_ILi8EEESE_EEENS5_IJSE_SB_EEEEEEENSL_INS5_IJNS5_IJNS5_IJSO_SB_EEENS5_IJSM_SB_EEEEEESB_NS5_IJSN_NSA_ILi2EEEEEEEEENS5_IJNS5_IJNS5_IJST_SX_EEESW_EEESV_NS5_IJSB_SX_EEEEEEEEEEEvNS4_8identityES1H_NS5_IJS1R_NSL_INS5_IJNS5_IJNS5_IJSO_S1V_EEES1T_EEESB_S1W_EEENS5_IJS1Z_SV_NS5_IJSB_NSA_ILi1024EEEEEEEEEEEEEEvS24_EENS_8epilogue10collective18CollectiveEpilogueINS2E_23Sm100TmaWarpSpecializedILi4ELi2ELi64ELb1ELb0EEEJSG_NS5_IJNSL_ISE_SB_EENSL_INSA_ILi64EEESB_EEEEENS_10bfloat16_tESK_S2N_SK_NS2E_6fusion15FusionCallbacksIS2I_NS2O_17LinearCombinationIS2N_fS2N_fLNS_15FloatRoundStyleE2EEESG_S2M_JEEENS4_5SM1004TMEM4LOAD26SM100_TMEM_LOAD_32dp32b64xES1G_NS1I_IS1K_NS1L_ILi16EEENSL_INS5_IJS1N_S2K_EEENS5_IJS2K_SB_EEEEEEENS4_39AutoVectorizingCopyWithAssumedAlignmentILi128EEENS4_14SM90_TMA_STOREES32_S34_S34_EEEvvEEEEvNT_6ParamsE) ;  /* 0xffffff3402e47950 */ /* 0x000fea0003c3ffff */
.L_x_164:
[----:B------:R-:W-:-:S00]  /*c870*/  BRA `(.L_x_164) ;  /* 0xfffffffc00fc7947 */ /* 0x000fc0000383ffff */
[----:B------:R-:W-:-:S00]  /*c880*/  NOP ;  /* 0x0000000000007918 */ /* 0x000fc00000000000 */
[----:B------:R-:W-:-:S00]  /*c890*/  NOP ;  /* 0x0000000000007918 */ /* 0x000fc00000000000 */
[----:B------:R-:W-:-:S00]  /*c8a0*/  NOP ;  /* 0x0000000000007918 */ /* 0x000fc00000000000 */
[----:B------:R-:W-:-:S00]  /*c8b0*/  NOP ;  /* 0x0000000000007918 */ /* 0x000fc00000000000 */
[----:B------:R-:W-:-:S00]  /*c8c0*/  NOP ;  /* 0x0000000000007918 */ /* 0x000fc00000000000 */
[----:B------:R-:W-:-:S00]  /*c8d0*/  NOP ;  /* 0x0000000000007918 */ /* 0x000fc00000000000 */
[----:B------:R-:W-:-:S00]  /*c8e0*/  NOP ;  /* 0x0000000000007918 */ /* 0x000fc00000000000 */
[----:B------:R-:W-:-:S00]  /*c8f0*/  NOP ;  /* 0x0000000000007918 */ /* 0x000fc00000000000 */
.L_x_165:


//--------------------- .nv.global.init           --------------------------
	.section	.nv.global.init,"aw",@progbits
.nv.global.init:
	.type		$str$27,@object
	.size		$str$27,($str$28 - $str$27)
$str$27:
        /*0000*/ 	.byte	0x28, 0x61, 0x64, 0x64, 0x72, 0x65, 0x73, 0x73, 0x20, 0x26, 0x20, 0x6d, 0x61, 0x73, 0x6b, 0x29
        /*0010*/ 	.byte	0x20, 0x3d, 0x3d, 0x20, 0x30, 0x00
	.type		$str$28,@object
	.size		$str$28,($str$26 - $str$28)
$str$28:
        /*0016*/ 	.byte	0x2f, 0x74, 0x6d, 0x70, 0x2f, 0x63, 0x75, 0x74, 0x6c, 0x61, 0x73, 0x73, 0x5f, 0x73, 0x77, 0x65
        /*0026*/ 	.byte	0x65, 0x70, 0x5f, 0x73, 0x72, 0x63, 0x2f, 0x69, 0x6e, 0x63, 0x6c, 0x75, 0x64, 0x65, 0x2f, 0x63
        /*0036*/ 	.byte	0x75, 0x74, 0x65, 0x2f, 0x70, 0x6f, 0x69, 0x6e, 0x74, 0x65, 0x72, 0x5f, 0x66, 0x6c, 0x61, 0x67
        /*0046*/ 	.byte	0x67, 0x65, 0x64, 0x2e, 0x68, 0x70, 0x70, 0x00
	.type		$str$26,@object
	.size		$str$26,($str$25 - $str$26)
$str$26:
        /*004e*/ 	.byte	0x2f, 0x74, 0x6d, 0x70, 0x2f, 0x63, 0x75, 0x74, 0x6c, 0x61, 0x73, 0x73, 0x5f, 0x73, 0x77, 0x65
        /*005e*/ 	.byte	0x65, 0x70, 0x5f, 0x73, 0x72, 0x63, 0x2f, 0x69, 0x6e, 0x63, 0x6c, 0x75, 0x64, 0x65, 0x2f, 0x63
        /*006e*/ 	.byte	0x75, 0x74, 0x65, 0x2f, 0x61, 0x74, 0x6f, 0x6d, 0x2f, 0x63, 0x6f, 0x70, 0x79, 0x5f, 0x74, 0x72
        /*007e*/ 	.byte	0x61, 0x69, 0x74, 0x73, 0x5f, 0x73, 0x6d, 0x31, 0x30, 0x30, 0x2e, 0x68, 0x70, 0x70, 0x00
	.type		$str$25,@object
	.size		$str$25,(__unnamed_1 - $str$25)
$str$25:
        /*008d*/ 	.byte	0x28, 0x28, 0x75, 0x69, 0x6e, 0x74, 0x33, 0x32, 0x5f, 0x74, 0x28, 0x74, 0x68, 0x72, 0x65, 0x61
        /*009d*/ 	.byte	0x64, 0x49, 0x64, 0x78, 0x2e, 0x78, 0x29, 0x20, 0x2f, 0x20, 0x33, 0x32, 0x29, 0x20, 0x25, 0x20
        /*00ad*/ 	.byte	0x34, 0x29, 0x20, 0x3d, 0x3d, 0x20, 0x28, 0x28, 0x28, 0x74, 0x6d, 0x65, 0x6d, 0x5f, 0x61, 0x64
        /*00bd*/ 	.byte	0x64, 0x72, 0x20, 0x3e, 0x3e, 0x20, 0x31, 0x36, 0x29, 0x20, 0x2f, 0x20, 0x33, 0x32, 0x29, 0x20
        /*00cd*/ 	.byte	0x25, 0x20, 0x34, 0x29, 0x00
	.type		__unnamed_1,@object
	.size		__unnamed_1,(__unnamed_2 - __unnamed_1)
__unnamed_1:
        /*00d2*/ 	.byte	0x61, 0x75, 0x74, 0x6f, 0x20, 0x63, 0x75, 0x74, 0x65, 0x3a, 0x3a, 0x61, 0x73, 0x5f, 0x70, 0x6f
        /* <DEDUP_REMOVED lines=24> */
        /*0262*/ 	.byte	0x38, 0x31, 0x39, 0x32, 0x3e, 0x3e, 0x3e, 0x3e, 0x5d, 0x00
	.type		__unnamed_2,@object
	.size		__unnamed_2,(.L_2 - __unnamed_2)
__unnamed_2:
        /* <DEDUP_REMOVED lines=43> */
        /*051c*/ 	.byte	0x74, 0x65, 0x3a, 0x3a, 0x43, 0x3c, 0x30, 0x3e, 0x3e, 0x3e, 0x3e, 0x5d, 0x00
.L_2:


//--------------------- .nv.shared._ZN7cutlass13device_kernelINS_4gemm6kernel13GemmUniversalIN4cute5tupleIJiiiiEEENS1_10collective13CollectiveMmaINS1_46MainloopSm100TmaUmmaWarpSpecializedBlockScaledILi1ELi2ELi1ENS5_IJNS4_1CILi1EEESB_SB_EEEEENS5_IJNSA_ILi128EEENSA_ILi256EEESF_EEENS5_IJNS_12float_e5m2_tENS_13float_ue8m0_tEEEENS5_IJNS5_IJlSB_lEEENS4_6LayoutINS5_IJNS5_IJNS5_IJNSA_ILi32EEENSA_ILi4EEEEEEiEEESP_NS5_IJSB_iEEEEEENS5_IJNS5_IJNS5_IJNSA_ILi16EEESN_EEEiEEENS5_IJNS5_IJNSA_ILi0EEESB_EEENSA_ILi512EEEEEENS5_IJSV_iEEEEEEEEEEESJ_S12_NS4_8TiledMMAINS4_8MMA_AtomIJNS4_21SM100_MMA_MXF8F6F4_SSISH_SH_fSI_Li128ELi256ELNS4_4UMMA5MajorE0ELS17_0ELNS16_7ScaleInE0ELS18_0EEEEEENSL_ISC_NS5_IJSV_SV_SV_EEEEENS5_IJNS4_10UnderscoreES1D_S1D_EEEEENS5_IJNS4_13SM90_TMA_LOADES1G_EEENS5_IJNS4_14ComposedLayoutINS4_7SwizzleILi3ELi4ELi3EEENS4_18smem_ptr_flag_bitsILi8EEENSL_INS5_IJNSA_ILi8EEESE_EEENS5_IJSE_SB_EEEEEEENSL_INS5_IJNS5_IJNS5_IJSO_SB_EEENS5_IJSM_SB_EEEEEESB_NS5_IJSN_NSA_ILi2EEEEEEEEENS5_IJNS5_IJNS5_IJST_SX_EEESW_EEESV_NS5_IJSB_SX_EEEEEEEEEEEvNS4_8identityES1H_NS5_IJS1R_NSL_INS5_IJNS5_IJNS5_IJSO_S1V_EEES1T_EEESB_S1W_EEENS5_IJS1Z_SV_NS5_IJSB_NSA_ILi1024EEEEEEEEEEEEEEvS24_EENS_8epilogue10collective18CollectiveEpilogueINS2E_23Sm100TmaWarpSpecializedILi4ELi2ELi64ELb1ELb0EEEJSG_NS5_IJNSL_ISE_SB_EENSL_INSA_ILi64EEESB_EEEEENS_10bfloat16_tESK_S2N_SK_NS2E_6fusion15FusionCallbacksIS2I_NS2O_17LinearCombinationIS2N_fS2N_fLNS_15FloatRoundStyleE2EEESG_S2M_JEEENS4_5SM1004TMEM4LOAD26SM100_TMEM_LOAD_32dp32b64xES1G_NS1I_IS1K_NS1L_ILi16EEENSL_INS5_IJS1N_S2K_EEENS5_IJS2K_SB_EEEEEEENS4_39AutoVectorizingCopyWithAssumedAlignmentILi128EEENS4_14SM90_TMA_STOREES32_S34_S34_EEEvvEEEEvNT_6ParamsE --------------------------
	.section	.nv.shared._ZN7cutlass13device_kernelINS_4gemm6kernel13GemmUniversalIN4cute5tupleIJiiiiEEENS1_10collective13CollectiveMmaINS1_46MainloopSm100TmaUmmaWarpSpecializedBlockScaledILi1ELi2ELi1ENS5_IJNS4_1CILi1EEESB_SB_EEEEENS5_IJNSA_ILi128EEENSA_ILi256EEESF_EEENS5_IJNS_12float_e5m2_tENS_13float_ue8m0_tEEEENS5_IJNS5_IJlSB_lEEENS4_6LayoutINS5_IJNS5_IJNS5_IJNSA_ILi32EEENSA_ILi4EEEEEEiEEESP_NS5_IJSB_iEEEEEENS5_IJNS5_IJNS5_IJNSA_ILi16EEESN_EEEiEEENS5_IJNS5_IJNSA_ILi0EEESB_EEENSA_ILi512EEEEEENS5_IJSV_iEEEEEEEEEEESJ_S12_NS4_8TiledMMAINS4_8MMA_AtomIJNS4_21SM100_MMA_MXF8F6F4_SSISH_SH_fSI_Li128ELi256ELNS4_4UMMA5MajorE0ELS17_0ELNS16_7ScaleInE0ELS18_0EEEEEENSL_ISC_NS5_IJSV_SV_SV_EEEEENS5_IJNS4_10UnderscoreES1D_S1D_EEEEENS5_IJNS4_13SM90_TMA_LOADES1G_EEENS5_IJNS4_14ComposedLayoutINS4_7SwizzleILi3ELi4ELi3EEENS4_18smem_ptr_flag_bitsILi8EEENSL_INS5_IJNSA_ILi8EEESE_EEENS5_IJSE_SB_EEEEEEENSL_INS5_IJNS5_IJNS5_IJSO_SB_EEENS5_IJSM_SB_EEEEEESB_NS5_IJSN_NSA_ILi2EEEEEEEEENS5_IJNS5_IJNS5_IJST_SX_EEESW_EEESV_NS5_IJSB_SX_EEEEEEEEEEEvNS4_8identityES1H_NS5_IJS1R_NSL_INS5_IJNS5_IJNS5_IJSO_S1V_EEES1T_EEESB_S1W_EEENS5_IJS1Z_SV_NS5_IJSB_NSA_ILi1024EEEEEEEEEEEEEEvS24_EENS_8epilogue10collective18CollectiveEpilogueINS2E_23Sm100TmaWarpSpecializedILi4ELi2ELi64ELb1ELb0EEEJSG_NS5_IJNSL_ISE_SB_EENSL_INSA_ILi64EEESB_EEEEENS_10bfloat16_tESK_S2N_SK_NS2E_6fusion15FusionCallbacksIS2I_NS2O_17LinearCombinationIS2N_fS2N_fLNS_15FloatRoundStyleE2EEESG_S2M_JEEENS4_5SM1004TMEM4LOAD26SM100_TMEM_LOAD_32dp32b64xES1G_NS1I_IS1K_NS1L_ILi16EEENSL_INS5_IJS1N_S2K_EEENS5_IJS2K_SB_EEEEEEENS4_39AutoVectorizingCopyWithAssumedAlignmentILi128EEENS4_14SM90_TMA_STOREES32_S34_S34_EEEvvEEEEvNT_6ParamsE,"aw",@nobits
	.sectionflags	@""
	.align	16
	.zero		1024


//--------------------- .nv.shared.reserved.0     --------------------------
	.section	.nv.shared.reserved.0,"aw",@nobits
	.weak		__nv_reservedSMEM_offset_0_alias
	.size		__nv_reservedSMEM_offset_0_alias, 0, 64
	.other		__nv_reservedSMEM_offset_0_alias,@"STO_CUDA_RESERVED_SHARED STV_DEFAULT"
__nv_reservedSMEM_offset_0_alias:
	.zero		0
.nv.shared.reserved.0:
	.zero		64
	.weak		__nv_reservedSMEM_tcgen05_partition
	.type		__nv_reservedSMEM_tcgen05_partition,@object
	.size		__nv_reservedSMEM_tcgen05_partition,(.L_0 - __nv_reservedSMEM_tcgen05_partition)
__nv_reservedSMEM_tcgen05_partition:
	.zero		32
.L_0:


//--------------------- .nv.global                --------------------------
	.section	.nv.global,"aw",@nobits
.nv.global:
	.type		_ZN40_INTERNAL_b3c08d53_4_k_cu_7d6478e1_353044cute1_E,@object
	.size		_ZN40_INTERNAL_b3c08d53_4_k_cu_7d6478e1_353044cute1_E,(_ZN40_INTERNAL_b3c08d53_4_k_cu_7d6478e1_353044cuda3std3__45__cpo6cbeginE - _ZN40_INTERNAL_b3c08d53_4_k_cu_7d6478e1_353044cute1_E)
_ZN40_INTERNAL_b3c08d53_4_k_cu_7d6478e1_353044cute1_E:
	.zero		1
	.type		_ZN40_INTERNAL_b3c08d53_4_k_cu_7d6478e1_353044cuda3std3__45__cpo6cbeginE,@object
	.size		_ZN40_INTERNAL_b3c08d53_4_k_cu_7d6478e1_353044cuda3std3__45__cpo6cbeginE,(_ZN40_INTERNAL_b3c08d53_4_k_cu_7d6478e1_353044cuda3std3__48in_placeE - _ZN40_INTERNAL_b3c08d53_4_k_cu_7d6478e1_353044cuda3std3__45__cpo6cbeginE)
_ZN40_INTERNAL_b3c08d53_4_k_cu_7d6478e1_353044cuda3std3__45__cpo6cbeginE:
	.zero		1
	.type		_ZN40_INTERNAL_b3c08d53_4_k_cu_7d6478e1_353044cuda3std3__48in_placeE,@object
	.size		_ZN40_INTERNAL_b3c08d53_4_k_cu_7d6478e1_353044cuda3std3__48in_placeE,(_ZN40_INTERNAL_b3c08d53_4_k_cu_7d6478e1_353044cuda3std6ranges3__45__cpo9iter_moveE - _ZN40_INTERNAL_b3c08d53_4_k_cu_7d6478e1_353044cuda3std3__48in_placeE)
_ZN40_INTERNAL_b3c08d53_4_k_cu_7d6478e1_353044cuda3std3__48in_placeE:
	.zero		1
	.type		_ZN40_INTERNAL_b3c08d53_4_k_cu_7d6478e1_353044cuda3std6ranges3__45__cpo9iter_moveE,@object
	.size		_ZN40_INTERNAL_b3c08d53_4_k_cu_7d6478e1_353044cuda3std6ranges3__45__cpo9iter_moveE,(_ZN40_INTERNAL_b3c08d53_4_k_cu_7d6478e1_353044cuda3std3__45__cpo5beginE - _ZN40_INTERNAL_b3c08d53_4_k_cu_7d6478e1_353044cuda3std6ranges3__45__cpo9iter_moveE)
_ZN40_INTERNAL_b3c08d53_4_k_cu_7d6478e1_353044cuda3std6ranges3__45__cpo9iter_moveE:
	.zero		1
	.type		_ZN40_INTERNAL_b3c08d53_4_k_cu_7d6478e1_353044cuda3std3__45__cpo5beginE,@object
	.size		_ZN40_INTERNAL_b3c08d53_4_k_cu_7d6478e1_353044cuda3std3__45__cpo5beginE,(_ZN40_INTERNAL_b3c08d53_4_k_cu_7d6478e1_353044cuda3std3__442_GLOBAL__N__b3c08d53_4_k_cu_7d6478e1_353046ignoreE - _ZN40_INTERNAL_b3c08d53_4_k_cu_7d6478e1_353044cuda3std3__45__cpo5beginE)
_ZN40_INTERNAL_b3c08d53_4_k_cu_7d6478e1_353044cuda3std3__45__cpo5beginE:
	.zero		1
	.type		_ZN40_INTERNAL_b3c08d53_4_k_cu_7d6478e1_353044cuda3std3__442_GLOBAL__N__b3c08d53_4_k_cu_7d6478e1_353046ignoreE,@object
	.size		_ZN40_INTERNAL_b3c08d53_4_k_cu_7d6478e1_353044cuda3std3__442_GLOBAL__N__b3c08d53_4_k_cu_7d6478e1_353046ignoreE,(_ZN40_INTERNAL_b3c08d53_4_k_cu_7d6478e1_353044cute7productE - _ZN40_INTERNAL_b3c08d53_4_k_cu_7d6478e1_353044cuda3std3__442_GLOBAL__N__b3c08d53_4_k_cu_7d6478e1_353046ignoreE)
_ZN40_INTERNAL_b3c08d53_4_k_cu_7d6478e1_353044cuda3std3__442_GLOBAL__N__b3c08d53_4_k_cu_7d6478e1_353046ignoreE:
	.zero		1
	.type		_ZN40_INTERNAL_b3c08d53_4_k_cu_7d6478e1_353044cute7productE,@object
	.size		_ZN40_INTERNAL_b3c08d53_4_k_cu_7d6478e1_353044cute7productE,(_ZN40_INTERNAL_b3c08d53_4_k_cu_7d6478e1_353044cuda3std3__45__cpo3endE - _ZN40_INTERNAL_b3c08d53_4_k_cu_7d6478e1_353044cute7productE)
_ZN40_INTERNAL_b3c08d53_4_k_cu_7d6478e1_353044cute7productE:
	.zero		1
	.type		_ZN40_INTERNAL_b3c08d53_4_k_cu_7d6478e1_353044cuda3std3__45__cpo3endE,@object
	.size		_ZN40_INTERNAL_b3c08d53_4_k_cu_7d6478e1_353044cuda3std3__45__cpo3endE,(_ZN40_INTERNAL_b3c08d53_4_k_cu_7d6478e1_353044cuda3std3__419piecewise_constructE - _ZN40_INTERNAL_b3c08d53_4_k_cu_7d6478e1_353044cuda3std3__45__cpo3endE)
_ZN40_INTERNAL_b3c08d53_4_k_cu_7d6478e1_353044cuda3std3__45__cpo3endE:
	.zero		1
	.type		_ZN40_INTERNAL_b3c08d53_4_k_cu_7d6478e1_353044cuda3std3__419piecewise_constructE,@object
	.size		_ZN40_INTERNAL_b3c08d53_4_k_cu_7d6478e1_353044cuda3std3__419piecewise_constructE,(_ZN40_INTERNAL_b3c08d53_4_k_cu_7d6478e1_353044cuda3std3__45__cpo4cendE - _ZN40_INTERNAL_b3c08d53_4_k_cu_7d6478e1_353044cuda3std3__419piecewise_constructE)
_ZN40_INTERNAL_b3c08d53_4_k_cu_7d6478e1_353044cuda3std3__419piecewise_constructE:
	.zero		1
	.type		_ZN40_INTERNAL_b3c08d53_4_k_cu_7d6478e1_353044cuda3std3__45__cpo4cendE,@object
	.size		_ZN40_INTERNAL_b3c08d53_4_k_cu_7d6478e1_353044cuda3std3__45__cpo4cendE,(_ZN40_INTERNAL_b3c08d53_4_k_cu_7d6478e1_353044cuda3std6ranges3__45__cpo4swapE - _ZN40_INTERNAL_b3c08d53_4_k_cu_7d6478e1_353044cuda3std3__45__cpo4cendE)
_ZN40_INTERNAL_b3c08d53_4_k_cu_7d6478e1_353044cuda3std3__45__cpo4cendE:
	.zero		1
	.type		_ZN40_INTERNAL_b3c08d53_4_k_cu_7d6478e1_353044cuda3std6ranges3__45__cpo4swapE,@object
	.size		_ZN40_INTERNAL_b3c08d53_4_k_cu_7d6478e1_353044cuda3std6ranges3__45__cpo4swapE,(.L_10 - _ZN40_INTERNAL_b3c08d53_4_k_cu_7d6478e1_353044cuda3std6ranges3__45__cpo4swapE)
_ZN40_INTERNAL_b3c08d53_4_k_cu_7d6478e1_353044cuda3std6ranges3__45__cpo4swapE:
	.zero		1
.L_10:


//--------------------- .nv.constant0._ZN7cutlass13device_kernelINS_4gemm6kernel13GemmUniversalIN4cute5tupleIJiiiiEEENS1_10collective13CollectiveMmaINS1_46MainloopSm100TmaUmmaWarpSpecializedBlockScaledILi1ELi2ELi1ENS5_IJNS4_1CILi1EEESB_SB_EEEEENS5_IJNSA_ILi128EEENSA_ILi256EEESF_EEENS5_IJNS_12float_e5m2_tENS_13float_ue8m0_tEEEENS5_IJNS5_IJlSB_lEEENS4_6LayoutINS5_IJNS5_IJNS5_IJNSA_ILi32EEENSA_ILi4EEEEEEiEEESP_NS5_IJSB_iEEEEEENS5_IJNS5_IJNS5_IJNSA_ILi16EEESN_EEEiEEENS5_IJNS5_IJNSA_ILi0EEESB_EEENSA_ILi512EEEEEENS5_IJSV_iEEEEEEEEEEESJ_S12_NS4_8TiledMMAINS4_8MMA_AtomIJNS4_21SM100_MMA_MXF8F6F4_SSISH_SH_fSI_Li128ELi256ELNS4_4UMMA5MajorE0ELS17_0ELNS16_7ScaleInE0ELS18_0EEEEEENSL_ISC_NS5_IJSV_SV_SV_EEEEENS5_IJNS4_10UnderscoreES1D_S1D_EEEEENS5_IJNS4_13SM90_TMA_LOADES1G_EEENS5_IJNS4_14ComposedLayoutINS4_7SwizzleILi3ELi4ELi3EEENS4_18smem_ptr_flag_bitsILi8EEENSL_INS5_IJNSA_ILi8EEESE_EEENS5_IJSE_SB_EEEEEEENSL_INS5_IJNS5_IJNS5_IJSO_SB_EEENS5_IJSM_SB_EEEEEESB_NS5_IJSN_NSA_ILi2EEEEEEEEENS5_IJNS5_IJNS5_IJST_SX_EEESW_EEESV_NS5_IJSB_SX_EEEEEEEEEEEvNS4_8identityES1H_NS5_IJS1R_NSL_INS5_IJNS5_IJNS5_IJSO_S1V_EEES1T_EEESB_S1W_EEENS5_IJS1Z_SV_NS5_IJSB_NSA_ILi1024EEEEEEEEEEEEEEvS24_EENS_8epilogue10collective18CollectiveEpilogueINS2E_23Sm100TmaWarpSpecializedILi4ELi2ELi64ELb1ELb0EEEJSG_NS5_IJNSL_ISE_SB_EENSL_INSA_ILi64EEESB_EEEEENS_10bfloat16_tESK_S2N_SK_NS2E_6fusion15FusionCallbacksIS2I_NS2O_17LinearCombinationIS2N_fS2N_fLNS_15FloatRoundStyleE2EEESG_S2M_JEEENS4_5SM1004TMEM4LOAD26SM100_TMEM_LOAD_32dp32b64xES1G_NS1I_IS1K_NS1L_ILi16EEENSL_INS5_IJS1N_S2K_EEENS5_IJS2K_SB_EEEEEEENS4_39AutoVectorizingCopyWithAssumedAlignmentILi128EEENS4_14SM90_TMA_STOREES32_S34_S34_EEEvvEEEEvNT_6ParamsE --------------------------
	.section	.nv.constant0._ZN7cutlass13device_kernelINS_4gemm6kernel13GemmUniversalIN4cute5tupleIJiiiiEEENS1_10collective13CollectiveMmaINS1_46MainloopSm100TmaUmmaWarpSpecializedBlockScaledILi1ELi2ELi1ENS5_IJNS4_1CILi1EEESB_SB_EEEEENS5_IJNSA_ILi128EEENSA_ILi256EEESF_EEENS5_IJNS_12float_e5m2_tENS_13float_ue8m0_tEEEENS5_IJNS5_IJlSB_lEEENS4_6LayoutINS5_IJNS5_IJNS5_IJNSA_ILi32EEENSA_ILi4EEEEEEiEEESP_NS5_IJSB_iEEEEEENS5_IJNS5_IJNS5_IJNSA_ILi16EEESN_EEEiEEENS5_IJNS5_IJNSA_ILi0EEESB_EEENSA_ILi512EEEEEENS5_IJSV_iEEEEEEEEEEESJ_S12_NS4_8TiledMMAINS4_8MMA_AtomIJNS4_21SM100_MMA_MXF8F6F4_SSISH_SH_fSI_Li128ELi256ELNS4_4UMMA5MajorE0ELS17_0ELNS16_7ScaleInE0ELS18_0EEEEEENSL_ISC_NS5_IJSV_SV_SV_EEEEENS5_IJNS4_10UnderscoreES1D_S1D_EEEEENS5_IJNS4_13SM90_TMA_LOADES1G_EEENS5_IJNS4_14ComposedLayoutINS4_7SwizzleILi3ELi4ELi3EEENS4_18smem_ptr_flag_bitsILi8EEENSL_INS5_IJNSA_ILi8EEESE_EEENS5_IJSE_SB_EEEEEEENSL_INS5_IJNS5_IJNS5_IJSO_SB_EEENS5_IJSM_SB_EEEEEESB_NS5_IJSN_NSA_ILi2EEEEEEEEENS5_IJNS5_IJNS5_IJST_SX_EEESW_EEESV_NS5_IJSB_SX_EEEEEEEEEEEvNS4_8identityES1H_NS5_IJS1R_NSL_INS5_IJNS5_IJNS5_IJSO_S1V_EEES1T_EEESB_S1W_EEENS5_IJS1Z_SV_NS5_IJSB_NSA_ILi1024EEEEEEEEEEEEEEvS24_EENS_8epilogue10collective18CollectiveEpilogueINS2E_23Sm100TmaWarpSpecializedILi4ELi2ELi64ELb1ELb0EEEJSG_NS5_IJNSL_ISE_SB_EENSL_INSA_ILi64EEESB_EEEEENS_10bfloat16_tESK_S2N_SK_NS2E_6fusion15FusionCallbacksIS2I_NS2O_17LinearCombinationIS2N_fS2N_fLNS_15FloatRoundStyleE2EEESG_S2M_JEEENS4_5SM1004TMEM4LOAD26SM100_TMEM_LOAD_32dp32b64xES1G_NS1I_IS1K_NS1L_ILi16EEENSL_INS5_IJS1N_S2K_EEENS5_IJS2K_SB_EEEEEEENS4_39AutoVectorizingCopyWithAssumedAlignmentILi128EEENS4_14SM90_TMA_STOREES32_S34_S34_EEEvvEEEEvNT_6ParamsE,"a",@progbits
	.sectionflags	@""
	.align	4
.nv.constant0._ZN7cutlass13device_kernelINS_4gemm6kernel13GemmUniversalIN4cute5tupleIJiiiiEEENS1_10collective13CollectiveMmaINS1_46MainloopSm100TmaUmmaWarpSpecializedBlockScaledILi1ELi2ELi1ENS5_IJNS4_1CILi1EEESB_SB_EEEEENS5_IJNSA_ILi128EEENSA_ILi256EEESF_EEENS5_IJNS_12float_e5m2_tENS_13float_ue8m0_tEEEENS5_IJNS5_IJlSB_lEEENS4_6LayoutINS5_IJNS5_IJNS5_IJNSA_ILi32EEENSA_ILi4EEEEEEiEEESP_NS5_IJSB_iEEEEEENS5_IJNS5_IJNS5_IJNSA_ILi16EEESN_EEEiEEENS5_IJNS5_IJNSA_ILi0EEESB_EEENSA_ILi512EEEEEENS5_IJSV_iEEEEEEEEEEESJ_S12_NS4_8TiledMMAINS4_8MMA_AtomIJNS4_21SM100_MMA_MXF8F6F4_SSISH_SH_fSI_Li128ELi256ELNS4_4UMMA5MajorE0ELS17_0ELNS16_7ScaleInE0ELS18_0EEEEEENSL_ISC_NS5_IJSV_SV_SV_EEEEENS5_IJNS4_10UnderscoreES1D_S1D_EEEEENS5_IJNS4_13SM90_TMA_LOADES1G_EEENS5_IJNS4_14ComposedLayoutINS4_7SwizzleILi3ELi4ELi3EEENS4_18smem_ptr_flag_bitsILi8EEENSL_INS5_IJNSA_ILi8EEESE_EEENS5_IJSE_SB_EEEEEEENSL_INS5_IJNS5_IJNS5_IJSO_SB_EEENS5_IJSM_SB_EEEEEESB_NS5_IJSN_NSA_ILi2EEEEEEEEENS5_IJNS5_IJNS5_IJST_SX_EEESW_EEESV_NS5_IJSB_SX_EEEEEEEEEEEvNS4_8identityES1H_NS5_IJS1R_NSL_INS5_IJNS5_IJNS5_IJSO_S1V_EEES1T_EEESB_S1W_EEENS5_IJS1Z_SV_NS5_IJSB_NSA_ILi1024EEEEEEEEEEEEEEvS24_EENS_8epilogue10collective18CollectiveEpilogueINS2E_23Sm100TmaWarpSpecializedILi4ELi2ELi64ELb1ELb0EEEJSG_NS5_IJNSL_ISE_SB_EENSL_INSA_ILi64EEESB_EEEEENS_10bfloat16_tESK_S2N_SK_NS2E_6fusion15FusionCallbacksIS2I_NS2O_17LinearCombinationIS2N_fS2N_fLNS_15FloatRoundStyleE2EEESG_S2M_JEEENS4_5SM1004TMEM4LOAD26SM100_TMEM_LOAD_32dp32b64xES1G_NS1I_IS1K_NS1L_ILi16EEENSL_INS5_IJS1N_S2K_EEENS5_IJS2K_SB_EEEEEEENS4_39AutoVectorizingCopyWithAssumedAlignmentILi128EEENS4_14SM90_TMA_STOREES32_S34_S34_EEEvvEEEEvNT_6ParamsE:
	.zero		3968


//--------------------- SYMBOLS --------------------------

	.type		.nv.reservedSmem.offset0,@object
	.size		.nv.reservedSmem.offset0,0x4
	.type		.nv.reservedSmem.cap,@object
	.size		.nv.reservedSmem.cap,0x4
	.type		__assertfail,@function
